def matmul_kernel(
    a_ptr,
    b_ptr,
    c_ptr,
    M,
    N,
    K,
    stride_am,
    stride_ak,
    stride_bk,
    stride_bn,
    stride_cm,
    stride_cn,
    BLOCK_M: tl.constexpr,
    BLOCK_N: tl.constexpr,
    BLOCK_K: tl.constexpr,
    GROUP_M: tl.constexpr,
):
    pid = tl.program_id(axis=0)
    num_pid_m = tl.cdiv(M, BLOCK_M)
    num_pid_n = tl.cdiv(N, BLOCK_N)
    num_pid_in_group = GROUP_M * num_pid_n
    group_id = pid // num_pid_in_group
    first_pid_m = group_id * GROUP_M
    group_size_m = min(num_pid_m - first_pid_m, GROUP_M)
    pid_m = first_pid_m + ((pid % num_pid_in_group) % group_size_m)
    pid_n = (pid % num_pid_in_group) // group_size_m

    offs_am = (pid_m * BLOCK_M + tl.arange(0, BLOCK_M)) % M
    offs_bn = (pid_n * BLOCK_N + tl.arange(0, BLOCK_N)) % N
    offs_k = tl.arange(0, BLOCK_K)
    a_ptrs = a_ptr + offs_am[:, None] * stride_am + offs_k[None, :] * stride_ak
    b_ptrs = b_ptr + offs_k[:, None] * stride_bk + offs_bn[None, :] * stride_bn

    acc = tl.zeros((BLOCK_M, BLOCK_N), dtype=tl.float32)
    for kk in range(0, tl.cdiv(K, BLOCK_K)):
        a = tl.load(a_ptrs, mask=offs_k[None, :] < K - kk * BLOCK_K, other=0.0)
        b = tl.load(b_ptrs, mask=offs_k[:, None] < K - kk * BLOCK_K, other=0.0)
        acc = tl.dot(a, b, acc)
        a_ptrs += BLOCK_K * stride_ak
        b_ptrs += BLOCK_K * stride_bk

    c = acc.to(c_ptr.dtype.element_ty)
    offs_cm = pid_m * BLOCK_M + tl.arange(0, BLOCK_M)
    offs_cn = pid_n * BLOCK_N + tl.arange(0, BLOCK_N)
    c_ptrs = c_ptr + offs_cm[:, None] * stride_cm + offs_cn[None, :] * stride_cn
    mask = (offs_cm[:, None] < M) & (offs_cn[None, :] < N)
    tl.store(c_ptrs, c, mask=mask)

# config = {"BLOCK_K": 128, "BLOCK_M": 256, "BLOCK_N": 32, "GROUP_M": 8, "arch": "sm_80", "dtype": "bf16", "num_ctas": 1, "num_stages": 2, "num_warps": 4}
# arch = sm_80


// ===== COMPILED SASS (sm_80) =====

	.target	sm_80

	.elftype	@"ET_EXEC"


//--------------------- .note.nv.tkinfo           --------------------------
	.section	.note.nv.tkinfo,"",@"SHT_NOTE"
	.sectionflags	@"SHF_NOTE_NV_TKINFO"
	.tkinfo
        /*0018*/ 	.word	0x00000002
        /*0030*/ 	.string	""
        /*0030*/ 	.string	"ptxas"
        /*0030*/ 	.string	"Cuda compilation tools, release 13.0, V13.0.88"
        /*0030*/ 	.string	"Build cuda_13.0.r13.0/compiler.36424714_0"
        /*0030*/ 	.string	"-v  -suppress-debug-info  -lineinfo  -arch sm_80 "



//--------------------- .note.nv.cuinfo           --------------------------
	.section	.note.nv.cuinfo,"",@"SHT_NOTE"
	.sectionflags	@"SHF_NOTE_NV_CUINFO"
        /*0018*/ 	.short	0x0002
        /*001a*/ 	.short	0x0050
        /*001c*/ 	.short	0x0082
	.zero		2


//--------------------- .nv.info                  --------------------------
	.section	.nv.info,"",@"SHT_CUDA_INFO"
	.align	4


	//----- nvinfo : EIATTR_REGCOUNT
	.align		4
        /*0000*/ 	.byte	0x04, 0x2f
        /*0002*/ 	.short	(.L_1 - .L_0)
	.align		4
.L_0:
        /*0004*/ 	.word	index@(matmul_kernel)
        /*0008*/ 	.word	0x00000020


	//----- nvinfo : EIATTR_FRAME_SIZE
	.align		4
.L_1:
        /*000c*/ 	.byte	0x04, 0x11
        /*000e*/ 	.short	(.L_3 - .L_2)
	.align		4
.L_2:
        /*0010*/ 	.word	index@(matmul_kernel)
        /*0014*/ 	.word	0x00001cb8


	//----- nvinfo : EIATTR_MIN_STACK_SIZE
	.align		4
.L_3:
        /*0018*/ 	.byte	0x04, 0x12
        /*001a*/ 	.short	(.L_5 - .L_4)
	.align		4
.L_4:
        /*001c*/ 	.word	index@(matmul_kernel)
        /*0020*/ 	.word	0x00001cb8
.L_5:


//--------------------- .nv.info.matmul_kernel    --------------------------
	.section	.nv.info.matmul_kernel,"",@"SHT_CUDA_INFO"
	.sectionflags	@""
	.align	4


	//----- nvinfo : EIATTR_CUDA_API_VERSION
	.align		4
        /*0000*/ 	.byte	0x04, 0x37
        /*0002*/ 	.short	(.L_7 - .L_6)
.L_6:
        /*0004*/ 	.word	0x00000082


	//----- nvinfo : EIATTR_SW2861232_WAR
	.align		4
.L_7:
        /*0008*/ 	.byte	0x01, 0x35
	.zero		2


	//----- nvinfo : EIATTR_PARAM_CBANK
	.align		4
        /*000c*/ 	.byte	0x04, 0x0a
        /*000e*/ 	.short	(.L_9 - .L_8)
	.align		4
.L_8:
        /*0010*/ 	.word	index@(.nv.constant0.matmul_kernel)
        /*0014*/ 	.short	0x0160
        /*0016*/ 	.short	0x0050


	//----- nvinfo : EIATTR_CBANK_PARAM_SIZE
	.align		4
.L_9:
        /*0018*/ 	.byte	0x03, 0x19
        /*001a*/ 	.short	0x0050


	//----- nvinfo : EIATTR_KPARAM_INFO
	.align		4
        /*001c*/ 	.byte	0x04, 0x17
        /*001e*/ 	.short	(.L_11 - .L_10)
.L_10:
        /*0020*/ 	.word	0x00000000
        /*0024*/ 	.short	0x000d
        /*0026*/ 	.short	0x0048
        /*0028*/ 	.byte	0x00, 0xf4, 0x21, 0x00


	//----- nvinfo : EIATTR_KPARAM_INFO
	.align		4
.L_11:
        /*002c*/ 	.byte	0x04, 0x17
        /*002e*/ 	.short	(.L_13 - .L_12)
.L_12:
        /*0030*/ 	.word	0x00000000
        /*0034*/ 	.short	0x000c
        /*0036*/ 	.short	0x0040
        /*0038*/ 	.byte	0x00, 0xf4, 0x21, 0x00


	//----- nvinfo : EIATTR_KPARAM_INFO
	.align		4
.L_13:
        /*003c*/ 	.byte	0x04, 0x17
        /*003e*/ 	.short	(.L_15 - .L_14)
.L_14:
        /*0040*/ 	.word	0x00000000
        /*0044*/ 	.short	0x000b
        /*0046*/ 	.short	0x0038
        /*0048*/ 	.byte	0x00, 0xf0, 0x11, 0x00


	//----- nvinfo : EIATTR_KPARAM_INFO
	.align		4
.L_15:
        /*004c*/ 	.byte	0x04, 0x17
        /*004e*/ 	.short	(.L_17 - .L_16)
.L_16:
        /*0050*/ 	.word	0x00000000
        /*0054*/ 	.short	0x000a
        /*0056*/ 	.short	0x0034
        /*0058*/ 	.byte	0x00, 0xf0, 0x11, 0x00


	//----- nvinfo : EIATTR_KPARAM_INFO
	.align		4
.L_17:
        /*005c*/ 	.byte	0x04, 0x17
        /*005e*/ 	.short	(.L_19 - .L_18)
.L_18:
        /*0060*/ 	.word	0x00000000
        /*0064*/ 	.short	0x0009
        /*0066*/ 	.short	0x0030
        /*0068*/ 	.byte	0x00, 0xf0, 0x11, 0x00


	//----- nvinfo : EIATTR_KPARAM_INFO
	.align		4
.L_19:
        /*006c*/ 	.byte	0x04, 0x17
        /*006e*/ 	.short	(.L_21 - .L_20)
.L_20:
        /*0070*/ 	.word	0x00000000
        /*0074*/ 	.short	0x0008
        /*0076*/ 	.short	0x002c
        /*0078*/ 	.byte	0x00, 0xf0, 0x11, 0x00


	//----- nvinfo : EIATTR_KPARAM_INFO
	.align		4
.L_21:
        /*007c*/ 	.byte	0x04, 0x17
        /*007e*/ 	.short	(.L_23 - .L_22)
.L_22:
        /*0080*/ 	.word	0x00000000
        /*0084*/ 	.short	0x0007
        /*0086*/ 	.short	0x0028
        /*0088*/ 	.byte	0x00, 0xf0, 0x11, 0x00


	//----- nvinfo : EIATTR_KPARAM_INFO
	.align		4
.L_23:
        /*008c*/ 	.byte	0x04, 0x17
        /*008e*/ 	.short	(.L_25 - .L_24)
.L_24:
        /*0090*/ 	.word	0x00000000
        /*0094*/ 	.short	0x0006
        /*0096*/ 	.short	0x0024
        /*0098*/ 	.byte	0x00, 0xf0, 0x11, 0x00


	//----- nvinfo : EIATTR_KPARAM_INFO
	.align		4
.L_25:
        /*009c*/ 	.byte	0x04, 0x17
        /*009e*/ 	.short	(.L_27 - .L_26)
.L_26:
        /*00a0*/ 	.word	0x00000000
        /*00a4*/ 	.short	0x0005
        /*00a6*/ 	.short	0x0020
        /*00a8*/ 	.byte	0x00, 0xf0, 0x11, 0x00


	//----- nvinfo : EIATTR_KPARAM_INFO
	.align		4
.L_27:
        /*00ac*/ 	.byte	0x04, 0x17
        /*00ae*/ 	.short	(.L_29 - .L_28)
.L_28:
        /*00b0*/ 	.word	0x00000000
        /*00b4*/ 	.short	0x0004
        /*00b6*/ 	.short	0x001c
        /*00b8*/ 	.byte	0x00, 0xf0, 0x11, 0x00


	//----- nvinfo : EIATTR_KPARAM_INFO
	.align		4
.L_29:
        /*00bc*/ 	.byte	0x04, 0x17
        /*00be*/ 	.short	(.L_31 - .L_30)
.L_30:
        /*00c0*/ 	.word	0x00000000
        /*00c4*/ 	.short	0x0003
        /*00c6*/ 	.short	0x0018
        /*00c8*/ 	.byte	0x00, 0xf0, 0x11, 0x00


	//----- nvinfo : EIATTR_KPARAM_INFO
	.align		4
.L_31:
        /*00cc*/ 	.byte	0x04, 0x17
        /*00ce*/ 	.short	(.L_33 - .L_32)
.L_32:
        /*00d0*/ 	.word	0x00000000
        /*00d4*/ 	.short	0x0002
        /*00d6*/ 	.short	0x0010
        /*00d8*/ 	.byte	0x00, 0xf4, 0x21, 0x00


	//----- nvinfo : EIATTR_KPARAM_INFO
	.align		4
.L_33:
        /*00dc*/ 	.byte	0x04, 0x17
        /*00de*/ 	.short	(.L_35 - .L_34)
.L_34:
        /*00e0*/ 	.word	0x00000000
        /*00e4*/ 	.short	0x0001
        /*00e6*/ 	.short	0x0008
        /*00e8*/ 	.byte	0x00, 0xf4, 0x21, 0x00


	//----- nvinfo : EIATTR_KPARAM_INFO
	.align		4
.L_35:
        /*00ec*/ 	.byte	0x04, 0x17
        /*00ee*/ 	.short	(.L_37 - .L_36)
.L_36:
        /*00f0*/ 	.word	0x00000000
        /*00f4*/ 	.short	0x0000
        /*00f6*/ 	.short	0x0000
        /*00f8*/ 	.byte	0x00, 0xf4, 0x21, 0x00


	//----- nvinfo : EIATTR_MAXREG_COUNT
	.align		4
.L_37:
        /*00fc*/ 	.byte	0x03, 0x1b
        /*00fe*/ 	.short	0x00ff


	//----- nvinfo : EIATTR_NUM_BARRIERS
	.align		4
        /*0100*/ 	.byte	0x02, 0x4c
        /*0102*/ 	.byte	0x01
	.zero		1


	//----- nvinfo : EIATTR_ANNOTATIONS
	.align		4
        /*0104*/ 	.byte	0x04, 0x55
        /*0106*/ 	.short	(.L_39 - .L_38)


	//   ....[0]....
.L_38:
        /*0108*/ 	.word	0x00000001
        /*010c*/ 	.byte	0xd0, 0x04, 0x00, 0x00, 0x01, 0x00, 0x00, 0x00, 0x20, 0x05, 0x00, 0x00, 0x01, 0x00, 0x00, 0x00
        /* <DEDUP_REMOVED lines=2651> */
        /*a6cc*/ 	.byte	0x00, 0x63, 0x02, 0x00


	//----- nvinfo : EIATTR_MERCURY_ISA_VERSION
	.align		4
.L_39:
        /*a6d0*/ 	.byte	0x03, 0x5f
        /*a6d2*/ 	.short	0x0000


	//----- nvinfo : EIATTR_EXIT_INSTR_OFFSETS
	.align		4
        /*a6d4*/ 	.byte	0x04, 0x1c
        /*a6d6*/ 	.short	(.L_41 - .L_40)


	//   ....[0]....
.L_40:
        /*a6d8*/ 	.word	0x00026440


	//   ....[1]....
        /*a6dc*/ 	.word	0x00026470


	//----- nvinfo : EIATTR_REQNTID
	.align		4
.L_41:
        /*a6e0*/ 	.byte	0x04, 0x10
        /*a6e2*/ 	.short	(.L_43 - .L_42)
.L_42:
        /*a6e4*/ 	.word	0x00000080
        /*a6e8*/ 	.word	0x00000001
        /*a6ec*/ 	.word	0x00000001
.L_43:


//--------------------- .nv.callgraph             --------------------------
	.section	.nv.callgraph,"",@"SHT_CUDA_CALLGRAPH"
	.align	4
	.sectionentsize	8
	.align		4
        /*0000*/ 	.word	0x00000000
	.align		4
        /*0004*/ 	.word	0xffffffff
	.align		4
        /*0008*/ 	.word	0x00000000
	.align		4
        /*000c*/ 	.word	0xfffffffe
	.align		4
        /*0010*/ 	.word	0x00000000
	.align		4
        /*0014*/ 	.word	0xfffffffd
	.align		4
        /*0018*/ 	.word	0x00000000
	.align		4
        /*001c*/ 	.word	0xfffffffc


//--------------------- .nv.rel.action            --------------------------
	.section	.nv.rel.action,"",@"SHT_CUDA_RELOCINFO"
	.align	8
	.sectionentsize	8
        /*0000*/ 	.byte	0x73, 0x00, 0x00, 0x00, 0x00, 0x00, 0x00, 0x00, 0x00, 0x00, 0x00, 0x11, 0x25, 0x00, 0x05, 0x36


//--------------------- .nv.constant0.matmul_kernel --------------------------
	.section	.nv.constant0.matmul_kernel,"a",@progbits
	.sectionflags	@""
	.align	4
.nv.constant0.matmul_kernel:
	.zero		432


//--------------------- .text.matmul_kernel       --------------------------
	.section	.text.matmul_kernel,"ax",@progbits
	.sectioninfo	@"SHI_REGISTERS=32"
	.align	128
        .global         matmul_kernel
        .type           matmul_kernel,@function
        .size           matmul_kernel,(.L_x_5 - matmul_kernel)
        .other          matmul_kernel,@"STO_CUDA_ENTRY STV_DEFAULT"
matmul_kernel:
.text.matmul_kernel:
[----:B------:R-:W-:-:S04]  /*0000*/  IMAD.MOV.U32 R1, RZ, RZ, c[0x0][0x28] ;  /* 0x00000a00ff017624 */ /* 0x000fc800078e00ff */
[----:B------:R-:W-:Y:S01]  /*0010*/  IMAD.MOV.U32 R0, RZ, RZ, 0x1f ;  /* 0x0000001fff007424 */ /* 0x000fe200078e00ff */
[----:B------:R-:W-:Y:S01]  /*0020*/  IADD3 R1, R1, -0x1cb8, RZ ;  /* 0xffffe34801017810 */ /* 0x000fe20007ffe0ff */
[----:B------:R-:W0:Y:S01]  /*0030*/  S2R R12, SR_TID.X ;  /* 0x00000000000c7919 */ /* 0x000e220000002100 */
[----:B------:R-:W-:Y:S02]  /*0040*/  ULDC.64 UR6, c[0x0][0x118] ;  /* 0x0000460000067ab9 */ /* 0x000fe40000000a00 */
[----:B------:R-:W-:-:S04]  /*0050*/  IADD3 R0, R0, c[0x0][0x17c], RZ ;  /* 0x00005f0000007a10 */ /* 0x000fc80007ffe0ff */
[----:B------:R-:W-:-:S04]  /*0060*/  SHF.R.S32.HI R3, RZ, 0x1f, R0 ;  /* 0x0000001fff037819 */ /* 0x000fc80000011400 */
[----:B------:R-:W-:-:S04]  /*0070*/  LEA.HI R3, R3, R0, RZ, 0x5 ;  /* 0x0000000003037211 */ /* 0x000fc800078f28ff */
[----:B------:R-:W-:Y:S02]  /*0080*/  SHF.R.S32.HI R0, RZ, 0x5, R3 ;  /* 0x00000005ff007819 */ /* 0x000fe40000011403 */
[----:B------:R-:W1:Y:S03]  /*0090*/  S2R R3, SR_CTAID.X ;  /* 0x0000000000037919 */ /* 0x000e660000002500 */
[----:B------:R-:W-:Y:S01]  /*00a0*/  IMAD.SHL.U32 R0, R0, 0x8, RZ ;  /* 0x0000000800007824 */ /* 0x000fe200078e00ff */
[----:B0-----:R-:W-:-:S04]  /*00b0*/  LOP3.LUT R15, R12, 0x7f, RZ, 0xc0, !PT ;  /* 0x0000007f0c0f7812 */ /* 0x001fc800078ec0ff */
[-C--:B------:R-:W-:Y:S02]  /*00c0*/  IABS R7, R0.reuse ;  /* 0x0000000000077213 */ /* 0x080fe40000000000 */
[----:B------:R-:W-:Y:S02]  /*00d0*/  IABS R10, R0 ;  /* 0x00000000000a7213 */ /* 0x000fe40000000000 */
[----:B------:R-:W0:Y:S01]  /*00e0*/  I2F.RP R2, R7 ;  /* 0x0000000700027306 */ /* 0x000e220000209400 */
[----:B-1----:R-:W-:-:S07]  /*00f0*/  IABS R8, R3 ;  /* 0x0000000300087213 */ /* 0x002fce0000000000 */
[----:B0-----:R-:W0:Y:S02]  /*0100*/  MUFU.RCP R2, R2 ;  /* 0x0000000200027308 */ /* 0x001e240000001000 */
[----:B0-----:R-:W-:Y:S01]  /*0110*/  IADD3 R4, R2, 0xffffffe, RZ ;  /* 0x0ffffffe02047810 */ /* 0x001fe20007ffe0ff */
[----:B------:R-:W-:-:S05]  /*0120*/  IMAD.MOV R2, RZ, RZ, -R10 ;  /* 0x000000ffff027224 */ /* 0x000fca00078e0a0a */
[----:B------:R0:W1:Y:S02]  /*0130*/  F2I.FTZ.U32.TRUNC.NTZ R5, R4 ;  /* 0x0000000400057305 */ /* 0x000064000021f000 */
[----:B0-----:R-:W-:Y:S02]  /*0140*/  IMAD.MOV.U32 R4, RZ, RZ, RZ ;  /* 0x000000ffff047224 */ /* 0x001fe400078e00ff */
[----:B-1----:R-:W-:-:S04]  /*0150*/  IMAD.MOV R6, RZ, RZ, -R5 ;  /* 0x000000ffff067224 */ /* 0x002fc800078e0a05 */
[----:B------:R-:W-:Y:S02]  /*0160*/  IMAD R9, R6, R7, RZ ;  /* 0x0000000706097224 */ /* 0x000fe400078e02ff */
[----:B------:R-:W-:Y:S02]  /*0170*/  IMAD.MOV.U32 R6, RZ, RZ, R8 ;  /* 0x000000ffff067224 */ /* 0x000fe400078e0008 */
[----:B------:R-:W-:-:S06]  /*0180*/  IMAD.HI.U32 R5, R5, R9, R4 ;  /* 0x0000000905057227 */ /* 0x000fcc00078e0004 */
[----:B------:R-:W-:-:S04]  /*0190*/  IMAD.HI.U32 R5, R5, R6, RZ ;  /* 0x0000000605057227 */ /* 0x000fc800078e00ff */
[----:B------:R-:W-:-:S05]  /*01a0*/  IMAD R2, R5, R2, R6 ;  /* 0x0000000205027224 */ /* 0x000fca00078e0206 */
[----:B------:R-:W-:-:S13]  /*01b0*/  ISETP.GT.U32.AND P1, PT, R7, R2, PT ;  /* 0x000000020700720c */ /* 0x000fda0003f24070 */
[----:B------:R-:W-:Y:S01]  /*01c0*/  @!P1 IMAD.IADD R2, R2, 0x1, -R7 ;  /* 0x0000000102029824 */ /* 0x000fe200078e0a07 */
[----:B------:R-:W-:Y:S02]  /*01d0*/  @!P1 IADD3 R5, R5, 0x1, RZ ;  /* 0x0000000105059810 */ /* 0x000fe40007ffe0ff */
[----:B------:R-:W-:Y:S02]  /*01e0*/  ISETP.NE.AND P1, PT, R0, RZ, PT ;  /* 0x000000ff0000720c */ /* 0x000fe40003f25270 */
[----:B------:R-:W-:Y:S02]  /*01f0*/  ISETP.GE.U32.AND P0, PT, R2, R7, PT ;  /* 0x000000070200720c */ /* 0x000fe40003f06070 */
[----:B------:R-:W-:-:S04]  /*0200*/  LOP3.LUT R2, R3, R0, RZ, 0x3c, !PT ;  /* 0x0000000003027212 */ /* 0x000fc800078e3cff */
[----:B------:R-:W-:Y:S01]  /*0210*/  ISETP.GE.AND P2, PT, R2, RZ, PT ;  /* 0x000000ff0200720c */ /* 0x000fe20003f46270 */
[----:B------:R-:W-:-:S05]  /*0220*/  IMAD.MOV.U32 R2, RZ, RZ, c[0x0][0x178] ;  /* 0x00005e00ff027624 */ /* 0x000fca00078e00ff */
[----:B------:R-:W-:Y:S02]  /*0230*/  IADD3 R2, R2, 0xff, RZ ;  /* 0x000000ff02027810 */ /* 0x000fe40007ffe0ff */
[----:B------:R-:W-:-:S05]  /*0240*/  @P0 IADD3 R5, R5, 0x1, RZ ;  /* 0x0000000105050810 */ /* 0x000fca0007ffe0ff */
[----:B------:R-:W-:Y:S01]  /*0250*/  IMAD.MOV.U32 R6, RZ, RZ, R5 ;  /* 0x000000ffff067224 */ /* 0x000fe200078e0005 */
[----:B------:R-:W-:-:S03]  /*0260*/  SHF.R.S32.HI R5, RZ, 0x1f, R2 ;  /* 0x0000001fff057819 */ /* 0x000fc60000011402 */
[----:B------:R-:W-:Y:S01]  /*0270*/  @!P2 IMAD.MOV R6, RZ, RZ, -R6 ;  /* 0x000000ffff06a224 */ /* 0x000fe200078e0a06 */
[----:B------:R-:W-:Y:S02]  /*0280*/  @!P1 LOP3.LUT R6, RZ, R0, RZ, 0x33, !PT ;  /* 0x00000000ff069212 */ /* 0x000fe400078e33ff */
[----:B------:R-:W-:-:S03]  /*0290*/  LEA.HI R5, R5, R2, RZ, 0x8 ;  /* 0x0000000205057211 */ /* 0x000fc600078f40ff */
[----:B------:R-:W-:Y:S02]  /*02a0*/  IMAD.SHL.U32 R4, R6, 0x8, RZ ;  /* 0x0000000806047824 */ /* 0x000fe400078e00ff */
[----:B------:R-:W-:-:S03]  /*02b0*/  IMAD.MOV R6, RZ, RZ, -R6 ;  /* 0x000000ffff067224 */ /* 0x000fc600078e0a06 */
[----:B------:R-:W-:Y:S01]  /*02c0*/  LEA.HI.SX32 R2, R5, -R4, 0x18 ;  /* 0x8000000405027211 */ /* 0x000fe200078fc2ff */
[----:B------:R-:W-:Y:S02]  /*02d0*/  IMAD R13, R0, R6, R3 ;  /* 0x00000006000d7224 */ /* 0x000fe400078e0203 */
[----:B------:R-:W-:Y:S01]  /*02e0*/  IMAD.MOV.U32 R6, RZ, RZ, RZ ;  /* 0x000000ffff067224 */ /* 0x000fe200078e00ff */
[----:B------:R-:W-:Y:S02]  /*02f0*/  IMNMX R2, R2, 0x8, PT ;  /* 0x0000000802027817 */ /* 0x000fe40003800200 */
[----:B------:R-:W-:Y:S02]  /*0300*/  IABS R11, R13 ;  /* 0x0000000d000b7213 */ /* 0x000fe40000000000 */
[----:B------:R-:W-:-:S04]  /*0310*/  IABS R9, R2 ;  /* 0x0000000200097213 */ /* 0x000fc80000000000 */
[----:B------:R-:W0:Y:S08]  /*0320*/  I2F.RP R5, R9 ;  /* 0x0000000900057306 */ /* 0x000e300000209400 */
[----:B0-----:R-:W0:Y:S02]  /*0330*/  MUFU.RCP R5, R5 ;  /* 0x0000000500057308 */ /* 0x001e240000001000 */
[----:B0-----:R-:W-:-:S06]  /*0340*/  IADD3 R7, R5, 0xffffffe, RZ ;  /* 0x0ffffffe05077810 */ /* 0x001fcc0007ffe0ff */
[----:B------:R-:W0:Y:S02]  /*0350*/  F2I.FTZ.U32.TRUNC.NTZ R7, R7 ;  /* 0x0000000700077305 */ /* 0x000e24000021f000 */
[----:B0-----:R-:W-:-:S04]  /*0360*/  IMAD.MOV R8, RZ, RZ, -R7 ;  /* 0x000000ffff087224 */ /* 0x001fc800078e0a07 */
[----:B------:R-:W-:-:S04]  /*0370*/  IMAD.MOV.U32 R0, RZ, RZ, R8 ;  /* 0x000000ffff007224 */ /* 0x000fc800078e0008 */
[----:B------:R-:W-:Y:S01]  /*0380*/  IMAD R3, R0, R9, RZ ;  /* 0x0000000900037224 */ /* 0x000fe200078e02ff */
[----:B------:R-:W-:-:S03]  /*0390*/  IABS R0, R2 ;  /* 0x0000000200007213 */ /* 0x000fc60000000000 */
[----:B------:R-:W-:-:S04]  /*03a0*/  IMAD.HI.U32 R6, R7, R3, R6 ;  /* 0x0000000307067227 */ /* 0x000fc800078e0006 */
[----:B------:R-:W-:Y:S02]  /*03b0*/  IMAD.MOV R0, RZ, RZ, -R0 ;  /* 0x000000ffff007224 */ /* 0x000fe400078e0a00 */
        /* <DEDUP_REMOVED lines=9> */
[----:B------:R-:W-:-:S06]  /*0450*/  IMAD.MOV.U32 R0, RZ, RZ, 0x7f ;  /* 0x0000007fff007424 */ /* 0x000fcc00078e00ff */
[----:B------:R-:W-:-:S06]  /*0460*/  @P0 IADD3 R6, R6, 0x1, RZ ;  /* 0x0000000106060810 */ /* 0x000fcc0007ffe0ff */
[----:B------:R-:W-:Y:S01]  /*0470*/  @!P2 IMAD.MOV R6, RZ, RZ, -R6 ;  /* 0x000000ffff06a224 */ /* 0x000fe200078e0a06 */
[----:B------:R-:W-:-:S05]  /*0480*/  @!P1 LOP3.LUT R6, RZ, R2, RZ, 0x33, !PT ;  /* 0x00000002ff069212 */ /* 0x000fca00078e33ff */
[----:B------:R-:W-:Y:S02]  /*0490*/  IMAD.MOV R3, RZ, RZ, -R6 ;  /* 0x000000ffff037224 */ /* 0x000fe400078e0a06 */
[----:B------:R-:W-:Y:S02]  /*04a0*/  IMAD.SHL.U32 R14, R6, 0x20, RZ ;  /* 0x00000020060e7824 */ /* 0x000fe400078e00ff */
[----:B------:R-:W-:Y:S01]  /*04b0*/  IMAD R3, R2, R3, R13 ;  /* 0x0000000302037224 */ /* 0x000fe200078e020d */
[----:B------:R-:W-:Y:S02]  /*04c0*/  IADD3 R2, R0, c[0x0][0x180], RZ ;  /* 0x0000600000027a10 */ /* 0x000fe40007ffe0ff */
[----:B------:R-:W-:Y:S01]  /*04d0*/  STL [R1+0xdb0], R14 ;  /* 0x000db00e01007387 */ /* 0x000fe20000100800 */
[----:B------:R-:W-:Y:S01]  /*04e0*/  IMAD.IADD R0, R4, 0x1, R3 ;  /* 0x0000000104007824 */ /* 0x000fe200078e0203 */
[C---:B------:R-:W-:Y:S02]  /*04f0*/  IADD3 R4, R14.reuse, 0x1, RZ ;  /* 0x000000010e047810 */ /* 0x040fe40007ffe0ff */
[----:B------:R-:W-:-:S02]  /*0500*/  IADD3 R3, R14, 0x2, RZ ;  /* 0x000000020e037810 */ /* 0x000fc40007ffe0ff */
[C---:B------:R-:W-:Y:S01]  /*0510*/  IADD3 R5, R14.reuse, 0x3, RZ ;  /* 0x000000030e057810 */ /* 0x040fe20007ffe0ff */
[----:B------:R0:W-:Y:S01]  /*0520*/  STL [R1+0xde4], R4 ;  /* 0x000de40401007387 */ /* 0x0001e20000100800 */
[C---:B------:R-:W-:Y:S02]  /*0530*/  IADD3 R28, R14.reuse, 0x1b, RZ ;  /* 0x0000001b0e1c7810 */ /* 0x040fe40007ffe0ff */
[----:B------:R-:W-:Y:S01]  /*0540*/  IADD3 R29, R14, 0x1d, RZ ;  /* 0x0000001d0e1d7810 */ /* 0x000fe20007ffe0ff */
[----:B------:R1:W-:Y:S01]  /*0550*/  STL [R1+0xdf0], R3 ;  /* 0x000df00301007387 */ /* 0x0003e20000100800 */
[----:B------:R-:W-:-:S03]  /*0560*/  ISETP.GT.AND P0, PT, R2, 0x7f, PT ;  /* 0x0000007f0200780c */ /* 0x000fc60003f04270 */
[----:B------:R2:W-:Y:S01]  /*0570*/  STL [R1+0xdec], R5 ;  /* 0x000dec0501007387 */ /* 0x0005e20000100800 */
[C---:B0-----:R-:W-:Y:S02]  /*0580*/  IADD3 R4, R14.reuse, 0x4, RZ ;  /* 0x000000040e047810 */ /* 0x041fe40007ffe0ff */
[----:B-1----:R-:W-:-:S03]  /*0590*/  IADD3 R3, R14, 0x5, RZ ;  /* 0x000000050e037810 */ /* 0x002fc60007ffe0ff */
[----:B------:R0:W-:Y:S01]  /*05a0*/  STL [R1+0xde8], R4 ;  /* 0x000de80401007387 */ /* 0x0001e20000100800 */
[----:B--2---:R-:W-:-:S03]  /*05b0*/  IADD3 R5, R14, 0x6, RZ ;  /* 0x000000060e057810 */ /* 0x004fc60007ffe0ff */
[----:B------:R1:W-:Y:S04]  /*05c0*/  STL [R1+0xdf8], R3 ;  /* 0x000df80301007387 */ /* 0x0003e80000100800 */
        /* <DEDUP_REMOVED lines=36> */
[----:B------:R-:W-:Y:S01]  /*0810*/  STL [R1+0xe3c], R5 ;  /* 0x000e3c0501007387 */ /* 0x000fe20000100800 */
[C---:B0-----:R-:W-:Y:S02]  /*0820*/  IADD3 R4, R14.reuse, 0x19, RZ ;  /* 0x000000190e047810 */ /* 0x041fe40007ffe0ff */
[----:B-1----:R-:W-:-:S03]  /*0830*/  IADD3 R3, R14, 0x1a, RZ ;  /* 0x0000001a0e037810 */ /* 0x002fc60007ffe0ff */
[----:B------:R0:W-:Y:S04]  /*0840*/  STL [R1+0xe48], R4 ;  /* 0x000e480401007387 */ /* 0x0001e80000100800 */
[----:B------:R1:W-:Y:S01]  /*0850*/  STL [R1+0xe44], R3 ;  /* 0x000e440301007387 */ /* 0x0003e20000100800 */
[----:B0-----:R-:W-:Y:S01]  /*0860*/  IADD3 R4, R14, 0x1c, RZ ;  /* 0x0000001c0e047810 */ /* 0x001fe20007ffe0ff */
[----:B-1----:R-:W-:Y:S01]  /*0870*/  IMAD R3, R0, 0x100, R15 ;  /* 0x0000010000037824 */ /* 0x002fe200078e020f */
[----:B------:R-:W-:-:S03]  /*0880*/  IADD3 R0, R14, 0x1e, RZ ;  /* 0x0000001e0e007810 */ /* 0x000fc60007ffe0ff */
[----:B------:R0:W-:Y:S04]  /*0890*/  STL [R1+0xe4c], R4 ;  /* 0x000e4c0401007387 */ /* 0x0001e80000100800 */
[----:B------:R-:W-:Y:S04]  /*08a0*/  STL [R1+0xe50], R28 ;  /* 0x000e501c01007387 */ /* 0x000fe80000100800 */
[----:B------:R-:W-:Y:S01]  /*08b0*/  STL [R1+0xdb4], R3 ;  /* 0x000db40301007387 */ /* 0x000fe20000100800 */
[----:B0-----:R-:W-:-:S03]  /*08c0*/  IADD3 R4, R14, 0x1f, RZ ;  /* 0x0000001f0e047810 */ /* 0x001fc60007ffe0ff */
[----:B------:R-:W-:Y:S04]  /*08d0*/  STL [R1+0xe5c], R29 ;  /* 0x000e5c1d01007387 */ /* 0x000fe80000100800 */
[----:B------:R0:W-:Y:S04]  /*08e0*/  STL [R1+0xe58], R0 ;  /* 0x000e580001007387 */ /* 0x0001e80000100800 */
[----:B------:R1:W-:Y:S01]  /*08f0*/  STL [R1+0xe54], R4 ;  /* 0x000e540401007387 */ /* 0x0003e20000100800 */
[----:B0-----:R-:W-:-:S05]  /*0900*/  IADD3 R0, R3, 0x80, RZ ;  /* 0x0000008003007810 */ /* 0x001fca0007ffe0ff */
[----:B------:R1:W-:Y:S01]  /*0910*/  STL [R1+0xdb8], R0 ;  /* 0x000db80001007387 */ /* 0x0003e20000100800 */
[----:B------:R-:W-:Y:S05]  /*0920*/  @P0 BRA `(.L_x_0) ;  /* 0x0000017000000947 */ /* 0x000fea0003800000 */
[----:B-1----:R-:W-:Y:S01]  /*0930*/  IMAD.SHL.U32 R0, R12, 0x100, RZ ;  /* 0x000001000c007824 */ /* 0x002fe200078e00ff */
[----:B------:R-:W-:Y:S01]  /*0940*/  CS2R R24, SRZ ;  /* 0x0000000000187805 */ /* 0x000fe2000001ff00 */
[----:B------:R-:W-:Y:S01]  /*0950*/  CS2R R26, SRZ ;  /* 0x00000000001a7805 */ /* 0x000fe2000001ff00 */
[----:B------:R-:W-:Y:S01]  /*0960*/  CS2R R20, SRZ ;  /* 0x0000000000147805 */ /* 0x000fe2000001ff00 */
[----:B------:R-:W-:Y:S01]  /*0970*/  CS2R R22, SRZ ;  /* 0x0000000000167805 */ /* 0x000fe2000001ff00 */
[----:B------:R0:W-:Y:S01]  /*0980*/  STL [R1+0xde0], R0 ;  /* 0x000de00001007387 */ /* 0x0001e20000100800 */
[----:B------:R-:W-:Y:S01]  /*0990*/  CS2R R16, SRZ ;  /* 0x0000000000107805 */ /* 0x000fe2000001ff00 */
[----:B------:R-:W-:Y:S01]  /*09a0*/  CS2R R18, SRZ ;  /* 0x0000000000127805 */ /* 0x000fe2000001ff00 */
[----:B------:R-:W-:Y:S01]  /*09b0*/  CS2R R12, SRZ ;  /* 0x00000000000c7805 */ /* 0x000fe2000001ff00 */
[----:B------:R0:W-:Y:S01]  /*09c0*/  STL [R1], RZ ;  /* 0x000000ff01007387 */ /* 0x0001e20000100800 */
[----:B------:R-:W-:Y:S01]  /*09d0*/  CS2R R14, SRZ ;  /* 0x00000000000e7805 */ /* 0x000fe2000001ff00 */
[----:B------:R-:W-:Y:S01]  /*09e0*/  CS2R R8, SRZ ;  /* 0x0000000000087805 */ /* 0x000fe2000001ff00 */
[----:B------:R-:W-:Y:S01]  /*09f0*/  CS2R R10, SRZ ;  /* 0x00000000000a7805 */ /* 0x000fe2000001ff00 */
[----:B------:R0:W-:Y:S01]  /*0a00*/  STL [R1+0x4], RZ ;  /* 0x000004ff01007387 */ /* 0x0001e20000100800 */
[----:B------:R-:W-:Y:S01]  /*0a10*/  CS2R R4, SRZ ;  /* 0x0000000000047805 */ /* 0x000fe2000001ff00 */
[----:B------:R-:W-:-:S02]  /*0a20*/  CS2R R6, SRZ ;  /* 0x0000000000067805 */ /* 0x000fc4000001ff00 */
[----:B------:R0:W-:Y:S04]  /*0a30*/  STL [R1+0x8], RZ ;  /* 0x000008ff01007387 */ /* 0x0001e80000100800 */
[----:B------:R0:W-:Y:S04]  /*0a40*/  STL [R1+0xc], RZ ;  /* 0x00000cff01007387 */ /* 0x0001e80000100800 */
[----:B------:R0:W-:Y:S04]  /*0a50*/  STL [R1+0x10], RZ ;  /* 0x000010ff01007387 */ /* 0x0001e80000100800 */
[----:B------:R0:W-:Y:S04]  /*0a60*/  STL [R1+0x14], RZ ;  /* 0x000014ff01007387 */ /* 0x0001e80000100800 */
[----:B------:R0:W-:Y:S04]  /*0a70*/  STL [R1+0x18], RZ ;  /* 0x000018ff01007387 */ /* 0x0001e80000100800 */
[----:B------:R0:W-:Y:S01]  /*0a80*/  STL [R1+0x1c], RZ ;  /* 0x00001cff01007387 */ /* 0x0001e20000100800 */
[----:B------:R-:W-:Y:S05]  /*0a90*/  BRA `(.L_x_1) ;  /* 0x0002403000007947 */ /* 0x000fea0003800000 */
.L_x_0:
[----:B------:R-:W2:Y:S04]  /*0aa0*/  LDL R8, [R1+0xe58] ;  /* 0x000e580001087983 */ /* 0x000ea80000100800 */
[----:B------:R-:W3:Y:S04]  /*0ab0*/  LDL R9, [R1+0xe54] ;  /* 0x000e540001097983 */ /* 0x000ee80000100800 */
[----:B------:R-:W4:Y:S04]  /*0ac0*/  LDL R19, [R1+0xe4c] ;  /* 0x000e4c0001137983 */ /* 0x000f280000100800 */
[----:B------:R-:W5:Y:S04]  /*0ad0*/  LDL R7, [R1+0xe44] ;  /* 0x000e440001077983 */ /* 0x000f680000100800 */
[----:B------:R-:W5:Y:S04]  /*0ae0*/  LDL R12, [R1+0xe48] ;  /* 0x000e4800010c7983 */ /* 0x000f680000100800 */
[----:B------:R-:W5:Y:S04]  /*0af0*/  LDL R13, [R1+0xe30] ;  /* 0x000e3000010d7983 */ /* 0x000f680000100800 */
[----:B------:R-:W5:Y:S04]  /*0b00*/  LDL R14, [R1+0xe3c] ;  /* 0x000e3c00010e7983 */ /* 0x000f680000100800 */
[----:B------:R-:W5:Y:S04]  /*0b10*/  LDL R15, [R1+0xe40] ;  /* 0x000e4000010f7983 */ /* 0x000f680000100800 */
[----:B------:R-:W5:Y:S04]  /*0b20*/  LDL R10, [R1+0xe38] ;  /* 0x000e3800010a7983 */ /* 0x000f680000100800 */
[----:B------:R-:W5:Y:S01]  /*0b30*/  LDL R11, [R1+0xe34] ;  /* 0x000e3400010b7983 */ /* 0x000f620000100800 */
[----:B------:R-:W-:Y:S01]  /*0b40*/  IMAD.MOV.U32 R17, RZ, RZ, R0 ;  /* 0x000000ffff117224 */ /* 0x000fe200078e0000 */
[----:B-1----:R-:W-:Y:S01]  /*0b50*/  IABS R0, c[0x0][0x178] ;  /* 0x00005e0000007a13 */ /* 0x002fe20000000000 */
[----:B------:R-:W-:-:S04]  /*0b60*/  IMAD.MOV.U32 R6, RZ, RZ, R3 ;  /* 0x000000ffff067224 */ /* 0x000fc800078e0003 */
[----:B------:R-:W-:-:S04]  /*0b70*/  IMAD.MOV.U32 R16, RZ, RZ, R0 ;  /* 0x000000ffff107224 */ /* 0x000fc800078e0000 */
[----:B------:R-:W0:Y:S01]  /*0b80*/  I2F.RP R3, R16 ;  /* 0x0000001000037306 */ /* 0x000e220000209400 */
[----:B------:R-:W-:Y:S01]  /*0b90*/  IMAD.MOV.U32 R18, RZ, RZ, R29 ;  /* 0x000000ffff127224 */ /* 0x000fe200078e001d */
[----:B------:R-:W-:-:S06]  /*0ba0*/  IABS R29, c[0x0][0x17c] ;  /* 0x00005f00001d7a13 */ /* 0x000fcc0000000000 */
[----:B------:R-:W1:Y:S08]  /*0bb0*/  I2F.RP R0, R29 ;  /* 0x0000001d00007306 */ /* 0x000e700000209400 */
[----:B0-----:R-:W0:Y:S08]  /*0bc0*/  MUFU.RCP R3, R3 ;  /* 0x0000000300037308 */ /* 0x001e300000001000 */
[----:B-1----:R-:W1:Y:S01]  /*0bd0*/  MUFU.RCP R0, R0 ;  /* 0x0000000000007308 */ /* 0x002e620000001000 */
[----:B------:R-:W2:Y:S01]  /*0be0*/  S2R R22, SR_TID.X ;  /* 0x0000000000167919 */ /* 0x000ea20000002100 */
[----:B0-----:R-:W-:-:S06]  /*0bf0*/  IADD3 R3, R3, 0xffffffe, RZ ;  /* 0x0ffffffe03037810 */ /* 0x001fcc0007ffe0ff */
[----:B------:R-:W0:Y:S01]  /*0c00*/  F2I.FTZ.U32.TRUNC.NTZ R3, R3 ;  /* 0x0000000300037305 */ /* 0x000e22000021f000 */
[----:B-1----:R-:W-:-:S07]  /*0c10*/  IADD3 R0, R0, 0xffffffe, RZ ;  /* 0x0ffffffe00007810 */ /* 0x002fce0007ffe0ff */
[----:B------:R0:W1:Y:S01]  /*0c20*/  F2I.FTZ.U32.TRUNC.NTZ R5, R0 ;  /* 0x0000000000057305 */ /* 0x000062000021f000 */
[----:B------:R-:W-:-:S04]  /*0c30*/  SHF.R.S32.HI R4, RZ, 0x1f, R2 ;  /* 0x0000001fff047819 */ /* 0x000fc80000011402 */
[----:B------:R-:W-:Y:S01]  /*0c40*/  LEA.HI R20, R4, R2, RZ, 0x7 ;  /* 0x0000000204147211 */ /* 0x000fe200078f38ff */
[----:B0-----:R-:W-:Y:S02]  /*0c50*/  IMAD.MOV R0, RZ, RZ, -R3 ;  /* 0x000000ffff007224 */ /* 0x001fe400078e0a03 */
[----:B------:R-:W-:Y:S02]  /*0c60*/  IMAD.MOV.U32 R2, RZ, RZ, RZ ;  /* 0x000000ffff027224 */ /* 0x000fe400078e00ff */
[----:B------:R-:W-:Y:S02]  /*0c70*/  IMAD R0, R0, R16, RZ ;  /* 0x0000001000007224 */ /* 0x000fe400078e02ff */
[----:B-1----:R-:W-:Y:S02]  /*0c80*/  IMAD.MOV R27, RZ, RZ, -R5 ;  /* 0x000000ffff1b7224 */ /* 0x002fe400078e0a05 */
[----:B------:R-:W-:-:S04]  /*0c90*/  IMAD.HI.U32 R2, R3, R0, R2 ;  /* 0x0000000003027227 */ /* 0x000fc800078e0002 */
[----:B------:R-:W-:Y:S02]  /*0ca0*/  IMAD R27, R27, R29, RZ ;  /* 0x0000001d1b1b7224 */ /* 0x000fe400078e02ff */
[----:B------:R-:W-:Y:S01]  /*0cb0*/  IMAD.MOV.U32 R4, RZ, RZ, RZ ;  /* 0x000000ffff047224 */ /* 0x000fe200078e00ff */
[----:B------:R-:W-:-:S03]  /*0cc0*/  IABS R6, R6 ;  /* 0x0000000600067213 */ /* 0x000fc60000000000 */
[----:B------:R-:W-:Y:S01]  /*0cd0*/  IMAD.HI.U32 R27, R5, R27, R4 ;  /* 0x0000001b051b7227 */ /* 0x000fe200078e0004 */
[----:B------:R-:W-:-:S03]  /*0ce0*/  IABS R4, R17 ;  /* 0x0000001100047213 */ /* 0x000fc60000000000 */
[----:B------:R-:W-:Y:S01]  /*0cf0*/  IMAD.MOV.U32 R17, RZ, RZ, R18 ;  /* 0x000000ffff117224 */ /* 0x000fe200078e0012 */
[----:B------:R-:W-:Y:S01]  /*0d00*/  STL [R1+0x60], R20 ;  /* 0x0000601401007387 */ /* 0x000fe20000100800 */
[----:B------:R-:W-:-:S04]  /*0d10*/  IMAD.HI.U32 R5, R2, R4, RZ ;  /* 0x0000000402057227 */ /* 0x000fc800078e00ff */
[----:B------:R-:W-:-:S04]  /*0d20*/  IMAD.MOV R5, RZ, RZ, -R5 ;  /* 0x000000ffff057224 */ /* 0x000fc800078e0a05 */
[----:B------:R-:W-:Y:S01]  /*0d30*/  IMAD R4, R16, R5, R4 ;  /* 0x0000000510047224 */ /* 0x000fe200078e0204 */
[----:B------:R-:W-:Y:S01]  /*0d40*/  IABS R28, R28 ;  /* 0x0000001c001c7213 */ /* 0x000fe20000000000 */
[----:B--2---:R-:W-:Y:S01]  /*0d50*/  IMAD.MOV.U32 R23, RZ, RZ, R8 ;  /* 0x000000ffff177224 */ /* 0x004fe200078e0008 */
[C---:B------:R-:W-:Y:S02]  /*0d60*/  LOP3.LUT R8, R22.reuse, 0x7, RZ, 0xc0, !PT ;  /* 0x0000000716087812 */ /* 0x040fe400078ec0ff */
[----:B---3--:R-:W-:Y:S01]  /*0d70*/  IABS R0, R9 ;  /* 0x0000000900007213 */ /* 0x008fe20000000000 */
[----:B------:R-:W-:Y:S02]  /*0d80*/  IMAD.SHL.U32 R9, R22, 0x2, RZ ;  /* 0x0000000216097824 */ /* 0x000fe400078e00ff */
[----:B------:R-:W-:Y:S02]  /*0d90*/  IMAD R3, R8, 0x110, RZ ;  /* 0x0000011008037824 */ /* 0x000fe400078e02ff */
[----:B----4-:R-:W-:-:S03]  /*0da0*/  IMAD.MOV.U32 R18, RZ, RZ, R19 ;  /* 0x000000ffff127224 */ /* 0x010fc600078e0013 */
[----:B------:R-:W-:Y:S01]  /*0db0*/  LOP3.LUT R3, R3, 0x30, R9, 0x78, !PT ;  /* 0x0000003003037812 */ /* 0x000fe200078e7809 */
[----:B-----5:R-:W-:Y:S01]  /*0dc0*/  IMAD.MOV.U32 R19, RZ, RZ, R7 ;  /* 0x000000ffff137224 */ /* 0x020fe200078e0007 */
[----:B------:R-:W-:Y:S01]  /*0dd0*/  LOP3.LUT R9, R9, 0x10, RZ, 0xc0, !PT ;  /* 0x0000001009097812 */ /* 0x000fe200078ec0ff */
[----:B------:R-:W-:Y:S02]  /*0de0*/  IMAD.HI.U32 R7, R2, R6, RZ ;  /* 0x0000000602077227 */ /* 0x000fe400078e00ff */
[----:B------:R0:W-:Y:S01]  /*0df0*/  STL [R1+0x280], R3 ;  /* 0x0002800301007387 */ /* 0x0001e20000100800 */
[----:B------:R-:W-:Y:S01]  /*0e00*/  LOP3.LUT R9, R9, 0x60, R22, 0xf8, !PT ;  /* 0x0000006009097812 */ /* 0x000fe200078ef816 */
[----:B------:R-:W-:Y:S02]  /*0e10*/  IMAD R8, R8, 0x210, RZ ;  /* 0x0000021008087824 */ /* 0x000fe400078e02ff */
[----:B------:R-:W-:Y:S01]  /*0e20*/  IMAD.MOV R7, RZ, RZ, -R7 ;  /* 0x000000ffff077224 */ /* 0x000fe200078e0a07 */
[----:B------:R-:W-:Y:S01]  /*0e30*/  IABS R2, R23 ;  /* 0x0000001700027213 */ /* 0x000fe20000000000 */
[----:B0-----:R-:W-:Y:S01]  /*0e40*/  IMAD.HI.U32 R3, R27, R0, RZ ;  /* 0x000000001b037227 */ /* 0x001fe200078e00ff */
[----:B------:R-:W-:-:S03]  /*0e50*/  LOP3.LUT R8, R8, R9, RZ, 0x3c, !PT ;  /* 0x0000000908087212 */ /* 0x000fc600078e3cff */
[----:B------:R-:W-:Y:S02]  /*0e60*/  IMAD.MOV R3, RZ, RZ, -R3 ;  /* 0x000000ffff037224 */ /* 0x000fe400078e0a03 */
[----:B------:R-:W-:Y:S02]  /*0e70*/  IMAD R6, R16, R7, R6 ;  /* 0x0000000710067224 */ /* 0x000fe400078e0206 */
[----:B------:R-:W-:Y:S01]  /*0e80*/  IMAD R0, R29, R3, R0 ;  /* 0x000000031d007224 */ /* 0x000fe200078e0200 */
[----:B------:R0:W-:Y:S01]  /*0e90*/  STL [R1+0x2c], R8 ;  /* 0x00002c0801007387 */ /* 0x0001e20000100800 */
[----:B------:R-:W-:Y:S01]  /*0ea0*/  IMAD.HI.U32 R3, R27, R2, RZ ;  /* 0x000000021b037227 */ /* 0x000fe200078e00ff */
[----:B------:R-:W-:Y:S02]  /*0eb0*/  IABS R7, R17 ;  /* 0x0000001100077213 */ /* 0x000fe40000000000 */
[----:B------:R1:W-:Y:S01]  /*0ec0*/  STL [R1+0x14], R6 ;  /* 0x0000140601007387 */ /* 0x0003e20000100800 */
[----:B------:R-:W-:Y:S01]  /*0ed0*/  IABS R5, R18 ;  /* 0x0000001200057213 */ /* 0x000fe20000000000 */
[----:B------:R-:W-:-:S02]  /*0ee0*/  IMAD.MOV R3, RZ, RZ, -R3 ;  /* 0x000000ffff037224 */ /* 0x000fc400078e0a03 */
[----:B------:R-:W-:Y:S04]  /*0ef0*/  STL [R1+0x10], R4 ;  /* 0x0000100401007387 */ /* 0x000fe80000100800 */
[----:B------:R2:W-:Y:S01]  /*0f00*/  STL [R1+0xc], R0 ;  /* 0x00000c0001007387 */ /* 0x0005e20000100800 */
[----:B0-----:R-:W-:-:S04]  /*0f10*/  IMAD.HI.U32 R8, R27, R7, RZ ;  /* 0x000000071b087227 */ /* 0x001fc800078e00ff */
[----:B-1----:R-:W-:Y:S01]  /*0f20*/  IMAD.HI.U32 R6, R27, R5, RZ ;  /* 0x000000051b067227 */ /* 0x002fe200078e00ff */
[----:B--2---:R-:W-:-:S03]  /*0f30*/  IABS R0, R19 ;  /* 0x0000001300007213 */ /* 0x004fc60000000000 */
[----:B------:R-:W-:Y:S02]  /*0f40*/  IMAD R2, R29, R3, R2 ;  /* 0x000000031d027224 */ /* 0x000fe400078e0202 */
[----:B------:R-:W-:-:S04]  /*0f50*/  IMAD.HI.U32 R4, R27, R28, RZ ;  /* 0x0000001c1b047227 */ /* 0x000fc800078e00ff */
[----:B------:R-:W-:-:S04]  /*0f60*/  IMAD.HI.U32 R3, R27, R0, RZ ;  /* 0x000000001b037227 */ /* 0x000fc800078e00ff */
[----:B------:R-:W-:Y:S02]  /*0f70*/  IMAD.MOV R8, RZ, RZ, -R8 ;  /* 0x000000ffff087224 */ /* 0x000fe400078e0a08 */
[----:B------:R-:W-:Y:S02]  /*0f80*/  IMAD.MOV R6, RZ, RZ, -R6 ;  /* 0x000000ffff067224 */ /* 0x000fe400078e0a06 */
[----:B------:R-:W-:Y:S02]  /*0f90*/  IMAD.MOV R4, RZ, RZ, -R4 ;  /* 0x000000ffff047224 */ /* 0x000fe400078e0a04 */
[----:B------:R-:W-:Y:S02]  /*0fa0*/  IMAD.MOV R3, RZ, RZ, -R3 ;  /* 0x000000ffff037224 */ /* 0x000fe400078e0a03 */
[C---:B------:R-:W-:Y:S02]  /*0fb0*/  IMAD R7, R29.reuse, R8, R7 ;  /* 0x000000081d077224 */ /* 0x040fe400078e0207 */
[----:B------:R-:W-:-:S02]  /*0fc0*/  IMAD R5, R29, R6, R5 ;  /* 0x000000061d057224 */ /* 0x000fc400078e0205 */
[C---:B------:R-:W-:Y:S01]  /*0fd0*/  IMAD R28, R29.reuse, R4, R28 ;  /* 0x000000041d1c7224 */ /* 0x040fe200078e021c */
[----:B------:R0:W-:Y:S01]  /*0fe0*/  STL [R1+0x8], R2 ;  /* 0x0000080201007387 */ /* 0x0001e20000100800 */
[----:B------:R-:W-:-:S03]  /*0ff0*/  IMAD R0, R29, R3, R0 ;  /* 0x000000031d007224 */ /* 0x000fc600078e0200 */
[----:B------:R1:W-:Y:S04]  /*1000*/  STL [R1+0x4], R7 ;  /* 0x0000040701007387 */ /* 0x0003e80000100800 */
[----:B------:R2:W-:Y:S01]  /*1010*/  STL [R1], R5 ;  /* 0x0000000501007387 */ /* 0x0005e20000100800 */
[----:B0-----:R-:W-:-:S03]  /*1020*/  IABS R2, R12 ;  /* 0x0000000c00027213 */ /* 0x001fc60000000000 */
[----:B------:R-:W-:Y:S04]  /*1030*/  STL [R1+0xedc], R28 ;  /* 0x000edc1c01007387 */ /* 0x000fe80000100800 */
[----:B------:R-:W-:Y:S04]  /*1040*/  STL [R1+0xee0], R0 ;  /* 0x000ee00001007387 */ /* 0x000fe80000100800 */
[----:B------:R-:W3:Y:S01]  /*1050*/  LDL R12, [R1+0xe2c] ;  /* 0x000e2c00010c7983 */ /* 0x000ee20000100800 */
[----:B------:R-:W-:Y:S01]  /*1060*/  IMAD.MOV.U32 R19, RZ, RZ, R13 ;  /* 0x000000ffff137224 */ /* 0x000fe200078e000d */
[----:B------:R-:W-:Y:S01]  /*1070*/  IABS R3, R14 ;  /* 0x0000000e00037213 */ /* 0x000fe20000000000 */
[----:B-1----:R-:W-:Y:S01]  /*1080*/  IMAD.HI.U32 R7, R27, R2, RZ ;  /* 0x000000021b077227 */ /* 0x002fe200078e00ff */
[----:B------:R-:W4:Y:S01]  /*1090*/  LDL R13, [R1+0xe28] ;  /* 0x000e2800010d7983 */ /* 0x000f220000100800 */
[----:B------:R-:W-:-:S03]  /*10a0*/  IABS R4, R15 ;  /* 0x0000000f00047213 */ /* 0x000fc60000000000 */
[----:B------:R-:W5:Y:S01]  /*10b0*/  LDL R14, [R1+0xe24] ;  /* 0x000e2400010e7983 */ /* 0x000f620000100800 */
[----:B------:R-:W-:-:S03]  /*10c0*/  IMAD.MOV R7, RZ, RZ, -R7 ;  /* 0x000000ffff077224 */ /* 0x000fc600078e0a07 */
[----:B------:R-:W5:Y:S01]  /*10d0*/  LDL R15, [R1+0xe20] ;  /* 0x000e2000010f7983 */ /* 0x000f620000100800 */
[----:B------:R-:W-:Y:S01]  /*10e0*/  IMAD R2, R29, R7, R2 ;  /* 0x000000071d027224 */ /* 0x000fe200078e0202 */
[----:B--2---:R-:W-:Y:S02]  /*10f0*/  IABS R5, R10 ;  /* 0x0000000a00057213 */ /* 0x004fe40000000000 */
[----:B------:R-:W-:Y:S01]  /*1100*/  IABS R6, R11 ;  /* 0x0000000b00067213 */ /* 0x000fe20000000000 */
[C---:B------:R-:W-:Y:S01]  /*1110*/  IMAD.HI.U32 R11, R27.reuse, R3, RZ ;  /* 0x000000031b0b7227 */ /* 0x040fe200078e00ff */
[----:B------:R-:W-:Y:S03]  /*1120*/  STL [R1+0xee4], R2 ;  /* 0x000ee40201007387 */ /* 0x000fe60000100800 */
[C---:B------:R-:W-:Y:S01]  /*1130*/  IMAD.HI.U32 R10, R27.reuse, R4, RZ ;  /* 0x000000041b0a7227 */ /* 0x040fe200078e00ff */
[----:B------:R-:W2:Y:S03]  /*1140*/  LDL R22, [R1+0xe1c] ;  /* 0x000e1c0001167983 */ /* 0x000ea60000100800 */
[----:B------:R-:W-:-:S04]  /*1150*/  IMAD.HI.U32 R9, R27, R5, RZ ;  /* 0x000000051b097227 */ /* 0x000fc800078e00ff */
[----:B------:R-:W-:Y:S02]  /*1160*/  IMAD.MOV R11, RZ, RZ, -R11 ;  /* 0x000000ffff0b7224 */ /* 0x000fe400078e0a0b */
[----:B------:R-:W-:Y:S02]  /*1170*/  IMAD.MOV R10, RZ, RZ, -R10 ;  /* 0x000000ffff0a7224 */ /* 0x000fe400078e0a0a */
[----:B------:R-:W-:Y:S02]  /*1180*/  IMAD.MOV R9, RZ, RZ, -R9 ;  /* 0x000000ffff097224 */ /* 0x000fe400078e0a09 */
[C---:B------:R-:W-:Y:S02]  /*1190*/  IMAD R3, R29.reuse, R11, R3 ;  /* 0x0000000b1d037224 */ /* 0x040fe400078e0203 */
[C---:B------:R-:W-:Y:S02]  /*11a0*/  IMAD R4, R29.reuse, R10, R4 ;  /* 0x0000000a1d047224 */ /* 0x040fe400078e0204 */
[----:B------:R-:W-:Y:S01]  /*11b0*/  IMAD R5, R29, R9, R5 ;  /* 0x000000091d057224 */ /* 0x000fe200078e0205 */
[----:B------:R-:W-:Y:S04]  /*11c0*/  STL [R1+0xee8], R3 ;  /* 0x000ee80301007387 */ /* 0x000fe80000100800 */
[----:B------:R-:W-:Y:S04]  /*11d0*/  STL [R1+0xeec], R4 ;  /* 0x000eec0401007387 */ /* 0x000fe80000100800 */
[----:B------:R-:W-:Y:S04]  /*11e0*/  STL [R1+0xef0], R5 ;  /* 0x000ef00501007387 */ /* 0x000fe80000100800 */
[----:B------:R-:W2:Y:S01]  /*11f0*/  LDL R23, [R1+0xe18] ;  /* 0x000e180001177983 */ /* 0x000ea20000100800 */
[----:B------:R-:W-:Y:S01]  /*1200*/  IMAD.HI.U32 R8, R27, R6, RZ ;  /* 0x000000061b087227 */ /* 0x000fe200078e00ff */
[----:B------:R-:W-:-:S02]  /*1210*/  IABS R7, R19 ;  /* 0x0000001300077213 */ /* 0x000fc40000000000 */
[----:B------:R-:W2:Y:S01]  /*1220*/  LDL R18, [R1+0xe14] ;  /* 0x000e140001127983 */ /* 0x000ea20000100800 */
[----:B------:R-:W-:-:S03]  /*1230*/  IMAD.MOV R8, RZ, RZ, -R8 ;  /* 0x000000ffff087224 */ /* 0x000fc600078e0a08 */
[----:B------:R-:W2:Y:S01]  /*1240*/  LDL R17, [R1+0xe10] ;  /* 0x000e100001117983 */ /* 0x000ea20000100800 */
[----:B------:R-:W-:-:S03]  /*1250*/  IMAD R6, R29, R8, R6 ;  /* 0x000000081d067224 */ /* 0x000fc600078e0206 */
[----:B------:R-:W2:Y:S01]  /*1260*/  LDL R19, [R1+0xe0c] ;  /* 0x000e0c0001137983 */ /* 0x000ea20000100800 */
[----:B---3--:R-:W-:Y:S01]  /*1270*/  IABS R8, R12 ;  /* 0x0000000c00087213 */ /* 0x008fe20000000000 */
[----:B------:R-:W-:-:S04]  /*1280*/  IMAD.HI.U32 R12, R27, R7, RZ ;  /* 0x000000071b0c7227 */ /* 0x000fc800078e00ff */
[----:B------:R-:W-:Y:S01]  /*1290*/  IMAD.MOV R12, RZ, RZ, -R12 ;  /* 0x000000ffff0c7224 */ /* 0x000fe200078e0a0c */
[----:B----4-:R-:W-:Y:S02]  /*12a0*/  IABS R9, R13 ;  /* 0x0000000d00097213 */ /* 0x010fe40000000000 */
[----:B-----5:R-:W-:Y:S01]  /*12b0*/  IABS R10, R14 ;  /* 0x0000000e000a7213 */ /* 0x020fe20000000000 */
[----:B------:R-:W-:Y:S01]  /*12c0*/  IMAD R7, R29, R12, R7 ;  /* 0x0000000c1d077224 */ /* 0x000fe200078e0207 */
[----:B------:R-:W-:Y:S01]  /*12d0*/  IABS R11, R15 ;  /* 0x0000000f000b7213 */ /* 0x000fe20000000000 */
[----:B------:R-:W-:-:S03]  /*12e0*/  IMAD.HI.U32 R16, R27, R8, RZ ;  /* 0x000000081b107227 */ /* 0x000fc600078e00ff */
[----:B------:R0:W-:Y:S01]  /*12f0*/  STL [R1+0xecc], R7 ;  /* 0x000ecc0701007387 */ /* 0x0001e20000100800 */
[----:B------:R-:W-:-:S03]  /*1300*/  IMAD.HI.U32 R15, R27, R9, RZ ;  /* 0x000000091b0f7227 */ /* 0x000fc600078e00ff */
[----:B------:R-:W3:Y:S01]  /*1310*/  LDL R20, [R1+0xe08] ;  /* 0x000e080001147983 */ /* 0x000ee20000100800 */
[C---:B------:R-:W-:Y:S01]  /*1320*/  IMAD.HI.U32 R14, R27.reuse, R10, RZ ;  /* 0x0000000a1b0e7227 */ /* 0x040fe200078e00ff */
[----:B--2---:R-:W-:Y:S02]  /*1330*/  IABS R12, R22 ;  /* 0x00000016000c7213 */ /* 0x004fe40000000000 */
[----:B------:R-:W2:Y:S01]  /*1340*/  LDL R25, [R1+0xe04] ;  /* 0x000e040001197983 */ /* 0x000ea20000100800 */
[----:B------:R-:W-:-:S03]  /*1350*/  IMAD.HI.U32 R13, R27, R11, RZ ;  /* 0x0000000b1b0d7227 */ /* 0x000fc600078e00ff */
[----:B------:R-:W4:Y:S01]  /*1360*/  LDL R22, [R1+0xe00] ;  /* 0x000e000001167983 */ /* 0x000f220000100800 */
[----:B------:R-:W-:Y:S02]  /*1370*/  IMAD.MOV R16, RZ, RZ, -R16 ;  /* 0x000000ffff107224 */ /* 0x000fe400078e0a10 */
[----:B------:R-:W-:Y:S02]  /*1380*/  IMAD.MOV R15, RZ, RZ, -R15 ;  /* 0x000000ffff0f7224 */ /* 0x000fe400078e0a0f */
[----:B------:R-:W-:Y:S02]  /*1390*/  IMAD.MOV R14, RZ, RZ, -R14 ;  /* 0x000000ffff0e7224 */ /* 0x000fe400078e0a0e */
[----:B------:R-:W-:Y:S02]  /*13a0*/  IMAD.MOV R13, RZ, RZ, -R13 ;  /* 0x000000ffff0d7224 */ /* 0x000fe400078e0a0d */
[C---:B------:R-:W-:Y:S02]  /*13b0*/  IMAD R8, R29.reuse, R16, R8 ;  /* 0x000000101d087224 */ /* 0x040fe400078e0208 */
[----:B------:R-:W-:-:S02]  /*13c0*/  IMAD R9, R29, R15, R9 ;  /* 0x0000000f1d097224 */ /* 0x000fc400078e0209 */
[C---:B------:R-:W-:Y:S02]  /*13d0*/  IMAD R10, R29.reuse, R14, R10 ;  /* 0x0000000e1d0a7224 */ /* 0x040fe400078e020a */
[----:B------:R-:W-:Y:S01]  /*13e0*/  IMAD R11, R29, R13, R11 ;  /* 0x0000000d1d0b7224 */ /* 0x000fe200078e020b */
[----:B------:R-:W-:Y:S04]  /*13f0*/  STL [R1+0xec8], R8 ;  /* 0x000ec80801007387 */ /* 0x000fe80000100800 */
[----:B------:R-:W-:Y:S04]  /*1400*/  STL [R1+0xed0], R9 ;  /* 0x000ed00901007387 */ /* 0x000fe80000100800 */
[----:B------:R1:W-:Y:S04]  /*1410*/  STL [R1+0xed4], R10 ;  /* 0x000ed40a01007387 */ /* 0x0003e80000100800 */
[----:B------:R5:W-:Y:S04]  /*1420*/  STL [R1+0xed8], R11 ;  /* 0x000ed80b01007387 */ /* 0x000be80000100800 */
[----:B------:R-:W4:Y:S01]  /*1430*/  LDL R26, [R1+0xdfc] ;  /* 0x000dfc00011a7983 */ /* 0x000f220000100800 */
[----:B------:R-:W-:-:S03]  /*1440*/  IABS R13, R23 ;  /* 0x00000017000d7213 */ /* 0x000fc60000000000 */
[----:B0-----:R-:W4:Y:S04]  /*1450*/  LDL R7, [R1+0xdb0] ;  /* 0x000db00001077983 */ /* 0x001f280000100800 */
[----:B------:R-:W4:Y:S01]  /*1460*/  LDL R23, [R1+0xdf4] ;  /* 0x000df40001177983 */ /* 0x000f220000100800 */
[----:B------:R-:W-:Y:S01]  /*1470*/  IABS R14, R18 ;  /* 0x00000012000e7213 */ /* 0x000fe20000000000 */
[----:B------:R-:W-:Y:S01]  /*1480*/  IMAD.HI.U32 R18, R27, R12, RZ ;  /* 0x0000000c1b127227 */ /* 0x000fe200078e00ff */
[----:B------:R-:W-:Y:S01]  /*1490*/  IABS R15, R17 ;  /* 0x00000011000f7213 */ /* 0x000fe20000000000 */
[----:B------:R-:W4:Y:S01]  /*14a0*/  LDL R28, [R1+0xde8] ;  /* 0x000de800011c7983 */ /* 0x000f220000100800 */
[----:B------:R-:W-:Y:S01]  /*14b0*/  IABS R16, R19 ;  /* 0x0000001300107213 */ /* 0x000fe20000000000 */
[----:B------:R-:W-:-:S02]  /*14c0*/  IMAD.MOV R18, RZ, RZ, -R18 ;  /* 0x000000ffff127224 */ /* 0x000fc400078e0a12 */
[C---:B------:R-:W-:Y:S01]  /*14d0*/  IMAD.HI.U32 R17, R27.reuse, R14, RZ ;  /* 0x0000000e1b117227 */ /* 0x040fe200078e00ff */
[----:B------:R-:W4:Y:S03]  /*14e0*/  LDL R4, [R1+0x10] ;  /* 0x0000100001047983 */ /* 0x000f260000100800 */
[----:B------:R-:W-:Y:S01]  /*14f0*/  IMAD.HI.U32 R19, R27, R13, RZ ;  /* 0x0000000d1b137227 */ /* 0x000fe200078e00ff */
[----:B------:R-:W4:Y:S03]  /*1500*/  LDL R5, [R1+0xdf8] ;  /* 0x000df80001057983 */ /* 0x000f260000100800 */
[----:B------:R-:W-:Y:S01]  /*1510*/  IMAD R12, R29, R18, R12 ;  /* 0x000000121d0c7224 */ /* 0x000fe200078e020c */
[----:B------:R-:W4:Y:S01]  /*1520*/  LDL R2, [R1+0xdec] ;  /* 0x000dec0001027983 */ /* 0x000f220000100800 */
[----:B------:R-:W-:-:S03]  /*1530*/  IMAD.HI.U32 R18, R27, R16, RZ ;  /* 0x000000101b127227 */ /* 0x000fc600078e00ff */
[----:B------:R-:W4:Y:S01]  /*1540*/  LDL R3, [R1+0xdf0] ;  /* 0x000df00001037983 */ /* 0x000f220000100800 */
[----:B------:R-:W-:Y:S02]  /*1550*/  IMAD.MOV R17, RZ, RZ, -R17 ;  /* 0x000000ffff117224 */ /* 0x000fe400078e0a11 */
[----:B------:R-:W-:Y:S01]  /*1560*/  IMAD.MOV R19, RZ, RZ, -R19 ;  /* 0x000000ffff137224 */ /* 0x000fe200078e0a13 */
[----:B------:R-:W4:Y:S01]  /*1570*/  LDL.LU R0, [R1+0x14] ;  /* 0x0000140001007983 */ /* 0x000f220000300800 */
[----:B------:R-:W-:Y:S02]  /*1580*/  IMAD.MOV R18, RZ, RZ, -R18 ;  /* 0x000000ffff127224 */ /* 0x000fe400078e0a12 */
[C---:B------:R-:W-:Y:S01]  /*1590*/  IMAD R14, R29.reuse, R17, R14 ;  /* 0x000000111d0e7224 */ /* 0x040fe200078e020e */
[----:B-1----:R-:W4:Y:S01]  /*15a0*/  LDL.LU R10, [R1+0xc] ;  /* 0x00000c00010a7983 */ /* 0x002f220000300800 */
[C---:B------:R-:W-:Y:S02]  /*15b0*/  IMAD R13, R29.reuse, R19, R13 ;  /* 0x000000131d0d7224 */ /* 0x040fe400078e020d */
[----:B------:R-:W-:Y:S01]  /*15c0*/  IMAD R16, R29, R18, R16 ;  /* 0x000000121d107224 */ /* 0x000fe200078e0210 */
[----:B------:R-:W4:Y:S01]  /*15d0*/  LDL.LU R9, [R1+0x8] ;  /* 0x0000080001097983 */ /* 0x000f220000300800 */
[----:B------:R-:W-:-:S03]  /*15e0*/  IMAD.HI.U32 R21, R27, R15, RZ ;  /* 0x0000000f1b157227 */ /* 0x000fc600078e00ff */
[----:B-----5:R-:W5:Y:S01]  /*15f0*/  LDL R11, [R1] ;  /* 0x00000000010b7983 */ /* 0x020f620000100800 */
[----:B------:R-:W-:-:S04]  /*1600*/  IMAD.MOV R21, RZ, RZ, -R21 ;  /* 0x000000ffff157224 */ /* 0x000fc800078e0a15 */
[----:B------:R-:W-:Y:S01]  /*1610*/  IMAD R15, R29, R21, R15 ;  /* 0x000000151d0f7224 */ /* 0x000fe200078e020f */
[----:B---3--:R-:W-:-:S05]  /*1620*/  IABS R20, R20 ;  /* 0x0000001400147213 */ /* 0x008fca0000000000 */
[----:B------:R-:W-:Y:S01]  /*1630*/  IMAD.MOV.U32 R17, RZ, RZ, R20 ;  /* 0x000000ffff117224 */ /* 0x000fe200078e0014 */
[----:B--2---:R-:W-:Y:S02]  /*1640*/  IABS R18, R25 ;  /* 0x0000001900127213 */ /* 0x004fe40000000000 */
[----:B----4-:R-:W-:Y:S01]  /*1650*/  IABS R19, R22 ;  /* 0x0000001600137213 */ /* 0x010fe20000000000 */
[----:B------:R-:W-:-:S04]  /*1660*/  IMAD.HI.U32 R22, R27, R17, RZ ;  /* 0x000000111b167227 */ /* 0x000fc800078e00ff */
[----:B------:R-:W-:Y:S02]  /*1670*/  IMAD.MOV R22, RZ, RZ, -R22 ;  /* 0x000000ffff167224 */ /* 0x000fe400078e0a16 */
[----:B------:R-:W-:-:S04]  /*1680*/  IMAD.HI.U32 R25, R27, R18, RZ ;  /* 0x000000121b197227 */ /* 0x000fc800078e00ff */
[----:B------:R-:W-:Y:S02]  /*1690*/  IMAD R17, R29, R22, R17 ;  /* 0x000000161d117224 */ /* 0x000fe400078e0211 */
[----:B------:R-:W-:-:S04]  /*16a0*/  IMAD.MOV R22, RZ, RZ, -R25 ;  /* 0x000000ffff167224 */ /* 0x000fc800078e0a19 */
[----:B------:R-:W-:Y:S01]  /*16b0*/  IMAD R18, R29, R22, R18 ;  /* 0x000000161d127224 */ /* 0x000fe200078e0212 */
[----:B------:R-:W-:Y:S01]  /*16c0*/  IABS R20, R26 ;  /* 0x0000001a00147213 */ /* 0x000fe20000000000 */
[----:B------:R-:W-:-:S04]  /*16d0*/  IMAD.HI.U32 R26, R27, R19, RZ ;  /* 0x000000131b1a7227 */ /* 0x000fc800078e00ff */
[----:B------:R-:W-:Y:S01]  /*16e0*/  IMAD.MOV R25, RZ, RZ, -R26 ;  /* 0x000000ffff197224 */ /* 0x000fe200078e0a1a */
[----:B------:R-:W-:Y:S02]  /*16f0*/  IABS R26, R7 ;  /* 0x00000007001a7213 */ /* 0x000fe40000000000 */
[----:B------:R-:W-:Y:S01]  /*1700*/  IABS R21, R23 ;  /* 0x0000001700157213 */ /* 0x000fe20000000000 */
[----:B------:R-:W-:Y:S01]  /*1710*/  IMAD R19, R29, R25, R19 ;  /* 0x000000191d137224 */ /* 0x000fe200078e0213 */
[----:B------:R-:W2:Y:S01]  /*1720*/  LDL.LU R7, [R1+0x4] ;  /* 0x0000040001077983 */ /* 0x000ea20000300800 */
[----:B------:R-:W-:Y:S02]  /*1730*/  IMAD.MOV.U32 R22, RZ, RZ, R26 ;  /* 0x000000ffff167224 */ /* 0x000fe400078e001a */
[C---:B------:R-:W-:Y:S01]  /*1740*/  IMAD.HI.U32 R24, R27.reuse, R20, RZ ;  /* 0x000000141b187227 */ /* 0x040fe200078e00ff */
[----:B------:R-:W3:Y:S03]  /*1750*/  LDL R8, [R1+0xde4] ;  /* 0x000de40001087983 */ /* 0x000ee60000100800 */
[----:B------:R-:W-:-:S04]  /*1760*/  IMAD.HI.U32 R23, R27, R21, RZ ;  /* 0x000000151b177227 */ /* 0x000fc800078e00ff */
[----:B------:R-:W-:-:S04]  /*1770*/  IMAD.HI.U32 R25, R27, R22, RZ ;  /* 0x000000161b197227 */ /* 0x000fc800078e00ff */
[----:B------:R-:W-:Y:S02]  /*1780*/  IMAD.MOV R24, RZ, RZ, -R24 ;  /* 0x000000ffff187224 */ /* 0x000fe400078e0a18 */
[----:B------:R-:W-:Y:S02]  /*1790*/  IMAD.MOV R23, RZ, RZ, -R23 ;  /* 0x000000ffff177224 */ /* 0x000fe400078e0a17 */
[----:B------:R-:W-:Y:S02]  /*17a0*/  IMAD.MOV R26, RZ, RZ, -R25 ;  /* 0x000000ffff1a7224 */ /* 0x000fe400078e0a19 */
[C---:B------:R-:W-:Y:S02]  /*17b0*/  IMAD R20, R29.reuse, R24, R20 ;  /* 0x000000181d147224 */ /* 0x040fe400078e0214 */
[C---:B------:R-:W-:Y:S02]  /*17c0*/  IMAD R21, R29.reuse, R23, R21 ;  /* 0x000000171d157224 */ /* 0x040fe400078e0215 */
[----:B------:R-:W-:-:S02]  /*17d0*/  IMAD R22, R29, R26, R22 ;  /* 0x0000001a1d167224 */ /* 0x000fc400078e0216 */
[----:B------:R-:W4:Y:S01]  /*17e0*/  LDL R29, [R1+0x10] ;  /* 0x00001000011d7983 */ /* 0x000f220000100800 */
[----:B------:R-:W-:Y:S02]  /*17f0*/  IABS R24, R28 ;  /* 0x0000001c00187213 */ /* 0x000fe40000000000 */
[----:B------:R-:W-:-:S04]  /*1800*/  IABS R28, c[0x0][0x178] ;  /* 0x00005e00001c7a13 */ /* 0x000fc80000000000 */
[----:B------:R-:W-:Y:S02]  /*1810*/  ISETP.GT.U32.AND P1, PT, R28, R4, PT ;  /* 0x000000041c00720c */ /* 0x000fe40003f24070 */
[----:B------:R-:W-:Y:S02]  /*1820*/  IABS R2, R2 ;  /* 0x0000000200027213 */ /* 0x000fe40000000000 */
[----:B------:R-:W-:Y:S02]  /*1830*/  IABS R23, R5 ;  /* 0x0000000500177213 */ /* 0x000fe40000000000 */
[----:B------:R-:W-:Y:S01]  /*1840*/  IABS R3, R3 ;  /* 0x0000000300037213 */ /* 0x000fe20000000000 */
[----:B------:R-:W-:Y:S02]  /*1850*/  IMAD.MOV.U32 R25, RZ, RZ, R2 ;  /* 0x000000ffff197224 */ /* 0x000fe400078e0002 */
[----:B------:R-:W-:-:S04]  /*1860*/  IMAD.HI.U32 R2, R27, R23, RZ ;  /* 0x000000171b027227 */ /* 0x000fc800078e00ff */
[----:B------:R-:W-:Y:S02]  /*1870*/  IMAD.MOV.U32 R26, RZ, RZ, R3 ;  /* 0x000000ffff1a7224 */ /* 0x000fe400078e0003 */
[----:B------:R-:W-:-:S04]  /*1880*/  IMAD.HI.U32 R4, R27, R24, RZ ;  /* 0x000000181b047227 */ /* 0x000fc800078e00ff */
[----:B------:R-:W-:-:S04]  /*1890*/  IMAD.HI.U32 R3, R27, R25, RZ ;  /* 0x000000191b037227 */ /* 0x000fc800078e00ff */
[----:B------:R-:W-:Y:S02]  /*18a0*/  IMAD.MOV R5, RZ, RZ, -R2 ;  /* 0x000000ffff057224 */ /* 0x000fe400078e0a02 */
[----:B------:R-:W-:-:S04]  /*18b0*/  IMAD.HI.U32 R2, R27, R26, RZ ;  /* 0x0000001a1b027227 */ /* 0x000fc800078e00ff */
[----:B------:R-:W-:Y:S02]  /*18c0*/  IMAD.MOV R4, RZ, RZ, -R4 ;  /* 0x000000ffff047224 */ /* 0x000fe400078e0a04 */
[----:B------:R-:W-:Y:S02]  /*18d0*/  IMAD.MOV R3, RZ, RZ, -R3 ;  /* 0x000000ffff037224 */ /* 0x000fe400078e0a03 */
[----:B------:R-:W-:Y:S02]  /*18e0*/  IMAD.MOV R2, RZ, RZ, -R2 ;  /* 0x000000ffff027224 */ /* 0x000fe400078e0a02 */
[----:B----4-:R-:W-:-:S05]  /*18f0*/  @!P1 IMAD.IADD R29, R29, 0x1, -R28 ;  /* 0x000000011d1d9824 */ /* 0x010fca00078e0a1c */
[----:B------:R0:W-:Y:S01]  /*1900*/  @!P1 STL [R1+0x10], R29 ;  /* 0x0000101d01009387 */ /* 0x0001e20000100800 */
[----:B------:R-:W-:Y:S02]  /*1910*/  ISETP.GT.U32.AND P5, PT, R28, R29, PT ;  /* 0x0000001d1c00720c */ /* 0x000fe40003fa4070 */
[----:B0-----:R-:W-:-:S05]  /*1920*/  IABS R29, c[0x0][0x17c] ;  /* 0x00005f00001d7a13 */ /* 0x001fca0000000000 */
[C---:B------:R-:W-:Y:S02]  /*1930*/  IMAD R23, R29.reuse, R5, R23 ;  /* 0x000000051d177224 */ /* 0x040fe400078e0217 */
[----:B------:R-:W4:Y:S01]  /*1940*/  LDL.LU R5, [R1+0xef0] ;  /* 0x000ef00001057983 */ /* 0x000f220000300800 */
[C---:B------:R-:W-:Y:S02]  /*1950*/  IMAD R24, R29.reuse, R4, R24 ;  /* 0x000000041d187224 */ /* 0x040fe400078e0218 */
[C---:B------:R-:W-:Y:S01]  /*1960*/  IMAD R25, R29.reuse, R3, R25 ;  /* 0x000000031d197224 */ /* 0x040fe200078e0219 */
[----:B------:R-:W3:Y:S01]  /*1970*/  LDL.LU R4, [R1+0xeec] ;  /* 0x000eec0001047983 */ /* 0x000ee20000300800 */
[C---:B------:R-:W-:Y:S01]  /*1980*/  IMAD R26, R29.reuse, R2, R26 ;  /* 0x000000021d1a7224 */ /* 0x040fe200078e021a */
[C---:B------:R-:W-:Y:S02]  /*1990*/  ISETP.GT.U32.AND P1, PT, R29.reuse, R22, PT ;  /* 0x000000161d00720c */ /* 0x040fe40003f24070 */
[----:B------:R-:W3:Y:S01]  /*19a0*/  LDL.LU R3, [R1+0xee8] ;  /* 0x000ee80001037983 */ /* 0x000ee20000300800 */
[----:B------:R-:W-:-:S02]  /*19b0*/  ISETP.GT.U32.AND P3, PT, R29, R10, PT ;  /* 0x0000000a1d00720c */ /* 0x000fc40003f64070 */
[C---:B------:R-:W-:Y:S01]  /*19c0*/  ISETP.GT.U32.AND P2, PT, R29.reuse, R9, PT ;  /* 0x000000091d00720c */ /* 0x040fe20003f44070 */
[----:B------:R-:W3:Y:S01]  /*19d0*/  LDL.LU R2, [R1+0xee4] ;  /* 0x000ee40001027983 */ /* 0x000ee20000300800 */
[C---:B--2---:R-:W-:Y:S02]  /*19e0*/  ISETP.GT.U32.AND P4, PT, R29.reuse, R7, PT ;  /* 0x000000071d00720c */ /* 0x044fe40003f84070 */
[----:B-----5:R-:W-:Y:S02]  /*19f0*/  ISETP.GT.U32.AND P6, PT, R29, R11, PT ;  /* 0x0000000b1d00720c */ /* 0x020fe40003fc4070 */
[----:B------:R-:W2:Y:S01]  /*1a00*/  LDL R29, [R1+0x10] ;  /* 0x00001000011d7983 */ /* 0x000ea20000100800 */
[----:B------:R-:W-:-:S13]  /*1a10*/  ISETP.GT.U32.AND P0, PT, R28, R0, PT ;  /* 0x000000001c00720c */ /* 0x000fda0003f04070 */
[----:B------:R-:W-:-:S05]  /*1a20*/  @!P0 IMAD.IADD R0, R0, 0x1, -R28 ;  /* 0x0000000100008824 */ /* 0x000fca00078e0a1c */
[----:B------:R-:W-:-:S13]  /*1a30*/  ISETP.GT.U32.AND P0, PT, R28, R0, PT ;  /* 0x000000001c00720c */ /* 0x000fda0003f04070 */
[----:B------:R-:W-:-:S05]  /*1a40*/  @!P0 IMAD.IADD R0, R0, 0x1, -R28 ;  /* 0x0000000100008824 */ /* 0x000fca00078e0a1c */
[----:B------:R0:W-:Y:S04]  /*1a50*/  STL [R1+0x14], R0 ;  /* 0x0000140001007387 */ /* 0x0001e80000100800 */
[----:B0-----:R-:W5:Y:S01]  /*1a60*/  LDL.LU R0, [R1+0xee0] ;  /* 0x000ee00001007983 */ /* 0x001f620000300800 */
[----:B--2---:R-:W-:-:S03]  /*1a70*/  @!P5 IMAD.IADD R29, R29, 0x1, -R28 ;  /* 0x000000011d1dd824 */ /* 0x004fc600078e0a1c */
[----:B------:R-:W2:Y:S04]  /*1a80*/  LDL.LU R28, [R1+0xedc] ;  /* 0x000edc00011c7983 */ /* 0x000ea80000300800 */
[----:B------:R0:W-:Y:S02]  /*1a90*/  @!P5 STL [R1+0x10], R29 ;  /* 0x0000101d0100d387 */ /* 0x0001e40000100800 */
[----:B0-----:R-:W-:-:S05]  /*1aa0*/  IABS R29, c[0x0][0x17c] ;  /* 0x00005f00001d7a13 */ /* 0x001fca0000000000 */
[--C-:B------:R-:W-:Y:S01]  /*1ab0*/  @!P1 IMAD.IADD R22, R22, 0x1, -R29.reuse ;  /* 0x0000000116169824 */ /* 0x100fe200078e0a1d */
[C---:B---3--:R-:W-:Y:S01]  /*1ac0*/  ISETP.GT.U32.AND P1, PT, R29.reuse, R2, PT ;  /* 0x000000021d00720c */ /* 0x048fe20003f24070 */
[--C-:B------:R-:W-:Y:S01]  /*1ad0*/  @!P3 IMAD.IADD R10, R10, 0x1, -R29.reuse ;  /* 0x000000010a0ab824 */ /* 0x100fe200078e0a1d */
[----:B------:R-:W-:Y:S01]  /*1ae0*/  ISETP.GT.U32.AND P3, PT, R29, R3, PT ;  /* 0x000000031d00720c */ /* 0x000fe20003f64070 */
[--C-:B------:R-:W-:Y:S01]  /*1af0*/  @!P2 IMAD.IADD R9, R9, 0x1, -R29.reuse ;  /* 0x000000010909a824 */ /* 0x100fe200078e0a1d */
[----:B------:R-:W-:Y:S01]  /*1b00*/  ISETP.GT.U32.AND P2, PT, R29, R4, PT ;  /* 0x000000041d00720c */ /* 0x000fe20003f44070 */
[--C-:B------:R-:W-:Y:S02]  /*1b10*/  @!P6 IMAD.IADD R11, R11, 0x1, -R29.reuse ;  /* 0x000000010b0be824 */ /* 0x100fe400078e0a1d */
[----:B------:R-:W-:Y:S01]  /*1b20*/  @!P4 IMAD.IADD R7, R7, 0x1, -R29 ;  /* 0x000000010707c824 */ /* 0x000fe200078e0a1d */
[C---:B----4-:R-:W-:Y:S02]  /*1b30*/  ISETP.GT.U32.AND P4, PT, R29.reuse, R5, PT ;  /* 0x000000051d00720c */ /* 0x050fe40003f84070 */
[----:B------:R0:W-:Y:S01]  /*1b40*/  @!P6 STL [R1], R11 ;  /* 0x0000000b0100e387 */ /* 0x0001e20000100800 */
[----:B------:R-:W-:-:S02]  /*1b50*/  ISETP.GT.U32.AND P6, PT, R29, R6, PT ;  /* 0x000000061d00720c */ /* 0x000fc40003fc4070 */
[C---:B-----5:R-:W-:Y:S01]  /*1b60*/  ISETP.GT.U32.AND P0, PT, R29.reuse, R0, PT ;  /* 0x000000001d00720c */ /* 0x060fe20003f04070 */
[--C-:B------:R-:W-:Y:S01]  /*1b70*/  @!P1 IMAD.IADD R2, R2, 0x1, -R29.reuse ;  /* 0x0000000102029824 */ /* 0x100fe200078e0a1d */
[----:B------:R-:W-:Y:S01]  /*1b80*/  ISETP.GT.U32.AND P1, PT, R29, R9, PT ;  /* 0x000000091d00720c */ /* 0x000fe20003f24070 */
[--C-:B------:R-:W-:Y:S01]  /*1b90*/  @!P3 IMAD.IADD R3, R3, 0x1, -R29.reuse ;  /* 0x000000010303b824 */ /* 0x100fe200078e0a1d */
[C---:B------:R-:W-:Y:S01]  /*1ba0*/  ISETP.GT.U32.AND P3, PT, R29.reuse, R7, PT ;  /* 0x000000071d00720c */ /* 0x040fe20003f64070 */
[--C-:B------:R-:W-:Y:S01]  /*1bb0*/  @!P2 IMAD.IADD R4, R4, 0x1, -R29.reuse ;  /* 0x000000010404a824 */ /* 0x100fe200078e0a1d */
[C---:B------:R-:W-:Y:S02]  /*1bc0*/  ISETP.GT.U32.AND P2, PT, R29.reuse, R11, PT ;  /* 0x0000000b1d00720c */ /* 0x040fe40003f44070 */
[----:B0-----:R-:W3:Y:S05]  /*1bd0*/  LDL.LU R11, [R1+0xed8] ;  /* 0x000ed800010b7983 */ /* 0x001eea0000300800 */
[----:B------:R-:W-:Y:S01]  /*1be0*/  @!P0 IMAD.IADD R0, R0, 0x1, -R29 ;  /* 0x0000000100008824 */ /* 0x000fe200078e0a1d */
[----:B------:R-:W-:-:S02]  /*1bf0*/  ISETP.GT.U32.AND P0, PT, R29, R10, PT ;  /* 0x0000000a1d00720c */ /* 0x000fc40003f04070 */
[----:B--2---:R-:W-:-:S13]  /*1c00*/  ISETP.GT.U32.AND P5, PT, R29, R28, PT ;  /* 0x0000001c1d00720c */ /* 0x004fda0003fa4070 */
[----:B------:R-:W-:Y:S01]  /*1c10*/  @!P5 IMAD.IADD R28, R28, 0x1, -R29 ;  /* 0x000000011c1cd824 */ /* 0x000fe200078e0a1d */
[----:B------:R-:W-:Y:S02]  /*1c20*/  ISETP.GT.U32.AND P5, PT, R29, R22, PT ;  /* 0x000000161d00720c */ /* 0x000fe40003fa4070 */
[----:B------:R-:W0:Y:S02]  /*1c30*/  S2R R29, SR_TID.X ;  /* 0x00000000001d7919 */ /* 0x000e240000002100 */
[----:B0-----:R-:W-:-:S05]  /*1c40*/  IMAD.SHL.U32 R29, R29, 0x100, RZ ;  /* 0x000001001d1d7824 */ /* 0x001fca00078e00ff */
[----:B------:R0:W-:Y:S02]  /*1c50*/  STL [R1+0xde0], R29 ;  /* 0x000de01d01007387 */ /* 0x0001e40000100800 */
[----:B0-----:R-:W-:-:S05]  /*1c60*/  IABS R29, c[0x0][0x17c] ;  /* 0x00005f00001d7a13 */ /* 0x001fca0000000000 */
[----:B------:R-:W-:-:S05]  /*1c70*/  @!P5 IMAD.IADD R22, R22, 0x1, -R29 ;  /* 0x000000011616d824 */ /* 0x000fca00078e0a1d */
[----:B------:R0:W-:Y:S04]  /*1c80*/  STL [R1+0xe9c], R22 ;  /* 0x000e9c1601007387 */ /* 0x0001e80000100800 */
[----:B0-----:R-:W2:Y:S01]  /*1c90*/  LDL.LU R22, [R1] ;  /* 0x0000000001167983 */ /* 0x001ea20000300800 */
[--C-:B------:R-:W-:Y:S02]  /*1ca0*/  @!P0 IMAD.IADD R10, R10, 0x1, -R29.reuse ;  /* 0x000000010a0a8824 */ /* 0x100fe400078e0a1d */
[--C-:B------:R-:W-:Y:S02]  /*1cb0*/  @!P1 IMAD.IADD R9, R9, 0x1, -R29.reuse ;  /* 0x0000000109099824 */ /* 0x100fe400078e0a1d */
[----:B------:R-:W-:Y:S01]  /*1cc0*/  @!P3 IMAD.IADD R7, R7, 0x1, -R29 ;  /* 0x000000010707b824 */ /* 0x000fe200078e0a1d */
[----:B------:R0:W-:Y:S01]  /*1cd0*/  STL [R1+0xc], R10 ;  /* 0x00000c0a01007387 */ /* 0x0001e20000100800 */
[----:B------:R-:W-:-:S03]  /*1ce0*/  IABS R8, R8 ;  /* 0x0000000800087213 */ /* 0x000fc60000000000 */
[----:B0-----:R-:W4:Y:S04]  /*1cf0*/  LDL.LU R10, [R1+0xed4] ;  /* 0x000ed400010a7983 */ /* 0x001f280000300800 */
[----:B------:R0:W-:Y:S04]  /*1d00*/  STL [R1+0x8], R9 ;  /* 0x0000080901007387 */ /* 0x0001e80000100800 */
[----:B0-----:R-:W5:Y:S04]  /*1d10*/  LDL.LU R9, [R1+0xed0] ;  /* 0x000ed00001097983 */ /* 0x001f680000300800 */
[----:B------:R0:W-:Y:S04]  /*1d20*/  STL [R1+0x4], R7 ;  /* 0x0000040701007387 */ /* 0x0001e80000100800 */
[----:B0-----:R-:W3:Y:S01]  /*1d30*/  LDL.LU R7, [R1+0xecc] ;  /* 0x000ecc0001077983 */ /* 0x001ee20000300800 */
[----:B------:R-:W-:Y:S01]  /*1d40*/  @!P4 IMAD.IADD R5, R5, 0x1, -R29 ;  /* 0x000000010505c824 */ /* 0x000fe200078e0a1d */
[----:B------:R-:W-:-:S02]  /*1d50*/  ISETP.GT.U32.AND P4, PT, R29, R28, PT ;  /* 0x0000001c1d00720c */ /* 0x000fc40003f84070 */
[----:B------:R-:W-:-:S11]  /*1d60*/  ISETP.GT.U32.AND P5, PT, R29, R0, PT ;  /* 0x000000001d00720c */ /* 0x000fd60003fa4070 */
[--C-:B------:R-:W-:Y:S02]  /*1d70*/  @!P4 IMAD.IADD R28, R28, 0x1, -R29.reuse ;  /* 0x000000011c1cc824 */ /* 0x100fe400078e0a1d */
[--C-:B------:R-:W-:Y:S02]  /*1d80*/  @!P5 IMAD.IADD R0, R0, 0x1, -R29.reuse ;  /* 0x000000010000d824 */ /* 0x100fe400078e0a1d */
[----:B--2---:R-:W-:-:S05]  /*1d90*/  @!P2 IMAD.IADD R22, R22, 0x1, -R29 ;  /* 0x000000011616a824 */ /* 0x004fca00078e0a1d */
[----:B------:R0:W-:Y:S02]  /*1da0*/  STL [R1+0xeb4], R22 ;  /* 0x000eb41601007387 */ /* 0x0001e40000100800 */
[----:B0-----:R-:W-:Y:S02]  /*1db0*/  IMAD.MOV.U32 R22, RZ, RZ, R8 ;  /* 0x000000ffff167224 */ /* 0x001fe400078e0008 */
[----:B------:R-:W2:Y:S04]  /*1dc0*/  LDL.LU R8, [R1+0xec8] ;  /* 0x000ec80001087983 */ /* 0x000ea80000300800 */
[----:B------:R0:W-:Y:S04]  /*1dd0*/  STL [R1+0x18], R22 ;  /* 0x0000181601007387 */ /* 0x0001e80000100800 */
[----:B0-----:R-:W2:Y:S04]  /*1de0*/  LDL R22, [R1+0xdb4] ;  /* 0x000db40001167983 */ /* 0x001ea80000100800 */
[----:B------:R0:W-:Y:S04]  /*1df0*/  STL [R1+0xeb8], R28 ;  /* 0x000eb81c01007387 */ /* 0x0001e80000100800 */
[----:B0-----:R-:W2:Y:S04]  /*1e00*/  LDL R28, [R1+0xde0] ;  /* 0x000de000011c7983 */ /* 0x001ea80000100800 */
[----:B------:R0:W-:Y:S04]  /*1e10*/  STL [R1+0xebc], R0 ;  /* 0x000ebc0001007387 */ /* 0x0001e80000100800 */
[----:B0-----:R-:W2:Y:S01]  /*1e20*/  LDL.LU R0, [R1+0x18] ;  /* 0x0000180001007983 */ /* 0x001ea20000300800 */
[----:B------:R-:W-:Y:S01]  /*1e30*/  @!P6 IMAD.IADD R6, R6, 0x1, -R29 ;  /* 0x000000010606e824 */ /* 0x000fe200078e0a1d */
[----:B------:R-:W-:-:S02]  /*1e40*/  ISETP.GT.U32.AND P0, PT, R29, R2, PT ;  /* 0x000000021d00720c */ /* 0x000fc40003f04070 */
[C---:B------:R-:W-:Y:S02]  /*1e50*/  ISETP.GT.U32.AND P1, PT, R29.reuse, R3, PT ;  /* 0x000000031d00720c */ /* 0x040fe40003f24070 */
[C---:B------:R-:W-:Y:S02]  /*1e60*/  ISETP.GT.U32.AND P3, PT, R29.reuse, R6, PT ;  /* 0x000000061d00720c */ /* 0x040fe40003f64070 */
[C---:B---3--:R-:W-:Y:S02]  /*1e70*/  ISETP.GT.U32.AND P4, PT, R29.reuse, R7, PT ;  /* 0x000000071d00720c */ /* 0x048fe40003f84070 */
[----:B------:R-:W-:-:S05]  /*1e80*/  ISETP.GT.U32.AND P6, PT, R29, R4, PT ;  /* 0x000000041d00720c */ /* 0x000fca0003fc4070 */
[--C-:B------:R-:W-:Y:S01]  /*1e90*/  @!P0 IMAD.IADD R2, R2, 0x1, -R29.reuse ;  /* 0x0000000102028824 */ /* 0x100fe200078e0a1d */
[----:B-----5:R-:W-:Y:S01]  /*1ea0*/  ISETP.GT.U32.AND P0, PT, R29, R9, PT ;  /* 0x000000091d00720c */ /* 0x020fe20003f04070 */
[--C-:B------:R-:W-:Y:S01]  /*1eb0*/  @!P1 IMAD.IADD R3, R3, 0x1, -R29.reuse ;  /* 0x0000000103039824 */ /* 0x100fe200078e0a1d */
[C---:B----4-:R-:W-:Y:S01]  /*1ec0*/  ISETP.GT.U32.AND P1, PT, R29.reuse, R10, PT ;  /* 0x0000000a1d00720c */ /* 0x050fe20003f24070 */
[--C-:B------:R-:W-:Y:S01]  /*1ed0*/  @!P3 IMAD.IADD R6, R6, 0x1, -R29.reuse ;  /* 0x000000010606b824 */ /* 0x100fe200078e0a1d */
[----:B------:R-:W-:Y:S01]  /*1ee0*/  ISETP.GT.U32.AND P3, PT, R29, R13, PT ;  /* 0x0000000d1d00720c */ /* 0x000fe20003f64070 */
[--C-:B------:R-:W-:Y:S01]  /*1ef0*/  @!P4 IMAD.IADD R7, R7, 0x1, -R29.reuse ;  /* 0x000000010707c824 */ /* 0x100fe200078e0a1d */
[C---:B------:R-:W-:Y:S01]  /*1f00*/  ISETP.GT.U32.AND P4, PT, R29.reuse, R14, PT ;  /* 0x0000000e1d00720c */ /* 0x040fe20003f84070 */
[----:B------:R-:W-:Y:S01]  /*1f10*/  @!P6 IMAD.IADD R4, R4, 0x1, -R29 ;  /* 0x000000010404e824 */ /* 0x000fe200078e0a1d */
[----:B------:R-:W-:-:S05]  /*1f20*/  ISETP.GT.U32.AND P6, PT, R29, R11, PT ;  /* 0x0000000b1d00720c */ /* 0x000fca0003fc4070 */
[--C-:B------:R-:W-:Y:S01]  /*1f30*/  @!P0 IMAD.IADD R9, R9, 0x1, -R29.reuse ;  /* 0x0000000109098824 */ /* 0x100fe200078e0a1d */
[----:B------:R-:W-:Y:S01]  /*1f40*/  ISETP.GT.U32.AND P0, PT, R29, R16, PT ;  /* 0x000000101d00720c */ /* 0x000fe20003f04070 */
[--C-:B------:R-:W-:Y:S02]  /*1f50*/  @!P1 IMAD.IADD R10, R10, 0x1, -R29.reuse ;  /* 0x000000010a0a9824 */ /* 0x100fe400078e0a1d */
[--C-:B------:R-:W-:Y:S01]  /*1f60*/  @!P3 IMAD.IADD R13, R13, 0x1, -R29.reuse ;  /* 0x000000010d0db824 */ /* 0x100fe200078e0a1d */
[C---:B------:R-:W-:Y:S01]  /*1f70*/  ISETP.GT.U32.AND P3, PT, R29.reuse, R9, PT ;  /* 0x000000091d00720c */ /* 0x040fe20003f64070 */
[--C-:B------:R-:W-:Y:S01]  /*1f80*/  @!P4 IMAD.IADD R14, R14, 0x1, -R29.reuse ;  /* 0x000000010e0ec824 */ /* 0x100fe200078e0a1d */
[----:B------:R-:W-:Y:S01]  /*1f90*/  ISETP.GT.U32.AND P4, PT, R29, R10, PT ;  /* 0x0000000a1d00720c */ /* 0x000fe20003f84070 */
[----:B------:R-:W-:-:S06]  /*1fa0*/  @!P6 IMAD.IADD R11, R11, 0x1, -R29 ;  /* 0x000000010b0be824 */ /* 0x000fcc00078e0a1d */
[----:B------:R-:W-:-:S04]  /*1fb0*/  @!P0 IMAD.IADD R16, R16, 0x1, -R29 ;  /* 0x0000000110108824 */ /* 0x000fc800078e0a1d */
[--C-:B------:R-:W-:Y:S02]  /*1fc0*/  @!P3 IMAD.IADD R9, R9, 0x1, -R29.reuse ;  /* 0x000000010909b824 */ /* 0x100fe400078e0a1d */
[--C-:B------:R-:W-:Y:S01]  /*1fd0*/  @!P4 IMAD.IADD R10, R10, 0x1, -R29.reuse ;  /* 0x000000010a0ac824 */ /* 0x100fe200078e0a1d */
[----:B------:R-:W-:Y:S01]  /*1fe0*/  ISETP.GT.U32.AND P4, PT, R29, R16, PT ;  /* 0x000000101d00720c */ /* 0x000fe20003f84070 */
[----:B------:R0:W-:Y:S04]  /*1ff0*/  STL [R1+0xec0], R2 ;  /* 0x000ec00201007387 */ /* 0x0001e80000100800 */
[----:B0-----:R-:W3:Y:S04]  /*2000*/  LDL R2, [R1+0xdb8] ;  /* 0x000db80001027983 */ /* 0x001ee80000100800 */
[----:B------:R-:W-:Y:S04]  /*2010*/  STL [R1+0xeb0], R3 ;  /* 0x000eb00301007387 */ /* 0x000fe80000100800 */
[----:B------:R0:W-:Y:S01]  /*2020*/  STL [R1+0xec4], R4 ;  /* 0x000ec40401007387 */ /* 0x0001e20000100800 */
[----:B------:R-:W-:-:S03]  /*2030*/  @!P4 IMAD.IADD R16, R16, 0x1, -R29 ;  /* 0x000000011010c824 */ /* 0x000fc600078e0a1d */
[----:B0-----:R-:W4:Y:S01]  /*2040*/  LDL.LU R4, [R1+0x2c] ;  /* 0x00002c0001047983 */ /* 0x001f220000300800 */
[----:B--2---:R-:W-:-:S13]  /*2050*/  ISETP.GT.U32.AND P5, PT, R29, R8, PT ;  /* 0x000000081d00720c */ /* 0x004fda0003fa4070 */
[----:B------:R-:W-:Y:S01]  /*2060*/  @!P5 IMAD.IADD R8, R8, 0x1, -R29 ;  /* 0x000000010808d824 */ /* 0x000fe200078e0a1d */
[----:B------:R-:W-:-:S13]  /*2070*/  ISETP.GT.U32.AND P5, PT, R29, R15, PT ;  /* 0x0000000f1d00720c */ /* 0x000fda0003fa4070 */
[----:B------:R-:W-:Y:S01]  /*2080*/  @!P5 IMAD.IADD R15, R15, 0x1, -R29 ;  /* 0x000000010f0fd824 */ /* 0x000fe200078e0a1d */
[----:B------:R-:W-:-:S04]  /*2090*/  ISETP.GT.U32.AND P5, PT, R29, R11, PT ;  /* 0x0000000b1d00720c */ /* 0x000fc80003fa4070 */
[----:B------:R-:W-:-:S09]  /*20a0*/  ISETP.GT.U32.AND P3, PT, R29, R15, PT ;  /* 0x0000000f1d00720c */ /* 0x000fd20003f64070 */
[----:B------:R-:W-:Y:S02]  /*20b0*/  @!P5 IMAD.IADD R11, R11, 0x1, -R29 ;  /* 0x000000010b0bd824 */ /* 0x000fe400078e0a1d */
[----:B------:R-:W-:-:S04]  /*20c0*/  IMAD.HI.U32 R27, R27, R0, RZ ;  /* 0x000000001b1b7227 */ /* 0x000fc800078e00ff */
[----:B------:R-:W-:Y:S02]  /*20d0*/  @!P3 IMAD.IADD R15, R15, 0x1, -R29 ;  /* 0x000000010f0fb824 */ /* 0x000fe400078e0a1d */
[----:B------:R-:W-:Y:S01]  /*20e0*/  IMAD.MOV R27, RZ, RZ, -R27 ;  /* 0x000000ffff1b7224 */ /* 0x000fe200078e0a1b */
[----:B------:R0:W-:Y:S03]  /*20f0*/  STL [R1+0xeac], R11 ;  /* 0x000eac0b01007387 */ /* 0x0001e60000100800 */
[C---:B------:R-:W-:Y:S01]  /*2100*/  IMAD R27, R29.reuse, R27, R0 ;  /* 0x0000001b1d1b7224 */ /* 0x040fe200078e0200 */
[----:B------:R-:W-:Y:S04]  /*2110*/  STL [R1+0xea8], R15 ;  /* 0x000ea80f01007387 */ /* 0x000fe80000100800 */
[----:B------:R-:W-:Y:S04]  /*2120*/  STL [R1+0xea4], R16 ;  /* 0x000ea41001007387 */ /* 0x000fe80000100800 */
[----:B------:R-:W2:Y:S01]  /*2130*/  LDL R0, [R1+0xe54] ;  /* 0x000e540001007983 */ /* 0x000ea20000100800 */
[----:B------:R-:W-:-:S13]  /*2140*/  ISETP.GT.U32.AND P2, PT, R29, R5, PT ;  /* 0x000000051d00720c */ /* 0x000fda0003f44070 */
[----:B------:R-:W-:Y:S01]  /*2150*/  @!P2 IMAD.IADD R5, R5, 0x1, -R29 ;  /* 0x000000010505a824 */ /* 0x000fe200078e0a1d */
[C---:B------:R-:W-:Y:S02]  /*2160*/  ISETP.GT.U32.AND P2, PT, R29.reuse, R12, PT ;  /* 0x0000000c1d00720c */ /* 0x040fe40003f44070 */
[----:B------:R-:W-:-:S11]  /*2170*/  ISETP.GT.U32.AND P1, PT, R29, R17, PT ;  /* 0x000000111d00720c */ /* 0x000fd60003f24070 */
[----:B------:R-:W-:Y:S01]  /*2180*/  @!P2 IMAD.IADD R12, R12, 0x1, -R29 ;  /* 0x000000010c0ca824 */ /* 0x000fe200078e0a1d */
[----:B------:R-:W-:-:S04]  /*2190*/  ISETP.GT.U32.AND P2, PT, R29, R8, PT ;  /* 0x000000081d00720c */ /* 0x000fc80003f44070 */
[----:B------:R-:W-:Y:S01]  /*21a0*/  ISETP.GT.U32.AND P0, PT, R29, R12, PT ;  /* 0x0000000c1d00720c */ /* 0x000fe20003f04070 */
[----:B------:R-:W-:Y:S01]  /*21b0*/  @!P1 IMAD.IADD R17, R17, 0x1, -R29 ;  /* 0x0000000111119824 */ /* 0x000fe200078e0a1d */
[C---:B------:R-:W-:Y:S02]  /*21c0*/  ISETP.GT.U32.AND P5, PT, R29.reuse, R18, PT ;  /* 0x000000121d00720c */ /* 0x040fe40003fa4070 */
[----:B------:R-:W-:-:S05]  /*21d0*/  ISETP.GT.U32.AND P1, PT, R29, R13, PT ;  /* 0x0000000d1d00720c */ /* 0x000fca0003f24070 */
[----:B------:R-:W-:Y:S01]  /*21e0*/  @!P2 IMAD.IADD R8, R8, 0x1, -R29 ;  /* 0x000000010808a824 */ /* 0x000fe200078e0a1d */
[----:B------:R-:W-:-:S03]  /*21f0*/  ISETP.GT.U32.AND P2, PT, R29, R14, PT ;  /* 0x0000000e1d00720c */ /* 0x000fc60003f44070 */
[--C-:B------:R-:W-:Y:S01]  /*2200*/  @!P0 IMAD.IADD R12, R12, 0x1, -R29.reuse ;  /* 0x000000010c0c8824 */ /* 0x100fe200078e0a1d */
[C---:B------:R-:W-:Y:S02]  /*2210*/  ISETP.GT.U32.AND P0, PT, R29.reuse, R19, PT ;  /* 0x000000131d00720c */ /* 0x040fe40003f04070 */
[C---:B------:R-:W-:Y:S02]  /*2220*/  ISETP.GT.U32.AND P6, PT, R29.reuse, R7, PT ;  /* 0x000000071d00720c */ /* 0x040fe40003fc4070 */
[C---:B------:R-:W-:Y:S01]  /*2230*/  ISETP.GT.U32.AND P3, PT, R29.reuse, R23, PT ;  /* 0x000000171d00720c */ /* 0x040fe20003f64070 */
[--C-:B------:R-:W-:Y:S01]  /*2240*/  @!P5 IMAD.IADD R18, R18, 0x1, -R29.reuse ;  /* 0x000000011212d824 */ /* 0x100fe200078e0a1d */
[----:B------:R-:W-:Y:S01]  /*2250*/  ISETP.GT.U32.AND P5, PT, R29, R25, PT ;  /* 0x000000191d00720c */ /* 0x000fe20003fa4070 */
[--C-:B------:R-:W-:Y:S02]  /*2260*/  @!P1 IMAD.IADD R13, R13, 0x1, -R29.reuse ;  /* 0x000000010d0d9824 */ /* 0x100fe400078e0a1d */
[----:B------:R-:W-:Y:S01]  /*2270*/  @!P2 IMAD.IADD R14, R14, 0x1, -R29 ;  /* 0x000000010e0ea824 */ /* 0x000fe200078e0a1d */
[----:B------:R-:W-:-:S02]  /*2280*/  ISETP.GT.U32.AND P2, PT, R29, R21, PT ;  /* 0x000000151d00720c */ /* 0x000fc40003f44070 */
[----:B------:R-:W-:Y:S01]  /*2290*/  ISETP.GT.U32.AND P1, PT, R29, R20, PT ;  /* 0x000000141d00720c */ /* 0x000fe20003f24070 */
[--C-:B------:R-:W-:Y:S01]  /*22a0*/  @!P0 IMAD.IADD R19, R19, 0x1, -R29.reuse ;  /* 0x0000000113138824 */ /* 0x100fe200078e0a1d */
[----:B------:R-:W-:Y:S01]  /*22b0*/  ISETP.GT.U32.AND P4, PT, R29, R24, PT ;  /* 0x000000181d00720c */ /* 0x000fe20003f84070 */
[--C-:B------:R-:W-:Y:S01]  /*22c0*/  @!P6 IMAD.IADD R7, R7, 0x1, -R29.reuse ;  /* 0x000000010707e824 */ /* 0x100fe200078e0a1d */
[----:B------:R-:W-:Y:S01]  /*22d0*/  ISETP.GT.U32.AND P6, PT, R29, R17, PT ;  /* 0x000000111d00720c */ /* 0x000fe20003fc4070 */
[--C-:B------:R-:W-:Y:S01]  /*22e0*/  @!P3 IMAD.IADD R23, R23, 0x1, -R29.reuse ;  /* 0x000000011717b824 */ /* 0x100fe200078e0a1d */
[----:B------:R-:W-:Y:S01]  /*22f0*/  ISETP.GT.U32.AND P0, PT, R29, R19, PT ;  /* 0x000000131d00720c */ /* 0x000fe20003f04070 */
[----:B------:R-:W-:-:S03]  /*2300*/  @!P5 IMAD.IADD R25, R25, 0x1, -R29 ;  /* 0x000000011919d824 */ /* 0x000fc600078e0a1d */
[----:B------:R-:W-:Y:S01]  /*2310*/  ISETP.GT.U32.AND P5, PT, R29, R23, PT ;  /* 0x000000171d00720c */ /* 0x000fe20003fa4070 */
[--C-:B------:R-:W-:Y:S01]  /*2320*/  @!P2 IMAD.IADD R21, R21, 0x1, -R29.reuse ;  /* 0x000000011515a824 */ /* 0x100fe200078e0a1d */
[C---:B------:R-:W-:Y:S01]  /*2330*/  ISETP.GT.U32.AND P2, PT, R29.reuse, R27, PT ;  /* 0x0000001b1d00720c */ /* 0x040fe20003f44070 */
[--C-:B------:R-:W-:Y:S01]  /*2340*/  @!P1 IMAD.IADD R20, R20, 0x1, -R29.reuse ;  /* 0x0000000114149824 */ /* 0x100fe200078e0a1d */
[C---:B------:R-:W-:Y:S01]  /*2350*/  ISETP.GT.U32.AND P1, PT, R29.reuse, R26, PT ;  /* 0x0000001a1d00720c */ /* 0x040fe20003f24070 */
[--C-:B------:R-:W-:Y:S01]  /*2360*/  @!P4 IMAD.IADD R24, R24, 0x1, -R29.reuse ;  /* 0x000000011818c824 */ /* 0x100fe200078e0a1d */
[----:B------:R-:W-:Y:S01]  /*2370*/  ISETP.GT.U32.AND P4, PT, R29, R21, PT ;  /* 0x000000151d00720c */ /* 0x000fe20003f84070 */
[--C-:B------:R-:W-:Y:S01]  /*2380*/  @!P6 IMAD.IADD R17, R17, 0x1, -R29.reuse ;  /* 0x000000011111e824 */ /* 0x100fe200078e0a1d */
[----:B------:R-:W-:Y:S01]  /*2390*/  ISETP.GT.U32.AND P6, PT, R29, R18, PT ;  /* 0x000000121d00720c */ /* 0x000fe20003fc4070 */
[----:B------:R-:W-:Y:S01]  /*23a0*/  @!P0 IMAD.IADD R19, R19, 0x1, -R29 ;  /* 0x0000000113138824 */ /* 0x000fe200078e0a1d */
[----:B------:R-:W-:-:S02]  /*23b0*/  LOP3.LUT R3, R28, 0x1000, RZ, 0xc0, !PT ;  /* 0x000010001c037812 */ /* 0x000fc400078ec0ff */
[----:B------:R-:W-:Y:S01]  /*23c0*/  ISETP.GT.U32.AND P3, PT, R29, R20, PT ;  /* 0x000000141d00720c */ /* 0x000fe20003f64070 */
[--C-:B------:R-:W-:Y:S01]  /*23d0*/  @!P5 IMAD.IADD R23, R23, 0x1, -R29.reuse ;  /* 0x000000011717d824 */ /* 0x100fe200078e0a1d */
[----:B------:R-:W-:Y:S01]  /*23e0*/  ISETP.GT.U32.AND P0, PT, R29, R24, PT ;  /* 0x000000181d00720c */ /* 0x000fe20003f04070 */
[----:B----4-:R-:W-:Y:S01]  /*23f0*/  IMAD.IADD R3, R3, 0x1, R4 ;  /* 0x0000000103037824 */ /* 0x010fe200078e0204 */
[----:B------:R-:W4:Y:S01]  /*2400*/  LDL R28, [R1+0xe58] ;  /* 0x000e5800011c7983 */ /* 0x000f220000100800 */
[--C-:B------:R-:W-:Y:S01]  /*2410*/  @!P1 IMAD.IADD R26, R26, 0x1, -R29.reuse ;  /* 0x000000011a1a9824 */ /* 0x100fe200078e0a1d */
[----:B------:R-:W-:Y:S01]  /*2420*/  ISETP.GE.AND P1, PT, R22, RZ, PT ;  /* 0x000000ff1600720c */ /* 0x000fe20003f26270 */
[--C-:B------:R-:W-:Y:S01]  /*2430*/  @!P2 IMAD.IADD R27, R27, 0x1, -R29.reuse ;  /* 0x000000011b1ba824 */ /* 0x100fe200078e0a1d */
[----:B------:R-:W5:Y:S01]  /*2440*/  LDL R4, [R1+0xe5c] ;  /* 0x000e5c0001047983 */ /* 0x000f620000100800 */
[----:B------:R-:W-:-:S03]  /*2450*/  @!P4 IMAD.IADD R21, R21, 0x1, -R29 ;  /* 0x000000011515c824 */ /* 0x000fc600078e0a1d */
[----:B------:R1:W-:Y:S01]  /*2460*/  STL [R1+0x1f4], R3 ;  /* 0x0001f40301007387 */ /* 0x0003e20000100800 */
[--C-:B------:R-:W-:Y:S01]  /*2470*/  @!P6 IMAD.IADD R18, R18, 0x1, -R29.reuse ;  /* 0x000000011212e824 */ /* 0x100fe200078e0a1d */
[----:B---3--:R-:W-:Y:S02]  /*2480*/  ISETP.GE.AND P4, PT, R2, RZ, PT ;  /* 0x000000ff0200720c */ /* 0x008fe40003f86270 */
[----:B0-----:R-:W3:Y:S01]  /*2490*/  LDL R11, [R1+0xe50] ;  /* 0x000e5000010b7983 */ /* 0x001ee20000100800 */
[----:B------:R-:W-:-:S03]  /*24a0*/  @!P3 IMAD.IADD R20, R20, 0x1, -R29 ;  /* 0x000000011414b824 */ /* 0x000fc600078e0a1d */
[----:B------:R-:W3:Y:S01]  /*24b0*/  LDL R22, [R1+0xe44] ;  /* 0x000e440001167983 */ /* 0x000ee20000100800 */
[----:B------:R-:W-:-:S03]  /*24c0*/  ISETP.GT.U32.AND P6, PT, R29, R25, PT ;  /* 0x000000191d00720c */ /* 0x000fc60003fc4070 */
[----:B-1----:R-:W5:Y:S01]  /*24d0*/  LDL R3, [R1+0xe3c] ;  /* 0x000e3c0001037983 */ /* 0x002f620000100800 */
[----:B------:R-:W-:-:S03]  /*24e0*/  ISETP.GT.U32.AND P2, PT, R29, R26, PT ;  /* 0x0000001a1d00720c */ /* 0x000fc60003f44070 */
[----:B------:R-:W5:Y:S01]  /*24f0*/  LDL R15, [R1+0xe40] ;  /* 0x000e4000010f7983 */ /* 0x000f620000100800 */
[----:B------:R-:W-:-:S03]  /*2500*/  ISETP.GT.U32.AND P3, PT, R29, R27, PT ;  /* 0x0000001b1d00720c */ /* 0x000fc60003f64070 */
[----:B------:R0:W-:Y:S01]  /*2510*/  STL [R1+0xea0], R23 ;  /* 0x000ea01701007387 */ /* 0x0001e20000100800 */
[----:B------:R-:W-:-:S03]  /*2520*/  @!P0 IMAD.IADD R24, R24, 0x1, -R29 ;  /* 0x0000000118188824 */ /* 0x000fc600078e0a1d */
[----:B------:R-:W5:Y:S04]  /*2530*/  LDL R16, [R1+0xe38] ;  /* 0x000e380001107983 */ /* 0x000f680000100800 */
[----:B0-----:R-:W5:Y:S04]  /*2540*/  LDL R23, [R1+0xe48] ;  /* 0x000e480001177983 */ /* 0x001f680000100800 */
[----:B------:R-:W5:Y:S01]  /*2550*/  LDL.LU R2, [R1+0x14] ;  /* 0x0000140001027983 */ /* 0x000f620000300800 */
[--C-:B------:R-:W-:Y:S02]  /*2560*/  @!P6 IMAD.IADD R25, R25, 0x1, -R29.reuse ;  /* 0x000000011919e824 */ /* 0x100fe400078e0a1d */
[----:B------:R-:W-:-:S02]  /*2570*/  @!P2 IMAD.IADD R26, R26, 0x1, -R29 ;  /* 0x000000011a1aa824 */ /* 0x000fc400078e0a1d */
[----:B------:R-:W-:Y:S01]  /*2580*/  @!P3 IMAD.IADD R27, R27, 0x1, -R29 ;  /* 0x000000011b1bb824 */ /* 0x000fe200078e0a1d */
[----:B--2---:R-:W-:Y:S02]  /*2590*/  ISETP.GE.AND P0, PT, R0, RZ, PT ;  /* 0x000000ff0000720c */ /* 0x004fe40003f06270 */
[----:B------:R-:W2:Y:S04]  /*25a0*/  LDL.LU R0, [R1+0x10] ;  /* 0x0000100001007983 */ /* 0x000ea80000300800 */
[----:B------:R-:W2:Y:S01]  /*25b0*/  LDL R29, [R1+0xe4c] ;  /* 0x000e4c00011d7983 */ /* 0x000ea20000100800 */
[----:B------:R-:W-:Y:S02]  /*25c0*/  ISETP.NE.AND P5, PT, RZ, c[0x0][0x178], PT ;  /* 0x00005e00ff007a0c */ /* 0x000fe40003fa5270 */
[----:B----4-:R-:W-:-:S02]  /*25d0*/  ISETP.GE.AND P6, PT, R28, RZ, PT ;  /* 0x000000ff1c00720c */ /* 0x010fc40003fc6270 */
[----:B------:R-:W-:Y:S02]  /*25e0*/  LOP3.LUT R28, RZ, c[0x0][0x178], RZ, 0x33, !PT ;  /* 0x00005e00ff1c7a12 */ /* 0x000fe400078e33ff */
[----:B---3--:R-:W-:Y:S01]  /*25f0*/  ISETP.GE.AND P3, PT, R22, RZ, PT ;  /* 0x000000ff1600720c */ /* 0x008fe20003f66270 */
[----:B-----5:R-:W-:Y:S01]  /*2600*/  @!P1 IMAD.MOV R2, RZ, RZ, -R2 ;  /* 0x000000ffff029224 */ /* 0x020fe200078e0a02 */
[----:B------:R-:W-:Y:S02]  /*2610*/  ISETP.GE.AND P1, PT, R4, RZ, PT ;  /* 0x000000ff0400720c */ /* 0x000fe40003f26270 */
[----:B------:R-:W3:Y:S02]  /*2620*/  LDL.LU R4, [R1+0xec4] ;  /* 0x000ec40001047983 */ /* 0x000ee40000300800 */
[----:B------:R-:W-:-:S05]  /*2630*/  SEL R2, R28, R2, !P5 ;  /* 0x000000021c027207 */ /* 0x000fca0006800000 */
[----:B------:R0:W-:Y:S04]  /*2640*/  STL [R1+0x50], R2 ;  /* 0x0000500201007387 */ /* 0x0001e80000100800 */
[----:B0-----:R-:W4:Y:S01]  /*2650*/  LDL.LU R2, [R1+0xec0] ;  /* 0x000ec00001027983 */ /* 0x001f220000300800 */
[----:B--2---:R-:W-:-:S05]  /*2660*/  @!P4 IMAD.MOV R0, RZ, RZ, -R0 ;  /* 0x000000ffff00c224 */ /* 0x004fca00078e0a00 */
[----:B------:R-:W-:Y:S02]  /*2670*/  SEL R28, R28, R0, !P5 ;  /* 0x000000001c1c7207 */ /* 0x000fe40006800000 */
[----:B------:R-:W2:Y:S01]  /*2680*/  LDL.LU R0, [R1+0xebc] ;  /* 0x000ebc0001007983 */ /* 0x000ea20000300800 */
[----:B------:R-:W-:-:S03]  /*2690*/  ISETP.GE.AND P2, PT, R29, RZ, PT ;  /* 0x000000ff1d00720c */ /* 0x000fc60003f46270 */
[----:B------:R0:W-:Y:S01]  /*26a0*/  STL [R1+0x4c], R28 ;  /* 0x00004c1c01007387 */ /* 0x0001e20000100800 */
[----:B------:R-:W-:-:S03]  /*26b0*/  ISETP.GE.AND P4, PT, R11, RZ, PT ;  /* 0x000000ff0b00720c */ /* 0x000fc60003f86270 */
[----:B0-----:R-:W5:Y:S04]  /*26c0*/  LDL.LU R28, [R1+0xeb8] ;  /* 0x000eb800011c7983 */ /* 0x001f680000300800 */
[----:B------:R-:W2:Y:S04]  /*26d0*/  LDL.LU R29, [R1+0xc] ;  /* 0x00000c00011d7983 */ /* 0x000ea80000300800 */
[----:B------:R-:W3:Y:S04]  /*26e0*/  LDL R11, [R1+0xe2c] ;  /* 0x000e2c00010b7983 */ /* 0x000ee80000100800 */
[----:B------:R-:W3:Y:S01]  /*26f0*/  LDL.LU R22, [R1+0x8] ;  /* 0x0000080001167983 */ /* 0x000ee20000300800 */
[----:B--2---:R-:W-:Y:S01]  /*2700*/  @!P0 IMAD.MOV R29, RZ, RZ, -R29 ;  /* 0x000000ffff1d8224 */ /* 0x004fe200078e0a1d */
[----:B------:R-:W-:-:S04]  /*2710*/  ISETP.GE.AND P0, PT, R23, RZ, PT ;  /* 0x000000ff1700720c */ /* 0x000fc80003f06270 */
[----:B------:R0:W-:Y:S01]  /*2720*/  STL [R1+0xc], R29 ;  /* 0x00000c1d01007387 */ /* 0x0001e20000100800 */
[----:B---3--:R-:W-:-:S03]  /*2730*/  @!P6 IMAD.MOV R22, RZ, RZ, -R22 ;  /* 0x000000ffff16e224 */ /* 0x008fc600078e0a16 */
[----:B0-----:R-:W2:Y:S04]  /*2740*/  LDL.LU R29, [R1+0x4] ;  /* 0x00000400011d7983 */ /* 0x001ea80000300800 */
[----:B------:R-:W3:Y:S04]  /*2750*/  LDL R23, [R1+0xe28] ;  /* 0x000e280001177983 */ /* 0x000ee80000100800 */
[----:B------:R0:W-:Y:S04]  /*2760*/  STL [R1+0x8], R22 ;  /* 0x0000081601007387 */ /* 0x0001e80000100800 */
[----:B0-----:R-:W3:Y:S01]  /*2770*/  LDL.LU R22, [R1+0xeb4] ;  /* 0x000eb40001167983 */ /* 0x001ee20000300800 */
[----:B------:R-:W-:Y:S01]  /*2780*/  ISETP.GE.AND P5, PT, R3, RZ, PT ;  /* 0x000000ff0300720c */ /* 0x000fe20003fa6270 */
[----:B--2---:R-:W-:Y:S01]  /*2790*/  @!P1 IMAD.MOV R29, RZ, RZ, -R29 ;  /* 0x000000ffff1d9224 */ /* 0x004fe200078e0a1d */
[----:B------:R-:W-:-:S02]  /*27a0*/  ISETP.GE.AND P1, PT, R15, RZ, PT ;  /* 0x000000ff0f00720c */ /* 0x000fc40003f26270 */
[----:B------:R-:W2:Y:S01]  /*27b0*/  LDL R15, [R1+0xe20] ;  /* 0x000e2000010f7983 */ /* 0x000ea20000100800 */
[----:B---3--:R-:W-:-:S03]  /*27c0*/  IMAD.MOV.U32 R3, RZ, RZ, R22 ;  /* 0x000000ffff037224 */ /* 0x008fc600078e0016 */
[----:B------:R-:W3:Y:S01]  /*27d0*/  LDL R22, [R1+0xe24] ;  /* 0x000e240001167983 */ /* 0x000ee20000100800 */
[----:B------:R-:W-:-:S03]  /*27e0*/  @!P2 IMAD.MOV R3, RZ, RZ, -R3 ;  /* 0x000000ffff03a224 */ /* 0x000fc600078e0a03 */
[----:B------:R5:W-:Y:S01]  /*27f0*/  STL [R1+0x4], R29 ;  /* 0x0000041d01007387 */ /* 0x000be20000100800 */
[----:B------:R-:W-:-:S03]  /*2800*/  ISETP.GE.AND P2, PT, R16, RZ, PT ;  /* 0x000000ff1000720c */ /* 0x000fc60003f46270 */
[----:B------:R0:W-:Y:S01]  /*2810*/  STL [R1], R3 ;  /* 0x0000000301007387 */ /* 0x0001e20000100800 */
[----:B-----5:R-:W-:-:S04]  /*2820*/  IMAD.MOV.U32 R29, RZ, RZ, R28 ;  /* 0x000000ffff1d7224 */ /* 0x020fc800078e001c */
[----:B------:R-:W-:Y:S01]  /*2830*/  @!P4 IMAD.MOV R29, RZ, RZ, -R29 ;  /* 0x000000ffff1dc224 */ /* 0x000fe200078e0a1d */
[----:B0-----:R-:W5:Y:S01]  /*2840*/  LDL.LU R3, [R1+0xeb0] ;  /* 0x000eb00001037983 */ /* 0x001f620000300800 */
[----:B------:R-:W-:-:S03]  /*2850*/  IMAD.MOV.U32 R28, RZ, RZ, R0 ;  /* 0x000000ffff1c7224 */ /* 0x000fc600078e0000 */
[----:B------:R-:W2:Y:S04]  /*2860*/  LDL R16, [R1+0xe1c] ;  /* 0x000e1c0001107983 */ /* 0x000ea80000100800 */
[----:B------:R-:W2:Y:S04]  /*2870*/  LDL R0, [R1+0xe30] ;  /* 0x000e300001007983 */ /* 0x000ea80000100800 */
[----:B------:R0:W-:Y:S04]  /*2880*/  STL [R1+0xe8c], R29 ;  /* 0x000e8c1d01007387 */ /* 0x0001e80000100800 */
[----:B0-----:R-:W2:Y:S01]  /*2890*/  LDL R29, [R1+0xe34] ;  /* 0x000e3400011d7983 */ /* 0x001ea20000100800 */
[----:B------:R-:W-:-:S02]  /*28a0*/  @!P3 IMAD.MOV R28, RZ, RZ, -R28 ;  /* 0x000000ffff1cb224 */ /* 0x000fc400078e0a1c */
[----:B----4-:R-:W-:Y:S01]  /*28b0*/  @!P0 IMAD.MOV R2, RZ, RZ, -R2 ;  /* 0x000000ffff028224 */ /* 0x010fe200078e0a02 */
[----:B------:R-:W-:Y:S02]  /*28c0*/  ISETP.GE.AND P0, PT, R11, RZ, PT ;  /* 0x000000ff0b00720c */ /* 0x000fe40003f06270 */
[----:B------:R0:W-:Y:S04]  /*28d0*/  STL [R1+0xe90], R28 ;  /* 0x000e901c01007387 */ /* 0x0001e80000100800 */
[----:B0-----:R-:W4:Y:S01]  /*28e0*/  LDL R28, [R1+0xe18] ;  /* 0x000e1800011c7983 */ /* 0x001f220000100800 */
[----:B--2---:R-:W-:-:S03]  /*28f0*/  ISETP.GE.AND P4, PT, R29, RZ, PT ;  /* 0x000000ff1d00720c */ /* 0x004fc60003f86270 */
[----:B------:R-:W2:Y:S04]  /*2900*/  LDL R29, [R1+0xe14] ;  /* 0x000e1400011d7983 */ /* 0x000ea80000100800 */
[----:B------:R-:W-:Y:S04]  /*2910*/  STL [R1+0xe94], R2 ;  /* 0x000e940201007387 */ /* 0x000fe80000100800 */
[----:B------:R-:W2:Y:S01]  /*2920*/  LDL R11, [R1+0xe10] ;  /* 0x000e1000010b7983 */ /* 0x000ea20000100800 */
[----:B------:R-:W-:Y:S01]  /*2930*/  ISETP.GE.AND P3, PT, R0, RZ, PT ;  /* 0x000000ff0000720c */ /* 0x000fe20003f66270 */
[----:B-----5:R-:W-:Y:S01]  /*2940*/  @!P5 IMAD.MOV R3, RZ, RZ, -R3 ;  /* 0x000000ffff03d224 */ /* 0x020fe200078e0a03 */
[----:B------:R-:W-:Y:S01]  /*2950*/  ISETP.GE.AND P5, PT, R23, RZ, PT ;  /* 0x000000ff1700720c */ /* 0x000fe20003fa6270 */
[----:B------:R-:W5:Y:S01]  /*2960*/  LDL R0, [R1+0xe0c] ;  /* 0x000e0c0001007983 */ /* 0x000f620000100800 */
[----:B------:R-:W-:Y:S01]  /*2970*/  @!P1 IMAD.MOV R4, RZ, RZ, -R4 ;  /* 0x000000ffff049224 */ /* 0x000fe200078e0a04 */
[----:B---3--:R-:W-:Y:S01]  /*2980*/  ISETP.GE.AND P1, PT, R22, RZ, PT ;  /* 0x000000ff1600720c */ /* 0x008fe20003f26270 */
[----:B------:R-:W-:Y:S01]  /*2990*/  @!P2 IMAD.MOV R5, RZ, RZ, -R5 ;  /* 0x000000ffff05a224 */ /* 0x000fe200078e0a05 */
[----:B------:R0:W-:Y:S01]  /*29a0*/  STL [R1+0xe98], R3 ;  /* 0x000e980301007387 */ /* 0x0001e20000100800 */
[----:B------:R-:W-:Y:S01]  /*29b0*/  @!P4 IMAD.MOV R6, RZ, RZ, -R6 ;  /* 0x000000ffff06c224 */ /* 0x000fe200078e0a06 */
[----:B------:R-:W-:Y:S01]  /*29c0*/  ISETP.GE.AND P2, PT, R15, RZ, PT ;  /* 0x000000ff0f00720c */ /* 0x000fe20003f46270 */
[----:B------:R-:W-:Y:S01]  /*29d0*/  @!P0 IMAD.MOV R8, RZ, RZ, -R8 ;  /* 0x000000ffff088224 */ /* 0x000fe200078e0a08 */
[----:B------:R-:W-:Y:S01]  /*29e0*/  ISETP.GE.AND P4, PT, R16, RZ, PT ;  /* 0x000000ff1000720c */ /* 0x000fe20003f86270 */
[----:B------:R-:W3:Y:S01]  /*29f0*/  LDL R23, [R1+0xe08] ;  /* 0x000e080001177983 */ /* 0x000ee20000100800 */
[----:B------:R-:W-:Y:S01]  /*2a00*/  @!P3 IMAD.MOV R7, RZ, RZ, -R7 ;  /* 0x000000ffff07b224 */ /* 0x000fe200078e0a07 */
[----:B----4-:R-:W-:Y:S01]  /*2a10*/  ISETP.GE.AND P3, PT, R28, RZ, PT ;  /* 0x000000ff1c00720c */ /* 0x010fe20003f66270 */
[----:B------:R-:W-:Y:S01]  /*2a20*/  @!P5 IMAD.MOV R9, RZ, RZ, -R9 ;  /* 0x000000ffff09d224 */ /* 0x000fe200078e0a09 */
[----:B------:R-:W4:Y:S04]  /*2a30*/  LDL R22, [R1+0xe04] ;  /* 0x000e040001167983 */ /* 0x000f280000100800 */
[----:B------:R-:W3:Y:S04]  /*2a40*/  LDL R15, [R1+0xe00] ;  /* 0x000e0000010f7983 */ /* 0x000ee80000100800 */
[----:B------:R-:W3:Y:S04]  /*2a50*/  LDL R16, [R1+0xdfc] ;  /* 0x000dfc0001107983 */ /* 0x000ee80000100800 */
[----:B0-----:R-:W3:Y:S04]  /*2a60*/  LDL R3, [R1+0xdf4] ;  /* 0x000df40001037983 */ /* 0x001ee80000100800 */
[----:B------:R-:W3:Y:S04]  /*2a70*/  LDL R2, [R1+0xdf8] ;  /* 0x000df80001027983 */ /* 0x000ee80000100800 */
[----:B------:R-:W3:Y:S01]  /*2a80*/  LDL R28, [R1+0xde8] ;  /* 0x000de800011c7983 */ /* 0x000ee20000100800 */
[----:B--2---:R-:W-:-:S03]  /*2a90*/  ISETP.GE.AND P0, PT, R29, RZ, PT ;  /* 0x000000ff1d00720c */ /* 0x004fc60003f06270 */
[----:B------:R-:W2:Y:S01]  /*2aa0*/  LDL R29, [R1+0xdec] ;  /* 0x000dec00011d7983 */ /* 0x000ea20000100800 */
[----:B------:R-:W-:-:S03]  /*2ab0*/  ISETP.GE.AND P5, PT, R11, RZ, PT ;  /* 0x000000ff0b00720c */ /* 0x000fc60003fa6270 */
[----:B------:R-:W2:Y:S01]  /*2ac0*/  LDL.LU R11, [R1+0xeac] ;  /* 0x000eac00010b7983 */ /* 0x000ea20000300800 */
[----:B------:R-:W-:Y:S01]  /*2ad0*/  @!P1 IMAD.MOV R10, RZ, RZ, -R10 ;  /* 0x000000ffff0a9224 */ /* 0x000fe200078e0a0a */
[----:B-----5:R-:W-:Y:S01]  /*2ae0*/  ISETP.GE.AND P1, PT, R0, RZ, PT ;  /* 0x000000ff0000720c */ /* 0x020fe20003f26270 */
[----:B------:R-:W-:Y:S01]  /*2af0*/  @!P4 IMAD.MOV R12, RZ, RZ, -R12 ;  /* 0x000000ffff0cc224 */ /* 0x000fe200078e0a0c */
[----:B------:R-:W5:Y:S01]  /*2b00*/  LDL R0, [R1+0xdf0] ;  /* 0x000df00001007983 */ /* 0x000f620000100800 */
[----:B------:R-:W-:Y:S02]  /*2b10*/  @!P3 IMAD.MOV R13, RZ, RZ, -R13 ;  /* 0x000000ffff0db224 */ /* 0x000fe400078e0a0d */
[----:B------:R-:W-:Y:S01]  /*2b20*/  @!P0 IMAD.MOV R14, RZ, RZ, -R14 ;  /* 0x000000ffff0e8224 */ /* 0x000fe200078e0a0e */
[----:B----4-:R-:W-:Y:S02]  /*2b30*/  ISETP.GE.AND P4, PT, R22, RZ, PT ;  /* 0x000000ff1600720c */ /* 0x010fe40003f86270 */
[----:B------:R-:W4:Y:S01]  /*2b40*/  LDL R22, [R1+0xdb0] ;  /* 0x000db00001167983 */ /* 0x000f220000100800 */
[----:B---3--:R-:W-:-:S02]  /*2b50*/  ISETP.GE.AND P3, PT, R15, RZ, PT ;  /* 0x000000ff0f00720c */ /* 0x008fc40003f66270 */
[----:B------:R-:W-:Y:S01]  /*2b60*/  ISETP.GE.AND P0, PT, R16, RZ, PT ;  /* 0x000000ff1000720c */ /* 0x000fe20003f06270 */
[----:B--2---:R-:W-:Y:S01]  /*2b70*/  @!P2 IMAD.MOV R11, RZ, RZ, -R11 ;  /* 0x000000ffff0ba224 */ /* 0x004fe200078e0a0b */
[----:B------:R-:W-:Y:S02]  /*2b80*/  ISETP.GE.AND P2, PT, R23, RZ, PT ;  /* 0x000000ff1700720c */ /* 0x000fe40003f46270 */
[----:B------:R-:W2:Y:S04]  /*2b90*/  LDL R23, [R1+0xde4] ;  /* 0x000de40001177983 */ /* 0x000ea80000100800 */
[----:B------:R-:W3:Y:S04]  /*2ba0*/  LDL.LU R15, [R1+0xea8] ;  /* 0x000ea800010f7983 */ /* 0x000ee80000300800 */
[----:B------:R-:W2:Y:S01]  /*2bb0*/  LDL.LU R16, [R1+0xea4] ;  /* 0x000ea40001107983 */ /* 0x000ea20000300800 */
[----:B------:R-:W-:-:S02]  /*2bc0*/  @!P4 IMAD.MOV R18, RZ, RZ, -R18 ;  /* 0x000000ffff12c224 */ /* 0x000fc400078e0a12 */
[----:B------:R-:W-:Y:S01]  /*2bd0*/  @!P2 IMAD.MOV R17, RZ, RZ, -R17 ;  /* 0x000000ffff11a224 */ /* 0x000fe200078e0a11 */
[----:B------:R-:W-:Y:S01]  /*2be0*/  ISETP.GE.AND P2, PT, R28, RZ, PT ;  /* 0x000000ff1c00720c */ /* 0x000fe20003f46270 */
[----:B------:R-:W-:Y:S01]  /*2bf0*/  @!P0 IMAD.MOV R20, RZ, RZ, -R20 ;  /* 0x000000ffff148224 */ /* 0x000fe200078e0a14 */
[----:B------:R-:W-:Y:S01]  /*2c00*/  ISETP.GE.AND P4, PT, R29, RZ, PT ;  /* 0x000000ff1d00720c */ /* 0x000fe20003f86270 */
[----:B------:R-:W-:Y:S01]  /*2c10*/  @!P3 IMAD.MOV R19, RZ, RZ, -R19 ;  /* 0x000000ffff13b224 */ /* 0x000fe200078e0a13 */
[----:B-----5:R-:W-:Y:S02]  /*2c20*/  ISETP.GE.AND P3, PT, R0, RZ, PT ;  /* 0x000000ff0000720c */ /* 0x020fe40003f66270 */
[----:B------:R-:W0:Y:S01]  /*2c30*/  S2R R0, SR_TID.X ;  /* 0x0000000000007919 */ /* 0x000e220000002100 */
[----:B---3--:R-:W-:Y:S01]  /*2c40*/  @!P5 IMAD.MOV R15, RZ, RZ, -R15 ;  /* 0x000000ffff0fd224 */ /* 0x008fe200078e0a0f */
[----:B------:R-:W-:Y:S02]  /*2c50*/  ISETP.GE.AND P5, PT, R3, RZ, PT ;  /* 0x000000ff0300720c */ /* 0x000fe40003fa6270 */
[----:B------:R-:W3:Y:S01]  /*2c60*/  LDL.LU R3, [R1+0xc] ;  /* 0x00000c0001037983 */ /* 0x000ee20000300800 */
[----:B--2---:R-:W-:Y:S01]  /*2c70*/  @!P1 IMAD.MOV R16, RZ, RZ, -R16 ;  /* 0x000000ffff109224 */ /* 0x004fe200078e0a10 */
[----:B------:R-:W-:-:S02]  /*2c80*/  ISETP.GE.AND P1, PT, R2, RZ, PT ;  /* 0x000000ff0200720c */ /* 0x000fc40003f26270 */
[----:B------:R-:W2:Y:S01]  /*2c90*/  LDL.LU R2, [R1+0x8] ;  /* 0x0000080001027983 */ /* 0x000ea20000300800 */
[----:B------:R-:W-:-:S03]  /*2ca0*/  ISETP.GE.AND P0, PT, R23, RZ, PT ;  /* 0x000000ff1700720c */ /* 0x000fc60003f06270 */
[----:B------:R-:W5:Y:S04]  /*2cb0*/  LDL.LU R28, [R1+0x4] ;  /* 0x00000400011c7983 */ /* 0x000f680000300800 */
[----:B------:R-:W2:Y:S04]  /*2cc0*/  LDL.LU R29, [R1] ;  /* 0x00000000011d7983 */ /* 0x000ea80000300800 */
[----:B------:R-:W2:Y:S01]  /*2cd0*/  LDL.LU R23, [R1+0xea0] ;  /* 0x000ea00001177983 */ /* 0x000ea20000300800 */
[----:B0-----:R-:W-:-:S05]  /*2ce0*/  LOP3.LUT R0, R0, 0x7f, RZ, 0xc0, !PT ;  /* 0x0000007f00007812 */ /* 0x001fca00078ec0ff */
[----:B------:R-:W-:Y:S02]  /*2cf0*/  IMAD R0, R0, c[0x0][0x18c], RZ ;  /* 0x0000630000007a24 */ /* 0x000fe400078e02ff */
[----:B------:R-:W-:-:S03]  /*2d00*/  @!P5 IMAD.MOV R21, RZ, RZ, -R21 ;  /* 0x000000ffff15d224 */ /* 0x000fc600078e0a15 */
[----:B------:R-:W-:Y:S02]  /*2d10*/  LEA R0, P6, R0, c[0x0][0x168], 0x1 ;  /* 0x00005a0000007a11 */ /* 0x000fe400078c08ff */
[----:B----4-:R-:W-:Y:S02]  /*2d20*/  ISETP.GE.AND P5, PT, R22, RZ, PT ;  /* 0x000000ff1600720c */ /* 0x010fe40003fa6270 */
[----:B------:R-:W4:Y:S04]  /*2d30*/  LDL.LU R22, [R1+0xe9c] ;  /* 0x000e9c0001167983 */ /* 0x000f280000300800 */
[----:B------:R0:W-:Y:S02]  /*2d40*/  STL [R1+0xe70], R0 ;  /* 0x000e700001007387 */ /* 0x0001e40000100800 */
[----:B0-----:R-:W-:Y:S01]  /*2d50*/  LOP3.LUT R0, RZ, c[0x0][0x17c], RZ, 0x33, !PT ;  /* 0x00005f00ff007a12 */ /* 0x001fe200078e33ff */
[----:B--2---:R-:W-:Y:S01]  /*2d60*/  @!P1 IMAD.MOV R23, RZ, RZ, -R23 ;  /* 0x000000ffff179224 */ /* 0x004fe200078e0a17 */
[----:B------:R-:W-:-:S04]  /*2d70*/  ISETP.NE.AND P1, PT, RZ, c[0x0][0x17c], PT ;  /* 0x00005f00ff007a0c */ /* 0x000fc80003f25270 */
[C---:B---3--:R-:W-:Y:S02]  /*2d80*/  SEL R3, R0.reuse, R3, !P1 ;  /* 0x0000000300037207 */ /* 0x048fe40004800000 */
[C---:B------:R-:W-:Y:S02]  /*2d90*/  SEL R2, R0.reuse, R2, !P1 ;  /* 0x0000000200027207 */ /* 0x040fe40004800000 */
[C---:B-----5:R-:W-:Y:S01]  /*2da0*/  SEL R28, R0.reuse, R28, !P1 ;  /* 0x0000001c001c7207 */ /* 0x060fe20004800000 */
[----:B------:R0:W-:Y:S01]  /*2db0*/  STL [R1+0x48], R3 ;  /* 0x0000480301007387 */ /* 0x0001e20000100800 */
[----:B------:R-:W-:-:S03]  /*2dc0*/  SEL R29, R0, R29, !P1 ;  /* 0x0000001d001d7207 */ /* 0x000fc60004800000 */
[----:B0-----:R-:W2:Y:S04]  /*2dd0*/  LDL.LU R3, [R1+0xe98] ;  /* 0x000e980001037983 */ /* 0x001ea80000300800 */
[----:B------:R0:W-:Y:S04]  /*2de0*/  STL [R1+0x44], R2 ;  /* 0x0000440201007387 */ /* 0x0001e80000100800 */
[----:B0-----:R-:W3:Y:S04]  /*2df0*/  LDL.LU R2, [R1+0xe94] ;  /* 0x000e940001027983 */ /* 0x001ee80000300800 */
[----:B------:R0:W-:Y:S04]  /*2e00*/  STL [R1+0x40], R28 ;  /* 0x0000401c01007387 */ /* 0x0001e80000100800 */
[----:B0-----:R-:W5:Y:S04]  /*2e10*/  LDL.LU R28, [R1+0xe90] ;  /* 0x000e9000011c7983 */ /* 0x001f680000300800 */
[----:B------:R0:W-:Y:S04]  /*2e20*/  STL [R1+0x3c], R29 ;  /* 0x00003c1d01007387 */ /* 0x0001e80000100800 */
[----:B0-----:R-:W2:Y:S01]  /*2e30*/  LDL.LU R29, [R1+0xe8c] ;  /* 0x000e8c00011d7983 */ /* 0x001ea20000300800 */
[----:B------:R-:W-:-:S02]  /*2e40*/  SEL R4, R0, R4, !P1 ;  /* 0x0000000400047207 */ /* 0x000fc40004800000 */
[----:B--2---:R-:W-:-:S05]  /*2e50*/  SEL R29, R0, R29, !P1 ;  /* 0x0000001d001d7207 */ /* 0x004fca0004800000 */
[----:B------:R5:W-:Y:S02]  /*2e60*/  STL [R1+0x38], R29 ;  /* 0x0000381d01007387 */ /* 0x000be40000100800 */
[C---:B-----5:R-:W-:Y:S02]  /*2e70*/  SEL R29, R0.reuse, R28, !P1 ;  /* 0x0000001c001d7207 */ /* 0x060fe40004800000 */
[C---:B---3--:R-:W-:Y:S02]  /*2e80*/  SEL R28, R0.reuse, R2, !P1 ;  /* 0x00000002001c7207 */ /* 0x048fe40004800000 */
[C---:B------:R-:W-:Y:S01]  /*2e90*/  SEL R2, R0.reuse, R3, !P1 ;  /* 0x0000000300027207 */ /* 0x040fe20004800000 */
[----:B------:R-:W-:Y:S01]  /*2ea0*/  STL [R1+0x34], R29 ;  /* 0x0000341d01007387 */ /* 0x000fe20000100800 */
[----:B------:R-:W-:-:S03]  /*2eb0*/  SEL R3, R0, R5, !P1 ;  /* 0x0000000500037207 */ /* 0x000fc60004800000 */
[----:B------:R-:W-:Y:S04]  /*2ec0*/  STL [R1+0x30], R28 ;  /* 0x0000301c01007387 */ /* 0x000fe80000100800 */
[----:B------:R0:W-:Y:S04]  /*2ed0*/  STL [R1+0x2c], R2 ;  /* 0x00002c0201007387 */ /* 0x0001e80000100800 */
[----:B------:R1:W-:Y:S04]  /*2ee0*/  STL [R1+0x28], R4 ;  /* 0x0000280401007387 */ /* 0x0003e80000100800 */
[----:B------:R2:W-:Y:S01]  /*2ef0*/  STL [R1+0x24], R3 ;  /* 0x0000240301007387 */ /* 0x0005e20000100800 */
[----:B0-----:R-:W-:-:S02]  /*2f00*/  SEL R2, R0, R6, !P1 ;  /* 0x0000000600027207 */ /* 0x001fc40004800000 */
[----:B-1----:R-:W-:-:S03]  /*2f10*/  SEL R4, R0, R7, !P1 ;  /* 0x0000000700047207 */ /* 0x002fc60004800000 */
[----:B------:R0:W-:Y:S01]  /*2f20*/  STL [R1+0x20], R2 ;  /* 0x0000200201007387 */ /* 0x0001e20000100800 */
[----:B--2---:R-:W-:-:S03]  /*2f30*/  SEL R3, R0, R8, !P1 ;  /* 0x0000000800037207 */ /* 0x004fc60004800000 */
[----:B------:R1:W-:Y:S04]  /*2f40*/  STL [R1+0x1c], R4 ;  /* 0x00001c0401007387 */ /* 0x0003e80000100800 */
[----:B------:R2:W-:Y:S01]  /*2f50*/  STL [R1+0x18], R3 ;  /* 0x0000180301007387 */ /* 0x0005e20000100800 */
[C---:B0-----:R-:W-:Y:S02]  /*2f60*/  SEL R2, R0.reuse, R9, !P1 ;  /* 0x0000000900027207 */ /* 0x041fe40004800000 */
[----:B-1----:R-:W-:-:S03]  /*2f70*/  SEL R4, R0, R10, !P1 ;  /* 0x0000000a00047207 */ /* 0x002fc60004800000 */
[----:B------:R-:W-:Y:S01]  /*2f80*/  STL [R1+0x14], R2 ;  /* 0x0000140201007387 */ /* 0x000fe20000100800 */
[----:B--2---:R-:W-:-:S03]  /*2f90*/  SEL R3, R0, R11, !P1 ;  /* 0x0000000b00037207 */ /* 0x004fc60004800000 */
[----:B------:R-:W-:Y:S04]  /*2fa0*/  STL [R1+0x10], R4 ;  /* 0x0000100401007387 */ /* 0x000fe80000100800 */
[----:B------:R0:W-:Y:S04]  /*2fb0*/  STL [R1+0xc], R3 ;  /* 0x00000c0301007387 */ /* 0x0001e80000100800 */
[----:B0-----:R-:W2:Y:S01]  /*2fc0*/  LDL.LU R3, [R1+0x48] ;  /* 0x0000480001037983 */ /* 0x001ea20000300800 */
[C---:B------:R-:W-:Y:S02]  /*2fd0*/  SEL R2, R0.reuse, R12, !P1 ;  /* 0x0000000c00027207 */ /* 0x040fe40004800000 */
[----:B------:R-:W-:-:S03]  /*2fe0*/  SEL R0, R0, R13, !P1 ;  /* 0x0000000d00007207 */ /* 0x000fc60004800000 */
[----:B------:R-:W-:Y:S04]  /*2ff0*/  STL [R1+0x8], R2 ;  /* 0x0000080201007387 */ /* 0x000fe80000100800 */
[----:B--2---:R0:W-:Y:S04]  /*3000*/  STL [R1+0xe80], R3 ;  /* 0x000e800301007387 */ /* 0x0041e80000100800 */
[----:B------:R-:W-:Y:S04]  /*3010*/  STL [R1+0x4], R0 ;  /* 0x0000040001007387 */ /* 0x000fe80000100800 */
[----:B0-----:R-:W2:Y:S04]  /*3020*/  LDL.LU R3, [R1+0x4c] ;  /* 0x00004c0001037983 */ /* 0x001ea80000300800 */
[----:B--2---:R0:W-:Y:S04]  /*3030*/  STL [R1+0xe84], R3 ;  /* 0x000e840301007387 */ /* 0x0041e80000100800 */
[----:B0-----:R-:W2:Y:S04]  /*3040*/  LDL.LU R3, [R1+0x50] ;  /* 0x0000500001037983 */ /* 0x001ea80000300800 */
[----:B--2---:R0:W-:Y:S04]  /*3050*/  STL [R1+0xe88], R3 ;  /* 0x000e880301007387 */ /* 0x0041e80000100800 */
[----:B------:R-:W2:Y:S04]  /*3060*/  LDL.LU R4, [R1+0x44] ;  /* 0x0000440001047983 */ /* 0x000ea80000300800 */
[----:B------:R-:W3:Y:S01]  /*3070*/  LDL.LU R5, [R1+0x40] ;  /* 0x0000400001057983 */ /* 0x000ee20000300800 */
[----:B0-----:R-:W-:-:S03]  /*3080*/  LOP3.LUT R3, RZ, c[0x0][0x17c], RZ, 0x33, !PT ;  /* 0x00005f00ff037a12 */ /* 0x001fc600078e33ff */
[----:B------:R-:W5:Y:S04]  /*3090*/  LDL.LU R6, [R1+0x3c] ;  /* 0x00003c0001067983 */ /* 0x000f680000300800 */
[----:B------:R-:W2:Y:S01]  /*30a0*/  LDL.LU R7, [R1+0x38] ;  /* 0x0000380001077983 */ /* 0x000ea20000300800 */
[----:B------:R-:W-:-:S03]  /*30b0*/  SEL R0, R3, R14, !P1 ;  /* 0x0000000e03007207 */ /* 0x000fc60004800000 */
[----:B------:R-:W2:Y:S04]  /*30c0*/  LDL.LU R8, [R1+0x34] ;  /* 0x0000340001087983 */ /* 0x000ea80000300800 */
[----:B------:R-:W2:Y:S04]  /*30d0*/  LDL.LU R9, [R1+0x30] ;  /* 0x0000300001097983 */ /* 0x000ea80000300800 */
[----:B------:R-:W2:Y:S04]  /*30e0*/  LDL.LU R10, [R1+0x2c] ;  /* 0x00002c00010a7983 */ /* 0x000ea80000300800 */
[----:B------:R-:W2:Y:S04]  /*30f0*/  LDL.LU R11, [R1+0x28] ;  /* 0x00002800010b7983 */ /* 0x000ea80000300800 */
[----:B------:R-:W2:Y:S04]  /*3100*/  LDL.LU R12, [R1+0x24] ;  /* 0x00002400010c7983 */ /* 0x000ea80000300800 */
[----:B------:R-:W2:Y:S04]  /*3110*/  LDL.LU R13, [R1+0x20] ;  /* 0x00002000010d7983 */ /* 0x000ea80000300800 */
[----:B------:R-:W2:Y:S04]  /*3120*/  LDL.LU R14, [R1+0x1c] ;  /* 0x00001c00010e7983 */ /* 0x000ea80000300800 */
[----:B------:R0:W-:Y:S04]  /*3130*/  STL [R1+0xe74], R0 ;  /* 0x000e740001007387 */ /* 0x0001e80000100800 */
[----:B0-----:R-:W2:Y:S01]  /*3140*/  LDL.LU R0, [R1+0x8] ;  /* 0x0000080001007983 */ /* 0x001ea20000300800 */
[----:B------:R-:W-:-:S03]  /*3150*/  @!P2 IMAD.MOV R24, RZ, RZ, -R24 ;  /* 0x000000ffff18a224 */ /* 0x000fc600078e0a18 */
[----:B--2---:R0:W-:Y:S04]  /*3160*/  STL [R1+0xe78], R0 ;  /* 0x000e780001007387 */ /* 0x0041e80000100800 */
[----:B0-----:R-:W2:Y:S01]  /*3170*/  LDL.LU R0, [R1+0xc] ;  /* 0x00000c0001007983 */ /* 0x001ea20000300800 */
[----:B------:R-:W-:Y:S02]  /*3180*/  @!P4 IMAD.MOV R25, RZ, RZ, -R25 ;  /* 0x000000ffff19c224 */ /* 0x000fe400078e0a19 */
[----:B------:R-:W-:Y:S02]  /*3190*/  @!P3 IMAD.MOV R26, RZ, RZ, -R26 ;  /* 0x000000ffff1ab224 */ /* 0x000fe400078e0a1a */
[----:B------:R-:W-:Y:S02]  /*31a0*/  @!P0 IMAD.MOV R27, RZ, RZ, -R27 ;  /* 0x000000ffff1b8224 */ /* 0x000fe400078e0a1b */
[----:B----4-:R-:W-:Y:S01]  /*31b0*/  @!P5 IMAD.MOV R22, RZ, RZ, -R22 ;  /* 0x000000ffff16d224 */ /* 0x010fe200078e0a16 */
[----:B------:R-:W-:-:S02]  /*31c0*/  SEL R29, R3, R15, !P1 ;  /* 0x0000000f031d7207 */ /* 0x000fc40004800000 */
[C---:B------:R-:W-:Y:S02]  /*31d0*/  SEL R28, R3.reuse, R16, !P1 ;  /* 0x00000010031c7207 */ /* 0x040fe40004800000 */
[C---:B------:R-:W-:Y:S02]  /*31e0*/  SEL R17, R3.reuse, R17, !P1 ;  /* 0x0000001103117207 */ /* 0x040fe40004800000 */
[C---:B------:R-:W-:Y:S02]  /*31f0*/  SEL R18, R3.reuse, R18, !P1 ;  /* 0x0000001203127207 */ /* 0x040fe40004800000 */
[C---:B------:R-:W-:Y:S02]  /*3200*/  SEL R19, R3.reuse, R19, !P1 ;  /* 0x0000001303137207 */ /* 0x040fe40004800000 */
[C---:B------:R-:W-:Y:S02]  /*3210*/  SEL R20, R3.reuse, R20, !P1 ;  /* 0x0000001403147207 */ /* 0x040fe40004800000 */
[----:B------:R-:W-:-:S02]  /*3220*/  SEL R21, R3, R21, !P1 ;  /* 0x0000001503157207 */ /* 0x000fc40004800000 */
[C---:B------:R-:W-:Y:S02]  /*3230*/  SEL R23, R3.reuse, R23, !P1 ;  /* 0x0000001703177207 */ /* 0x040fe40004800000 */
[C---:B------:R-:W-:Y:S02]  /*3240*/  SEL R24, R3.reuse, R24, !P1 ;  /* 0x0000001803187207 */ /* 0x040fe40004800000 */
[C---:B------:R-:W-:Y:S02]  /*3250*/  SEL R25, R3.reuse, R25, !P1 ;  /* 0x0000001903197207 */ /* 0x040fe40004800000 */
[C---:B------:R-:W-:Y:S02]  /*3260*/  SEL R26, R3.reuse, R26, !P1 ;  /* 0x0000001a031a7207 */ /* 0x040fe40004800000 */
[C---:B------:R-:W-:Y:S02]  /*3270*/  SEL R27, R3.reuse, R27, !P1 ;  /* 0x0000001b031b7207 */ /* 0x040fe40004800000 */
[----:B------:R-:W-:Y:S01]  /*3280*/  SEL R22, R3, R22, !P1 ;  /* 0x0000001603167207 */ /* 0x000fe20004800000 */
[----:B--2---:R0:W-:Y:S04]  /*3290*/  STL [R1+0xe7c], R0 ;  /* 0x000e7c0001007387 */ /* 0x0041e80000100800 */
[----:B0-----:R-:W2:Y:S04]  /*32a0*/  LDL.LU R0, [R1+0x10] ;  /* 0x0000100001007983 */ /* 0x001ea80000300800 */
[----:B------:R-:W4:Y:S04]  /*32b0*/  LDL.LU R15, [R1+0x18] ;  /* 0x00001800010f7983 */ /* 0x000f280000300800 */
[----:B------:R-:W2:Y:S04]  /*32c0*/  LDL.LU R16, [R1+0x14] ;  /* 0x0000140001107983 */ /* 0x000ea80000300800 */
[----:B------:R-:W2:Y:S04]  /*32d0*/  LDL.LU R3, [R1+0xe88] ;  /* 0x000e880001037983 */ /* 0x000ea80000300800 */
[----:B------:R-:W0:Y:S02]  /*32e0*/  S2R R2, SR_TID.X ;  /* 0x0000000000027919 */ /* 0x000e240000002100 */
[----:B0-----:R-:W-:-:S05]  /*32f0*/  LOP3.LUT R2, R2, 0x7f, RZ, 0xc0, !PT ;  /* 0x0000007f02027812 */ /* 0x001fca00078ec0ff */
[----:B------:R-:W-:-:S05]  /*3300*/  IMAD R2, R2, c[0x0][0x18c], RZ ;  /* 0x0000630002027a24 */ /* 0x000fca00078e02ff */
[----:B------:R-:W-:-:S05]  /*3310*/  LEA.HI.X.SX32 R2, R2, c[0x0][0x16c], 0x1, P6 ;  /* 0x00005b0002027a11 */ /* 0x000fca00030f0eff */
[----:B------:R0:W-:Y:S04]  /*3320*/  STL [R1+0xe6c], R2 ;  /* 0x000e6c0201007387 */ /* 0x0001e80000100800 */
[----:B0-----:R-:W3:Y:S01]  /*3330*/  LDL.LU R2, [R1+0x4] ;  /* 0x0000040001027983 */ /* 0x001ee20000300800 */
[----:B--2---:R-:W-:-:S05]  /*3340*/  IMAD R3, R3, c[0x0][0x184], RZ ;  /* 0x0000610003037a24 */ /* 0x004fca00078e02ff */
[----:B------:R0:W-:Y:S04]  /*3350*/  STL [R1+0x50], R3 ;  /* 0x0000500301007387 */ /* 0x0001e80000100800 */
[----:B0-----:R-:W2:Y:S01]  /*3360*/  LDL.LU R3, [R1+0xe84] ;  /* 0x000e840001037983 */ /* 0x001ea20000300800 */
[----:B------:R-:W-:Y:S02]  /*3370*/  IMAD R11, R11, c[0x0][0x190], RZ ;  /* 0x000064000b0b7a24 */ /* 0x000fe400078e02ff */
[----:B------:R-:W-:Y:S02]  /*3380*/  IMAD R12, R12, c[0x0][0x190], RZ ;  /* 0x000064000c0c7a24 */ /* 0x000fe400078e02ff */
[----:B------:R-:W-:Y:S02]  /*3390*/  IMAD R0, R0, c[0x0][0x190], RZ ;  /* 0x0000640000007a24 */ /* 0x000fe400078e02ff */
[----:B--2---:R-:W-:-:S05]  /*33a0*/  IMAD R3, R3, c[0x0][0x184], RZ ;  /* 0x0000610003037a24 */ /* 0x004fca00078e02ff */
[----:B------:R0:W-:Y:S04]  /*33b0*/  STL [R1+0x4c], R3 ;  /* 0x00004c0301007387 */ /* 0x0001e80000100800 */
[----:B0-----:R-:W2:Y:S04]  /*33c0*/  LDL.LU R3, [R1+0xe80] ;  /* 0x000e800001037983 */ /* 0x001ea80000300800 */
[----:B------:R0:W-:Y:S04]  /*33d0*/  STL [R1+0xe68], R11 ;  /* 0x000e680b01007387 */ /* 0x0001e80000100800 */
[----:B0-----:R-:W2:Y:S04]  /*33e0*/  LDL.LU R11, [R1+0x60] ;  /* 0x00006000010b7983 */ /* 0x001ea80000300800 */
[----:B------:R0:W-:Y:S04]  /*33f0*/  STL [R1+0xe64], R12 ;  /* 0x000e640c01007387 */ /* 0x0001e80000100800 */
[----:B0-----:R-:W2:Y:S04]  /*3400*/  LDL R12, [R1+0x280] ;  /* 0x00028000010c7983 */ /* 0x001ea80000100800 */
[----:B------:R0:W-:Y:S04]  /*3410*/  STL [R1+0x10], R0 ;  /* 0x0000100001007387 */ /* 0x0001e80000100800 */
[----:B0-----:R-:W2:Y:S02]  /*3420*/  LDL.LU R0, [R1+0xe7c] ;  /* 0x000e7c0001007983 */ /* 0x001ea40000300800 */
[----:B--2---:R-:W-:-:S05]  /*3430*/  IMAD R0, R0, c[0x0][0x190], RZ ;  /* 0x0000640000007a24 */ /* 0x004fca00078e02ff */
[----:B------:R0:W-:Y:S04]  /*3440*/  STL [R1+0xc], R0 ;  /* 0x00000c0001007387 */ /* 0x0001e80000100800 */
[----:B0-----:R-:W2:Y:S02]  /*3450*/  LDL.LU R0, [R1+0xe78] ;  /* 0x000e780001007983 */ /* 0x001ea40000300800 */
[----:B--2---:R-:W-:-:S05]  /*3460*/  IMAD R0, R0, c[0x0][0x190], RZ ;  /* 0x0000640000007a24 */ /* 0x004fca00078e02ff */
[----:B------:R0:W-:Y:S04]  /*3470*/  STL [R1+0x8], R0 ;  /* 0x0000080001007387 */ /* 0x0001e80000100800 */
[----:B0-----:R-:W2:Y:S01]  /*3480*/  LDL.LU R0, [R1+0xe74] ;  /* 0x000e740001007983 */ /* 0x001ea20000300800 */
[----:B---3--:R-:W-:-:S05]  /*3490*/  IMAD R2, R2, c[0x0][0x190], RZ ;  /* 0x0000640002027a24 */ /* 0x008fca00078e02ff */
[----:B------:R2:W-:Y:S02]  /*34a0*/  STL [R1+0x4], R2 ;  /* 0x0000040201007387 */ /* 0x0005e40000100800 */
[----:B--2---:R-:W-:Y:S02]  /*34b0*/  IMAD R2, R0, c[0x0][0x190], RZ ;  /* 0x0000640000027a24 */ /* 0x004fe400078e02ff */
[----:B------:R-:W2:Y:S01]  /*34c0*/  LDL.LU R0, [R1+0xe70] ;  /* 0x000e700001007983 */ /* 0x000ea20000300800 */
[----:B------:R-:W-:Y:S02]  /*34d0*/  IMAD R3, R3, c[0x0][0x190], RZ ;  /* 0x0000640003037a24 */ /* 0x000fe400078e02ff */
[----:B------:R-:W-:Y:S01]  /*34e0*/  IMAD R20, R20, c[0x0][0x190], RZ ;  /* 0x0000640014147a24 */ /* 0x000fe200078e02ff */
[----:B------:R-:W-:Y:S01]  /*34f0*/  STL [R1], R2 ;  /* 0x0000000201007387 */ /* 0x000fe20000100800 */
[----:B------:R-:W-:-:S03]  /*3500*/  IMAD R4, R4, c[0x0][0x190], RZ ;  /* 0x0000640004047a24 */ /* 0x000fc600078e02ff */
[----:B------:R0:W-:Y:S01]  /*3510*/  STL [R1+0xe60], R20 ;  /* 0x000e601401007387 */ /* 0x0001e20000100800 */
[----:B------:R-:W-:-:S03]  /*3520*/  IMAD R5, R5, c[0x0][0x190], RZ ;  /* 0x0000640005057a24 */ /* 0x000fc600078e02ff */
[----:B0-----:R-:W3:Y:S01]  /*3530*/  LDL.LU R20, [R1+0x10] ;  /* 0x0000100001147983 */ /* 0x001ee20000300800 */
[----:B-----5:R-:W-:Y:S02]  /*3540*/  IMAD R6, R6, c[0x0][0x190], RZ ;  /* 0x0000640006067a24 */ /* 0x020fe400078e02ff */
[----:B------:R-:W-:Y:S02]  /*3550*/  IMAD R7, R7, c[0x0][0x190], RZ ;  /* 0x0000640007077a24 */ /* 0x000fe400078e02ff */
[----:B------:R-:W-:Y:S02]  /*3560*/  IMAD R8, R8, c[0x0][0x190], RZ ;  /* 0x0000640008087a24 */ /* 0x000fe400078e02ff */
[----:B------:R-:W-:Y:S01]  /*3570*/  IMAD R9, R9, c[0x0][0x190], RZ ;  /* 0x0000640009097a24 */ /* 0x000fe200078e02ff */
[----:B--2---:R-:W-:-:S05]  /*3580*/  LEA R2, P0, R3, R0, 0x1 ;  /* 0x0000000003027211 */ /* 0x004fca00078008ff */
[----:B------:R0:W-:Y:S02]  /*3590*/  STL [R1+0xd94], R2 ;  /* 0x000d940201007387 */ /* 0x0001e40000100800 */
[----:B0-----:R-:W-:-:S05]  /*35a0*/  LEA R2, P1, R4, R0, 0x1 ;  /* 0x0000000004027211 */ /* 0x001fca00078208ff */
        /* <DEDUP_REMOVED lines=10> */
[----:B------:R0:W-:Y:S04]  /*3650*/  STL [R1+0xdac], R2 ;  /* 0x000dac0201007387 */ /* 0x0001e80000100800 */
[----:B0-----:R-:W2:Y:S01]  /*3660*/  LDL.LU R2, [R1+0xe6c] ;  /* 0x000e6c0001027983 */ /* 0x001ea20000300800 */
[----:B------:R-:W-:Y:S01]  /*3670*/  IMAD R10, R10, c[0x0][0x190], RZ ;  /* 0x000064000a0a7a24 */ /* 0x000fe200078e02ff */
[----:B--2---:R-:W-:-:S05]  /*3680*/  LEA.HI.X.SX32 R3, R3, R2, 0x1, P0 ;  /* 0x0000000203037211 */ /* 0x004fca00000f0eff */
[----:B------:R0:W-:Y:S02]  /*3690*/  STL [R1+0xd8c], R3 ;  /* 0x000d8c0301007387 */ /* 0x0001e40000100800 */
[----:B0-----:R-:W-:Y:S01]  /*36a0*/  IMAD.MOV.U32 R3, RZ, RZ, R11 ;  /* 0x000000ffff037224 */ /* 0x001fe200078e000b */
[----:B------:R-:W-:-:S05]  /*36b0*/  LEA R11, P0, R10, R0, 0x1 ;  /* 0x000000000a0b7211 */ /* 0x000fca00078008ff */
[----:B------:R0:W-:Y:S04]  /*36c0*/  STL [R1+0xd90], R11 ;  /* 0x000d900b01007387 */ /* 0x0001e80000100800 */
[----:B0-----:R-:W2:Y:S01]  /*36d0*/  LDL.LU R11, [R1+0xe68] ;  /* 0x000e6800010b7983 */ /* 0x001ea20000300800 */
[----:B------:R-:W-:-:S05]  /*36e0*/  LEA.HI.X.SX32 R4, R4, R2, 0x1, P1 ;  /* 0x0000000204047211 */ /* 0x000fca00008f0eff */
[----:B------:R0:W-:Y:S02]  /*36f0*/  STL [R1+0xd84], R4 ;  /* 0x000d840401007387 */ /* 0x0001e40000100800 */
[----:B0-----:R-:W-:Y:S01]  /*3700*/  IMAD.MOV.U32 R4, RZ, RZ, R12 ;  /* 0x000000ffff047224 */ /* 0x001fe200078e000c */
[----:B--2---:R-:W-:-:S05]  /*3710*/  LEA R12, P1, R11, R0, 0x1 ;  /* 0x000000000b0c7211 */ /* 0x004fca00078208ff */
[----:B------:R0:W-:Y:S04]  /*3720*/  STL [R1+0xd88], R12 ;  /* 0x000d880c01007387 */ /* 0x0001e80000100800 */
[----:B0-----:R-:W2:Y:S01]  /*3730*/  LDL.LU R12, [R1+0xe64] ;  /* 0x000e6400010c7983 */ /* 0x001ea20000300800 */
[----:B------:R-:W-:-:S05]  /*3740*/  LEA.HI.X.SX32 R5, R5, R2, 0x1, P2 ;  /* 0x0000000205057211 */ /* 0x000fca00010f0eff */
[----:B------:R2:W-:Y:S01]  /*3750*/  STL [R1+0xd7c], R5 ;  /* 0x000d7c0501007387 */ /* 0x0005e20000100800 */
[----:B------:R-:W-:Y:S02]  /*3760*/  IMAD R13, R13, c[0x0][0x190], RZ ;  /* 0x000064000d0d7a24 */ /* 0x000fe400078e02ff */
[----:B------:R-:W-:Y:S02]  /*3770*/  IMAD R14, R14, c[0x0][0x190], RZ ;  /* 0x000064000e0e7a24 */ /* 0x000fe400078e02ff */
[----:B----4-:R-:W-:Y:S01]  /*3780*/  IMAD R15, R15, c[0x0][0x190], RZ ;  /* 0x000064000f0f7a24 */ /* 0x010fe200078e02ff */
[----:B--2---:R-:W-:-:S05]  /*3790*/  LEA R5, P2, R12, R0, 0x1 ;  /* 0x000000000c057211 */ /* 0x004fca00078408ff */
[----:B------:R0:W-:Y:S02]  /*37a0*/  STL [R1+0xd80], R5 ;  /* 0x000d800501007387 */ /* 0x0001e40000100800 */
[----:B0-----:R-:W-:Y:S02]  /*37b0*/  LEA.HI.X.SX32 R5, R6, R2, 0x1, P3 ;  /* 0x0000000206057211 */ /* 0x001fe400018f0eff */
[----:B------:R-:W-:-:S03]  /*37c0*/  LEA R6, P3, R13, R0, 0x1 ;  /* 0x000000000d067211 */ /* 0x000fc600078608ff */
[----:B------:R0:W-:Y:S02]  /*37d0*/  STL [R1+0xd74], R5 ;  /* 0x000d740501007387 */ /* 0x0001e40000100800 */
[----:B0-----:R-:W-:Y:S02]  /*37e0*/  LEA.HI.X.SX32 R5, R7, R2, 0x1, P4 ;  /* 0x0000000207057211 */ /* 0x001fe400020f0eff */
[----:B------:R-:W2:Y:S04]  /*37f0*/  LDL.LU R7, [R1] ;  /* 0x0000000001077983 */ /* 0x000ea80000300800 */
[----:B------:R0:W-:Y:S04]  /*3800*/  STL [R1+0xd78], R6 ;  /* 0x000d780601007387 */ /* 0x0001e80000100800 */
[----:B------:R1:W-:Y:S01]  /*3810*/  STL [R1+0xd6c], R5 ;  /* 0x000d6c0501007387 */ /* 0x0003e20000100800 */
[----:B0-----:R-:W-:-:S02]  /*3820*/  LEA R6, P4, R14, R0, 0x1 ;  /* 0x000000000e067211 */ /* 0x001fc400078808ff */
[-C--:B-1----:R-:W-:Y:S02]  /*3830*/  LEA.HI.X.SX32 R5, R8, R2.reuse, 0x1, P5 ;  /* 0x0000000208057211 */ /* 0x082fe400028f0eff */
[----:B------:R-:W4:Y:S04]  /*3840*/  LDL.LU R8, [R1+0x4] ;  /* 0x0000040001087983 */ /* 0x000f280000300800 */
[----:B------:R0:W-:Y:S04]  /*3850*/  STL [R1+0xd70], R6 ;  /* 0x000d700601007387 */ /* 0x0001e80000100800 */
[----:B------:R1:W-:Y:S01]  /*3860*/  STL [R1+0xd64], R5 ;  /* 0x000d640501007387 */ /* 0x0003e20000100800 */
[----:B0-----:R-:W-:-:S03]  /*3870*/  LEA.HI.X.SX32 R6, R9, R2, 0x1, P6 ;  /* 0x0000000209067211 */ /* 0x001fc600030f0eff */
[----:B------:R-:W5:Y:S01]  /*3880*/  LDL.LU R9, [R1+0x8] ;  /* 0x0000080001097983 */ /* 0x000f620000300800 */
[----:B-1----:R-:W-:-:S05]  /*3890*/  LEA R5, P5, R15, R0, 0x1 ;  /* 0x000000000f057211 */ /* 0x002fca00078a08ff */
[----:B------:R-:W-:Y:S04]  /*38a0*/  STL [R1+0xd68], R5 ;  /* 0x000d680501007387 */ /* 0x000fe80000100800 */
[----:B------:R0:W-:Y:S02]  /*38b0*/  STL [R1+0xd5c], R6 ;  /* 0x000d5c0601007387 */ /* 0x0001e40000100800 */
[----:B0-----:R-:W-:Y:S02]  /*38c0*/  LEA.HI.X.SX32 R6, R10, R2, 0x1, P0 ;  /* 0x000000020a067211 */ /* 0x001fe400000f0eff */
[----:B------:R-:W2:Y:S01]  /*38d0*/  LDL.LU R10, [R1+0xc] ;  /* 0x00000c00010a7983 */ /* 0x000ea20000300800 */
[----:B------:R-:W-:-:S05]  /*38e0*/  IMAD R16, R16, c[0x0][0x190], RZ ;  /* 0x0000640010107a24 */ /* 0x000fca00078e02ff */
[----:B------:R-:W-:-:S05]  /*38f0*/  LEA R5, P6, R16, R0, 0x1 ;  /* 0x0000000010057211 */ /* 0x000fca00078c08ff */
[----:B------:R3:W-:Y:S01]  /*3900*/  STL [R1+0xd60], R5 ;  /* 0x000d600501007387 */ /* 0x0007e20000100800 */
[----:B------:R-:W-:-:S03]  /*3910*/  LEA.HI.X.SX32 R11, R11, R2, 0x1, P1 ;  /* 0x000000020b0b7211 */ /* 0x000fc600008f0eff */
[----:B------:R-:W-:Y:S01]  /*3920*/  STL [R1+0xd54], R6 ;  /* 0x000d540601007387 */ /* 0x000fe20000100800 */
[----:B---3--:R-:W-:-:S05]  /*3930*/  LEA R5, P0, R20, R0, 0x1 ;  /* 0x0000000014057211 */ /* 0x008fca00078008ff */
[----:B------:R0:W-:Y:S04]  /*3940*/  STL [R1+0xd58], R5 ;  /* 0x000d580501007387 */ /* 0x0001e80000100800 */
[----:B------:R5:W-:Y:S01]  /*3950*/  STL [R1+0xd4c], R11 ;  /* 0x000d4c0b01007387 */ /* 0x000be20000100800 */
[----:B0-----:R-:W-:Y:S01]  /*3960*/  LEA.HI.X.SX32 R5, R12, R2, 0x1, P2 ;  /* 0x000000020c057211 */ /* 0x001fe200010f0eff */
[----:B------:R-:W-:Y:S01]  /*3970*/  IMAD R29, R29, c[0x0][0x190], RZ ;  /* 0x000064001d1d7a24 */ /* 0x000fe200078e02ff */
[-C--:B-----5:R-:W-:Y:S02]  /*3980*/  LEA R11, P2, R9, R0.reuse, 0x1 ;  /* 0x00000000090b7211 */ /* 0x0a0fe400078408ff */
[----:B--2---:R-:W-:-:S05]  /*3990*/  LEA R6, P1, R10, R0, 0x1 ;  /* 0x000000000a067211 */ /* 0x004fca00078208ff */
[----:B------:R0:W-:Y:S04]  /*39a0*/  STL [R1+0xd50], R6 ;  /* 0x000d500601007387 */ /* 0x0001e80000100800 */
[----:B------:R4:W-:Y:S01]  /*39b0*/  STL [R1+0xd44], R5 ;  /* 0x000d440501007387 */ /* 0x0009e20000100800 */
[----:B0-----:R-:W-:-:S03]  /*39c0*/  LEA.HI.X.SX32 R6, R13, R2, 0x1, P3 ;  /* 0x000000020d067211 */ /* 0x001fc600018f0eff */
[----:B------:R-:W-:Y:S01]  /*39d0*/  STL [R1+0xd48], R11 ;  /* 0x000d480b01007387 */ /* 0x000fe20000100800 */
[----:B----4-:R-:W-:-:S03]  /*39e0*/  LEA R5, P3, R8, R0, 0x1 ;  /* 0x0000000008057211 */ /* 0x010fc600078608ff */
[----:B------:R0:W-:Y:S04]  /*39f0*/  STL [R1+0xd3c], R6 ;  /* 0x000d3c0601007387 */ /* 0x0001e80000100800 */
[----:B0-----:R-:W2:Y:S04]  /*3a00*/  LDL.LU R6, [R1+0x4c] ;  /* 0x00004c0001067983 */ /* 0x001ea80000300800 */
[----:B------:R0:W-:Y:S01]  /*3a10*/  STL [R1+0xd40], R5 ;  /* 0x000d400501007387 */ /* 0x0001e20000100800 */
[----:B------:R-:W-:Y:S02]  /*3a20*/  LEA.HI.X.SX32 R11, R15, R2, 0x1, P5 ;  /* 0x000000020f0b7211 */ /* 0x000fe400028f0eff */
[----:B------:R-:W-:-:S02]  /*3a30*/  LEA R13, P5, R29, R0, 0x1 ;  /* 0x000000001d0d7211 */ /* 0x000fc400078a08ff */
[----:B0-----:R-:W-:Y:S02]  /*3a40*/  LEA.HI.X.SX32 R5, R14, R2, 0x1, P4 ;  /* 0x000000020e057211 */ /* 0x001fe400020f0eff */
[----:B------:R-:W-:-:S03]  /*3a50*/  LEA R12, P4, R7, R0, 0x1 ;  /* 0x00000000070c7211 */ /* 0x000fc600078808ff */
[----:B------:R0:W-:Y:S04]  /*3a60*/  STL [R1+0xd34], R5 ;  /* 0x000d340501007387 */ /* 0x0001e80000100800 */
[----:B0-----:R-:W3:Y:S04]  /*3a70*/  LDL.LU R5, [R1+0x50] ;  /* 0x0000500001057983 */ /* 0x001ee80000300800 */
[----:B------:R0:W-:Y:S04]  /*3a80*/  STL [R1+0xd38], R12 ;  /* 0x000d380c01007387 */ /* 0x0001e80000100800 */
[----:B------:R-:W-:Y:S01]  /*3a90*/  STL [R1+0xd2c], R11 ;  /* 0x000d2c0b01007387 */ /* 0x000fe20000100800 */
[----:B0-----:R-:W-:-:S03]  /*3aa0*/  LEA.HI.X.SX32 R12, R16, R2, 0x1, P6 ;  /* 0x00000002100c7211 */ /* 0x001fc600030f0eff */
[----:B------:R0:W-:Y:S04]  /*3ab0*/  STL [R1+0xd30], R13 ;  /* 0x000d300d01007387 */ /* 0x0001e80000100800 */
[----:B------:R1:W-:Y:S01]  /*3ac0*/  STL [R1+0xccc], R12 ;  /* 0x000ccc0c01007387 */ /* 0x0003e20000100800 */
[----:B0-----:R-:W-:-:S03]  /*3ad0*/  LEA.HI.X.SX32 R13, R20, R2, 0x1, P0 ;  /* 0x00000002140d7211 */ /* 0x001fc600000f0eff */
[----:B------:R-:W4:Y:S01]  /*3ae0*/  LDL.LU R20, [R1+0xe60] ;  /* 0x000e600001147983 */ /* 0x000f220000300800 */
[----:B------:R-:W-:Y:S02]  /*3af0*/  IMAD R28, R28, c[0x0][0x190], RZ ;  /* 0x000064001c1c7a24 */ /* 0x000fe400078e02ff */
[----:B------:R-:W-:-:S03]  /*3b00*/  IMAD R17, R17, c[0x0][0x190], RZ ;  /* 0x0000640011117a24 */ /* 0x000fc600078e02ff */
[-C--:B------:R-:W-:Y:S01]  /*3b10*/  LEA R11, P6, R28, R0.reuse, 0x1 ;  /* 0x000000001c0b7211 */ /* 0x080fe200078c08ff */
[----:B------:R-:W-:Y:S01]  /*3b20*/  IMAD R18, R18, c[0x0][0x190], RZ ;  /* 0x0000640012127a24 */ /* 0x000fe200078e02ff */
[----:B-1----:R-:W-:Y:S01]  /*3b30*/  LEA R12, P0, R17, R0, 0x1 ;  /* 0x00000000110c7211 */ /* 0x002fe200078008ff */
[----:B------:R-:W-:Y:S02]  /*3b40*/  IMAD R19, R19, c[0x0][0x190], RZ ;  /* 0x0000640013137a24 */ /* 0x000fe400078e02ff */
[----:B------:R0:W-:Y:S01]  /*3b50*/  STL [R1+0xcec], R11 ;  /* 0x000cec0b01007387 */ /* 0x0001e20000100800 */
[-C--:B------:R-:W-:Y:S01]  /*3b60*/  LEA.HI.X.SX32 R9, R9, R2.reuse, 0x1, P2 ;  /* 0x0000000209097211 */ /* 0x080fe200010f0eff */
[----:B------:R-:W-:Y:S02]  /*3b70*/  IMAD R21, R21, c[0x0][0x190], RZ ;  /* 0x0000640015157a24 */ /* 0x000fe400078e02ff */
[----:B------:R-:W-:Y:S01]  /*3b80*/  STL [R1+0xcd0], R13 ;  /* 0x000cd00d01007387 */ /* 0x000fe20000100800 */
[----:B0-----:R-:W-:-:S02]  /*3b90*/  LEA.HI.X.SX32 R11, R10, R2, 0x1, P1 ;  /* 0x000000020a0b7211 */ /* 0x001fc400008f0eff */
[-C--:B------:R-:W-:Y:S01]  /*3ba0*/  LEA R10, P1, R18, R0.reuse, 0x1 ;  /* 0x00000000120a7211 */ /* 0x080fe200078208ff */
[----:B------:R-:W-:Y:S04]  /*3bb0*/  STL [R1+0xcf4], R12 ;  /* 0x000cf40c01007387 */ /* 0x000fe80000100800 */
[----:B------:R0:W-:Y:S04]  /*3bc0*/  STL [R1+0xcd4], R11 ;  /* 0x000cd40b01007387 */ /* 0x0001e80000100800 */
[----:B------:R1:W-:Y:S04]  /*3bd0*/  STL [R1+0xcfc], R10 ;  /* 0x000cfc0a01007387 */ /* 0x0003e80000100800 */
[----:B------:R-:W-:Y:S01]  /*3be0*/  STL [R1+0xcd8], R9 ;  /* 0x000cd80901007387 */ /* 0x000fe20000100800 */
[----:B0-----:R-:W-:-:S02]  /*3bf0*/  LEA R11, P2, R19, R0, 0x1 ;  /* 0x00000000130b7211 */ /* 0x001fc400078408ff */
[-C--:B-1----:R-:W-:Y:S02]  /*3c00*/  LEA.HI.X.SX32 R10, R8, R2.reuse, 0x1, P3 ;  /* 0x00000002080a7211 */ /* 0x082fe400018f0eff */
[----:B------:R-:W-:Y:S01]  /*3c10*/  LEA.HI.X.SX32 R8, R7, R2, 0x1, P4 ;  /* 0x0000000207087211 */ /* 0x000fe200020f0eff */
[----:B------:R-:W-:Y:S01]  /*3c20*/  IMAD R23, R23, c[0x0][0x190], RZ ;  /* 0x0000640017177a24 */ /* 0x000fe200078e02ff */
[----:B------:R-:W-:Y:S01]  /*3c30*/  LEA R7, P4, R21, R0, 0x1 ;  /* 0x0000000015077211 */ /* 0x000fe200078808ff */
[----:B------:R-:W-:Y:S04]  /*3c40*/  STL [R1+0xd04], R11 ;  /* 0x000d040b01007387 */ /* 0x000fe80000100800 */
[----:B------:R0:W-:Y:S01]  /*3c50*/  STL [R1+0xcdc], R10 ;  /* 0x000cdc0a01007387 */ /* 0x0001e20000100800 */
[----:B------:R-:W-:-:S02]  /*3c60*/  IMAD R24, R24, c[0x0][0x190], RZ ;  /* 0x0000640018187a24 */ /* 0x000fc400078e02ff */
[----:B------:R-:W-:Y:S02]  /*3c70*/  IMAD R25, R25, c[0x0][0x190], RZ ;  /* 0x0000640019197a24 */ /* 0x000fe400078e02ff */
[----:B------:R-:W-:Y:S02]  /*3c80*/  IMAD R26, R26, c[0x0][0x190], RZ ;  /* 0x000064001a1a7a24 */ /* 0x000fe400078e02ff */
[----:B------:R-:W-:Y:S02]  /*3c90*/  IMAD R27, R27, c[0x0][0x190], RZ ;  /* 0x000064001b1b7a24 */ /* 0x000fe400078e02ff */
[----:B------:R-:W-:Y:S02]  /*3ca0*/  IMAD R22, R22, c[0x0][0x190], RZ ;  /* 0x0000640016167a24 */ /* 0x000fe400078e02ff */
[----:B0-----:R-:W-:Y:S01]  /*3cb0*/  IMAD.MOV.U32 R10, RZ, RZ, c[0x0][0x188] ;  /* 0x00006200ff0a7624 */ /* 0x001fe200078e00ff */
[----:B----4-:R-:W-:-:S05]  /*3cc0*/  LEA R9, P3, R20, R0, 0x1 ;  /* 0x0000000014097211 */ /* 0x010fca00078608ff */
[----:B------:R0:W-:Y:S04]  /*3cd0*/  STL [R1+0xd0c], R9 ;  /* 0x000d0c0901007387 */ /* 0x0001e80000100800 */
[----:B------:R1:W-:Y:S04]  /*3ce0*/  STL [R1+0xce0], R8 ;  /* 0x000ce00801007387 */ /* 0x0003e80000100800 */
[----:B------:R4:W-:Y:S01]  /*3cf0*/  STL [R1+0xd14], R7 ;  /* 0x000d140701007387 */ /* 0x0009e20000100800 */
[-C--:B0-----:R-:W-:Y:S02]  /*3d00*/  LEA.HI.X.SX32 R9, R29, R2.reuse, 0x1, P5 ;  /* 0x000000021d097211 */ /* 0x081fe400028f0eff */
[----:B-1----:R-:W-:-:S02]  /*3d10*/  LEA.HI.X.SX32 R8, R28, R2, 0x1, P6 ;  /* 0x000000021c087211 */ /* 0x002fc400030f0eff */
[-C--:B----4-:R-:W-:Y:S01]  /*3d20*/  LEA R7, P5, R23, R0.reuse, 0x1 ;  /* 0x0000000017077211 */ /* 0x090fe200078a08ff */
[----:B------:R0:W-:Y:S04]  /*3d30*/  STL [R1+0xce4], R9 ;  /* 0x000ce40901007387 */ /* 0x0001e80000100800 */
[----:B------:R1:W-:Y:S01]  /*3d40*/  STL [R1+0xd18], R7 ;  /* 0x000d180701007387 */ /* 0x0003e20000100800 */
[----:B0-----:R-:W-:-:S03]  /*3d50*/  LEA R9, P6, R24, R0, 0x1 ;  /* 0x0000000018097211 */ /* 0x001fc600078c08ff */
[----:B------:R0:W-:Y:S01]  /*3d60*/  STL [R1+0xce8], R8 ;  /* 0x000ce80801007387 */ /* 0x0001e20000100800 */
[----:B-1----:R-:W-:-:S03]  /*3d70*/  LEA.HI.X.SX32 R7, R17, R2, 0x1, P0 ;  /* 0x0000000211077211 */ /* 0x002fc600000f0eff */
[----:B------:R1:W-:Y:S04]  /*3d80*/  STL [R1+0xd1c], R9 ;  /* 0x000d1c0901007387 */ /* 0x0003e80000100800 */
[----:B------:R4:W-:Y:S01]  /*3d90*/  STL [R1+0xcf0], R7 ;  /* 0x000cf00701007387 */ /* 0x0009e20000100800 */
[----:B0-----:R-:W-:Y:S02]  /*3da0*/  LEA R8, P0, R25, R0, 0x1 ;  /* 0x0000000019087211 */ /* 0x001fe400078008ff */
[----:B-1----:R-:W-:-:S03]  /*3db0*/  LEA.HI.X.SX32 R9, R18, R2, 0x1, P1 ;  /* 0x0000000212097211 */ /* 0x002fc600008f0eff */
[----:B------:R0:W-:Y:S01]  /*3dc0*/  STL [R1+0xd20], R8 ;  /* 0x000d200801007387 */ /* 0x0001e20000100800 */
[----:B----4-:R-:W-:-:S03]  /*3dd0*/  LEA R7, P1, R26, R0, 0x1 ;  /* 0x000000001a077211 */ /* 0x010fc600078208ff */
[----:B------:R1:W-:Y:S04]  /*3de0*/  STL [R1+0xcf8], R9 ;  /* 0x000cf80901007387 */ /* 0x0003e80000100800 */
[----:B------:R4:W-:Y:S01]  /*3df0*/  STL [R1+0xd24], R7 ;  /* 0x000d240701007387 */ /* 0x0009e20000100800 */
[----:B0-----:R-:W-:Y:S02]  /*3e00*/  LEA.HI.X.SX32 R8, R19, R2, 0x1, P2 ;  /* 0x0000000213087211 */ /* 0x001fe400010f0eff */
[----:B-1----:R-:W-:-:S03]  /*3e10*/  LEA R9, P2, R27, R0, 0x1 ;  /* 0x000000001b097211 */ /* 0x002fc600078408ff */
[----:B------:R0:W-:Y:S01]  /*3e20*/  STL [R1+0xd00], R8 ;  /* 0x000d000801007387 */ /* 0x0001e20000100800 */
[----:B----4-:R-:W-:-:S03]  /*3e30*/  LEA.HI.X.SX32 R7, R20, R2, 0x1, P3 ;  /* 0x0000000214077211 */ /* 0x010fc600018f0eff */
[----:B------:R-:W-:Y:S01]  /*3e40*/  STL [R1+0xd28], R9 ;  /* 0x000d280901007387 */ /* 0x000fe20000100800 */
[----:B--2---:R-:W-:-:S03]  /*3e50*/  LEA R14, P3, R6, c[0x0][0x160], 0x1 ;  /* 0x00005800060e7a11 */ /* 0x004fc600078608ff */
[----:B------:R1:W-:Y:S01]  /*3e60*/  STL [R1+0xd08], R7 ;  /* 0x000d080701007387 */ /* 0x0003e20000100800 */
[----:B0-----:R-:W-:Y:S01]  /*3e70*/  IMAD.MOV.U32 R8, RZ, RZ, R4 ;  /* 0x000000ffff087224 */ /* 0x001fe200078e0004 */
[----:B------:R-:W-:Y:S02]  /*3e80*/  LEA.HI.X.SX32 R15, R6, c[0x0][0x164], 0x1, P3 ;  /* 0x00005900060f7a11 */ /* 0x000fe400018f0eff */
[----:B-1----:R-:W-:Y:S02]  /*3e90*/  LEA.HI.X.SX32 R7, R21, R2, 0x1, P4 ;  /* 0x0000000215077211 */ /* 0x002fe400020f0eff */
[----:B------:R-:W-:Y:S02]  /*3ea0*/  LEA R4, P4, R22, R0, 0x1 ;  /* 0x0000000016047211 */ /* 0x000fe400078808ff */
[----:B------:R-:W-:Y:S01]  /*3eb0*/  LEA.HI.X.SX32 R0, R23, R2, 0x1, P5 ;  /* 0x0000000217007211 */ /* 0x000fe200028f0eff */
[----:B------:R-:W-:Y:S01]  /*3ec0*/  STL [R1+0xd10], R7 ;  /* 0x000d100701007387 */ /* 0x000fe20000100800 */
[----:B---3--:R-:W-:-:S02]  /*3ed0*/  LEA R12, P5, R5, c[0x0][0x160], 0x1 ;  /* 0x00005800050c7a11 */ /* 0x008fc400078a08ff */
[-C--:B------:R-:W-:Y:S01]  /*3ee0*/  LEA.HI.X.SX32 R6, R24, R2.reuse, 0x1, P6 ;  /* 0x0000000218067211 */ /* 0x080fe200030f0eff */
[----:B------:R0:W-:Y:S04]  /*3ef0*/  STL [R1+0xcc8], R4 ;  /* 0x000cc80401007387 */ /* 0x0001e80000100800 */
[----:B------:R1:W-:Y:S01]  /*3f00*/  STL [R1+0xcb4], R0 ;  /* 0x000cb40001007387 */ /* 0x0003e20000100800 */
[----:B------:R-:W-:Y:S02]  /*3f10*/  LEA.HI.X.SX32 R13, R5, c[0x0][0x164], 0x1, P5 ;  /* 0x00005900050d7a11 */ /* 0x000fe400028f0eff */
[-C--:B------:R-:W-:Y:S01]  /*3f20*/  LEA.HI.X.SX32 R5, R26, R2.reuse, 0x1, P1 ;  /* 0x000000021a057211 */ /* 0x080fe200008f0eff */
[----:B------:R2:W-:Y:S01]  /*3f30*/  STL [R1+0xcb8], R6 ;  /* 0x000cb80601007387 */ /* 0x0005e20000100800 */
[----:B0-----:R-:W-:Y:S01]  /*3f40*/  IMAD.MOV.U32 R4, RZ, RZ, c[0x0][0x188] ;  /* 0x00006200ff047624 */ /* 0x001fe200078e00ff */
[----:B-1----:R-:W-:-:S03]  /*3f50*/  LEA.HI.X.SX32 R0, R25, R2, 0x1, P0 ;  /* 0x0000000219007211 */ /* 0x002fc600000f0eff */
[----:B------:R-:W-:Y:S02]  /*3f60*/  IMAD R4, R4, 0x7f, RZ ;  /* 0x0000007f04047824 */ /* 0x000fe400078e02ff */
[----:B------:R0:W-:Y:S01]  /*3f70*/  STL [R1+0xcbc], R0 ;  /* 0x000cbc0001007387 */ /* 0x0001e20000100800 */
[----:B------:R-:W-:-:S03]  /*3f80*/  IMAD.MOV.U32 R9, RZ, RZ, c[0x0][0x188] ;  /* 0x00006200ff097624 */ /* 0x000fc600078e00ff */
[----:B------:R-:W-:Y:S01]  /*3f90*/  STL.64 [R1+0x200], R14 ;  /* 0x0002000e01007387 */ /* 0x000fe20000100a00 */
[----:B--2---:R-:W-:Y:S01]  /*3fa0*/  IMAD.WIDE R6, R4, 0x2, R14 ;  /* 0x0000000204067825 */ /* 0x004fe200078e020e */
[----:B0-----:R-:W-:Y:S02]  /*3fb0*/  LEA.HI.X.SX32 R0, R27, R2, 0x1, P2 ;  /* 0x000000021b007211 */ /* 0x001fe400010f0eff */
[----:B------:R0:W-:Y:S01]  /*3fc0*/  STL [R1+0xcc0], R5 ;  /* 0x000cc00501007387 */ /* 0x0001e20000100800 */
[----:B------:R-:W-:-:S03]  /*3fd0*/  IMAD R11, R9, 0x7e, RZ ;  /* 0x0000007e090b7824 */ /* 0x000fc600078e02ff */
[----:B------:R-:W-:Y:S04]  /*3fe0*/  STL.64 [R1+0x208], R12 ;  /* 0x0002080c01007387 */ /* 0x000fe80000100a00 */
[----:B------:R1:W-:Y:S01]  /*3ff0*/  STL [R1+0xcc4], R0 ;  /* 0x000cc40001007387 */ /* 0x0003e20000100800 */
[----:B0-----:R-:W-:-:S03]  /*4000*/  IMAD.WIDE R4, R4, 0x2, R12 ;  /* 0x0000000204047825 */ /* 0x001fc600078e020c */
[----:B------:R-:W-:Y:S01]  /*4010*/  STL [R1+0x4c8], R6 ;  /* 0x0004c80601007387 */ /* 0x000fe20000100800 */
[----:B------:R-:W-:Y:S01]  /*4020*/  IMAD.MOV.U32 R9, RZ, RZ, R3 ;  /* 0x000000ffff097224 */ /* 0x000fe200078e0003 */
[----:B-1----:R-:W-:Y:S01]  /*4030*/  LEA.HI.X.SX32 R0, R22, R2, 0x1, P4 ;  /* 0x0000000216007211 */ /* 0x002fe200020f0eff */
[----:B------:R-:W-:-:S04]  /*4040*/  IMAD.WIDE R2, R11, 0x2, R14 ;  /* 0x000000020b027825 */ /* 0x000fc800078e020e */
[----:B------:R-:W-:Y:S04]  /*4050*/  STL [R1+0x4c0], R0 ;  /* 0x0004c00001007387 */ /* 0x000fe80000100800 */
[----:B------:R0:W-:Y:S04]  /*4060*/  STL [R1+0x4c4], R7 ;  /* 0x0004c40701007387 */ /* 0x0001e80000100800 */
[----:B------:R1:W-:Y:S04]  /*4070*/  STL [R1+0x4d0], R4 ;  /* 0x0004d00401007387 */ /* 0x0003e80000100800 */
[----:B------:R-:W-:Y:S01]  /*4080*/  STL [R1+0x4cc], R5 ;  /* 0x0004cc0501007387 */ /* 0x000fe20000100800 */
[----:B0-----:R-:W-:-:S03]  /*4090*/  IMAD.WIDE R6, R11, 0x2, R12 ;  /* 0x000000020b067825 */ /* 0x001fc600078e020c */
[----:B------:R-:W-:Y:S01]  /*40a0*/  STL [R1+0x4d8], R2 ;  /* 0x0004d80201007387 */ /* 0x000fe20000100800 */
[----:B-1----:R-:W-:-:S03]  /*40b0*/  IMAD R4, R10, 0x7d, RZ ;  /* 0x0000007d0a047824 */ /* 0x002fc600078e02ff */
[----:B------:R0:W-:Y:S01]  /*40c0*/  STL [R1+0x4d4], R3 ;  /* 0x0004d40301007387 */ /* 0x0001e20000100800 */
[----:B------:R-:W-:-:S03]  /*40d0*/  IMAD R0, R10, 0x7c, RZ ;  /* 0x0000007c0a007824 */ /* 0x000fc600078e02ff */
[----:B------:R-:W-:Y:S01]  /*40e0*/  STL [R1+0xcb0], R6 ;  /* 0x000cb00601007387 */ /* 0x000fe20000100800 */
[----:B0-----:R-:W-:-:S03]  /*40f0*/  IMAD.WIDE R2, R4, 0x2, R14 ;  /* 0x0000000204027825 */ /* 0x001fc600078e020e */
[----:B------:R0:W-:Y:S01]  /*4100*/  STL [R1+0xc90], R7 ;  /* 0x000c900701007387 */ /* 0x0001e20000100800 */
[----:B------:R-:W-:-:S03]  /*4110*/  IMAD.WIDE R4, R4, 0x2, R12 ;  /* 0x0000000204047825 */ /* 0x000fc600078e020c */
[----:B------:R-:W-:Y:S04]  /*4120*/  STL [R1+0xcac], R2 ;  /* 0x000cac0201007387 */ /* 0x000fe80000100800 */
[----:B------:R1:W-:Y:S04]  /*4130*/  STL [R1+0xca4], R3 ;  /* 0x000ca40301007387 */ /* 0x0003e80000100800 */
[----:B------:R2:W-:Y:S01]  /*4140*/  STL [R1+0xca8], R4 ;  /* 0x000ca80401007387 */ /* 0x0005e20000100800 */
[----:B0-----:R-:W-:-:S04]  /*4150*/  IMAD.WIDE R6, R0, 0x2, R12 ;  /* 0x0000000200067825 */ /* 0x001fc800078e020c */
[----:B-1----:R-:W-:Y:S01]  /*4160*/  IMAD.WIDE R2, R0, 0x2, R14 ;  /* 0x0000000200027825 */ /* 0x002fe200078e020e */
[----:B------:R-:W-:Y:S03]  /*4170*/  STL [R1+0xc9c], R5 ;  /* 0x000c9c0501007387 */ /* 0x000fe60000100800 */
[C---:B--2---:R-:W-:Y:S01]  /*4180*/  IMAD R4, R10.reuse, 0x7b, RZ ;  /* 0x0000007b0a047824 */ /* 0x044fe200078e02ff */
[----:B------:R-:W-:Y:S04]  /*4190*/  STL [R1+0xca0], R2 ;  /* 0x000ca00201007387 */ /* 0x000fe80000100800 */
        /* <DEDUP_REMOVED lines=72> */
[----:B------:R1:W-:Y:S01]  /*4620*/  STL [R1+0xbf8], R6 ;  /* 0x000bf80601007387 */ /* 0x0003e20000100800 */
[----:B0-----:R-:W-:-:S03]  /*4630*/  IMAD.WIDE R2, R4, 0x2, R14 ;  /* 0x0000000204027825 */ /* 0x001fc600078e020e */
[----:B------:R-:W-:Y:S01]  /*4640*/  STL [R1+0x4dc], R7 ;  /* 0x0004dc0701007387 */ /* 0x000fe20000100800 */
[----:B------:R-:W-:-:S03]  /*4650*/  IMAD.WIDE R4, R4, 0x2, R12 ;  /* 0x0000000204047825 */ /* 0x000fc600078e020c */
[----:B------:R-:W-:Y:S04]  /*4660*/  STL [R1+0xbec], R2 ;  /* 0x000bec0201007387 */ /* 0x000fe80000100800 */
[----:B------:R0:W-:Y:S01]  /*4670*/  STL [R1+0xbe4], R3 ;  /* 0x000be40301007387 */ /* 0x0001e20000100800 */
[----:B-1----:R-:W-:-:S03]  /*4680*/  IMAD R6, R10, 0x6f, RZ ;  /* 0x0000006f0a067824 */ /* 0x002fc600078e02ff */
[----:B------:R-:W-:Y:S01]  /*4690*/  STL [R1+0xbe8], R4 ;  /* 0x000be80401007387 */ /* 0x000fe20000100800 */
[----:B0-----:R-:W-:-:S03]  /*46a0*/  IMAD.WIDE R2, R0, 0x2, R14 ;  /* 0x0000000200027825 */ /* 0x001fc600078e020e */
[----:B------:R0:W-:Y:S04]  /*46b0*/  STL [R1+0xbdc], R5 ;  /* 0x000bdc0501007387 */ /* 0x0001e80000100800 */
[----:B------:R-:W-:Y:S04]  /*46c0*/  STL [R1+0xbe0], R2 ;  /* 0x000be00201007387 */ /* 0x000fe80000100800 */
[----:B------:R1:W-:Y:S01]  /*46d0*/  STL [R1+0xbd4], R3 ;  /* 0x000bd40301007387 */ /* 0x0003e20000100800 */
[----:B0-----:R-:W-:-:S04]  /*46e0*/  IMAD.WIDE R4, R0, 0x2, R12 ;  /* 0x0000000200047825 */ /* 0x001fc800078e020c */
[----:B------:R-:W-:Y:S01]  /*46f0*/  IMAD R0, R10, 0x6e, RZ ;  /* 0x0000006e0a007824 */ /* 0x000fe200078e02ff */
[----:B------:R-:W-:Y:S01]  /*4700*/  STL [R1+0xbd8], R4 ;  /* 0x000bd80401007387 */ /* 0x000fe20000100800 */
[----:B-1----:R-:W-:-:S03]  /*4710*/  IMAD.WIDE R2, R6, 0x2, R14 ;  /* 0x0000000206027825 */ /* 0x002fc600078e020e */
        /* <DEDUP_REMOVED lines=319> */
[----:B------:R-:W-:-:S03]  /*5b10*/  IMAD.SHL.U32 R0, R10, 0x40, RZ ;  /* 0x000000400a007824 */ /* 0x000fc600078e00ff */
        /* <DEDUP_REMOVED lines=439> */
[----:B------:R1:W-:Y:S01]  /*7690*/  STL [R1+0xba0], R3 ;  /* 0x000ba00301007387 */ /* 0x0003e20000100800 */
[----:B0-----:R-:W-:-:S03]  /*76a0*/  IMAD.WIDE R4, R0, 0x2, R12 ;  /* 0x0000000200047825 */ /* 0x001fc600078e020c */
[----:B------:R-:W-:Y:S01]  /*76b0*/  STL [R1+0xbac], R6 ;  /* 0x000bac0601007387 */ /* 0x000fe20000100800 */
[----:B-1----:R-:W-:-:S03]  /*76c0*/  IMAD.WIDE R2, R0, 0x2, R14 ;  /* 0x0000000200027825 */ /* 0x002fc600078e020e */
[----:B------:R0:W-:Y:S04]  /*76d0*/  STL [R1+0xba8], R7 ;  /* 0x000ba80701007387 */ /* 0x0001e80000100800 */
[----:B------:R-:W-:Y:S04]  /*76e0*/  STL [R1+0xbb4], R2 ;  /* 0x000bb40201007387 */ /* 0x000fe80000100800 */
[----:B------:R1:W-:Y:S01]  /*76f0*/  STL [R1+0xbb0], R3 ;  /* 0x000bb00301007387 */ /* 0x0003e20000100800 */
[----:B0-----:R-:W-:-:S03]  /*7700*/  IMAD.WIDE R6, R10, 0x2, R14 ;  /* 0x000000020a067825 */ /* 0x001fc600078e020e */
[----:B------:R-:W-:Y:S04]  /*7710*/  STL [R1+0xbbc], R4 ;  /* 0x000bbc0401007387 */ /* 0x000fe80000100800 */
[----:B------:R-:W-:Y:S01]  /*7720*/  STL [R1+0xbb8], R5 ;  /* 0x000bb80501007387 */ /* 0x000fe20000100800 */
[----:B-1----:R-:W-:-:S03]  /*7730*/  IMAD.WIDE R2, R10, 0x2, R12 ;  /* 0x000000020a027825 */ /* 0x002fc600078e020c */
[----:B------:R-:W-:Y:S04]  /*7740*/  STL [R1+0xbc4], R6 ;  /* 0x000bc40601007387 */ /* 0x000fe80000100800 */
[----:B------:R-:W-:Y:S04]  /*7750*/  STL [R1+0xbc0], R7 ;  /* 0x000bc00701007387 */ /* 0x000fe80000100800 */
[----:B------:R-:W-:Y:S04]  /*7760*/  STL [R1+0xbcc], R2 ;  /* 0x000bcc0201007387 */ /* 0x000fe80000100800 */
[----:B------:R0:W-:Y:S04]  /*7770*/  STL [R1+0xbc8], R3 ;  /* 0x000bc80301007387 */ /* 0x0001e80000100800 */
[----:B------:R-:W-:Y:S04]  /*7780*/  STL [R1+0x4bc], RZ ;  /* 0x0004bcff01007387 */ /* 0x000fe80000100800 */
        /* <DEDUP_REMOVED lines=22> */
[----:B------:R-:W-:Y:S01]  /*78f0*/  STL [R1+0x188], RZ ;  /* 0x000188ff01007387 */ /* 0x000fe20000100800 */
[----:B0-----:R-:W-:-:S03]  /*7900*/  SHF.R.S32.HI R3, RZ, 0x7, R9 ;  /* 0x00000007ff037819 */ /* 0x001fc60000011409 */
[----:B------:R-:W-:Y:S04]  /*7910*/  STL [R1+0x18c], RZ ;  /* 0x00018cff01007387 */ /* 0x000fe80000100800 */
[----:B------:R-:W0:Y:S04]  /*7920*/  S2R R11, SR_TID.X ;  /* 0x00000000000b7919 */ /* 0x000e280000002100 */
[----:B------:R-:W-:Y:S04]  /*7930*/  STL [R1+0x170], RZ ;  /* 0x000170ff01007387 */ /* 0x000fe80000100800 */
[----:B------:R-:W-:Y:S04]  /*7940*/  STL [R1+0x174], RZ ;  /* 0x000174ff01007387 */ /* 0x000fe80000100800 */
[----:B------:R-:W-:Y:S04]  /*7950*/  STL [R1+0x178], RZ ;  /* 0x000178ff01007387 */ /* 0x000fe80000100800 */
[----:B------:R-:W-:Y:S04]  /*7960*/  STL [R1+0x17c], RZ ;  /* 0x00017cff01007387 */ /* 0x000fe80000100800 */
[----:B------:R-:W-:Y:S04]  /*7970*/  STL [R1+0x160], RZ ;  /* 0x000160ff01007387 */ /* 0x000fe80000100800 */
[----:B------:R-:W-:Y:S04]  /*7980*/  STL [R1+0x164], RZ ;  /* 0x000164ff01007387 */ /* 0x000fe80000100800 */
[----:B------:R-:W-:Y:S04]  /*7990*/  STL [R1+0x168], RZ ;  /* 0x000168ff01007387 */ /* 0x000fe80000100800 */
[----:B------:R1:W-:Y:S04]  /*79a0*/  STL [R1+0xdd8], R3 ;  /* 0x000dd80301007387 */ /* 0x0003e80000100800 */
[----:B------:R2:W-:Y:S04]  /*79b0*/  STL [R1+0x16c], RZ ;  /* 0x00016cff01007387 */ /* 0x0005e80000100800 */
        /* <DEDUP_REMOVED lines=11> */
[----:B------:R2:W-:Y:S01]  /*7a70*/  STL [R1+0x13c], RZ ;  /* 0x00013cff01007387 */ /* 0x0005e20000100800 */
[----:B0-----:R-:W-:-:S03]  /*7a80*/  LOP3.LUT R11, R11, 0x7f, RZ, 0xc0, !PT ;  /* 0x0000007f0b0b7812 */ /* 0x001fc600078ec0ff */
[----:B------:R2:W-:Y:S01]  /*7a90*/  STL [R1+0x120], RZ ;  /* 0x000120ff01007387 */ /* 0x0005e20000100800 */
[----:B------:R-:W-:-:S03]  /*7aa0*/  IMAD.SHL.U32 R2, R10, 0x80, RZ ;  /* 0x000000800a027824 */ /* 0x000fc600078e00ff */
[----:B------:R2:W-:Y:S04]  /*7ab0*/  STL [R1+0x124], RZ ;  /* 0x000124ff01007387 */ /* 0x0005e80000100800 */
[----:B------:R2:W-:Y:S04]  /*7ac0*/  STL [R1+0x128], RZ ;  /* 0x000128ff01007387 */ /* 0x0005e80000100800 */
[----:B------:R2:W-:Y:S04]  /*7ad0*/  STL [R1+0x12c], RZ ;  /* 0x00012cff01007387 */ /* 0x0005e80000100800 */
[----:B------:R2:W-:Y:S01]  /*7ae0*/  STL [R1+0xe0], RZ ;  /* 0x0000e0ff01007387 */ /* 0x0005e20000100800 */
[----:B------:R-:W-:-:S03]  /*7af0*/  IMAD.SHL.U32 R4, R11, 0x2, RZ ;  /* 0x000000020b047824 */ /* 0x000fc600078e00ff */
[----:B------:R2:W-:Y:S01]  /*7b00*/  STL [R1+0xe4], RZ ;  /* 0x0000e4ff01007387 */ /* 0x0005e20000100800 */
[----:B------:R-:W-:-:S03]  /*7b10*/  SHF.R.S32.HI R0, RZ, 0x1f, R2 ;  /* 0x0000001fff007819 */ /* 0x000fc60000011402 */
[----:B------:R2:W-:Y:S04]  /*7b20*/  STL [R1+0xe8], RZ ;  /* 0x0000e8ff01007387 */ /* 0x0005e80000100800 */
[----:B------:R2:W-:Y:S04]  /*7b30*/  STL [R1+0xec], RZ ;  /* 0x0000ecff01007387 */ /* 0x0005e80000100800 */
[----:B------:R2:W-:Y:S01]  /*7b40*/  STL [R1+0x110], RZ ;  /* 0x000110ff01007387 */ /* 0x0005e20000100800 */
[----:B------:R-:W-:-:S03]  /*7b50*/  SHF.L.U64.HI R0, R2, 0x1, R0 ;  /* 0x0000000102007819 */ /* 0x000fc60000010200 */
[----:B------:R2:W-:Y:S01]  /*7b60*/  STL [R1+0x114], RZ ;  /* 0x000114ff01007387 */ /* 0x0005e20000100800 */
[----:B------:R-:W-:-:S03]  /*7b70*/  LOP3.LUT R2, R4, 0x20, RZ, 0x3c, !PT ;  /* 0x0000002004027812 */ /* 0x000fc600078e3cff */
[----:B------:R2:W-:Y:S01]  /*7b80*/  STL [R1+0x118], RZ ;  /* 0x000118ff01007387 */ /* 0x0005e20000100800 */
[----:B------:R-:W-:-:S03]  /*7b90*/  LOP3.LUT R2, R4, 0x50, RZ, 0x3c, !PT ;  /* 0x0000005004027812 */ /* 0x000fc600078e3cff */
[----:B------:R2:W-:Y:S01]  /*7ba0*/  STL [R1+0x11c], RZ ;  /* 0x00011cff01007387 */ /* 0x0005e20000100800 */
[----:B------:R-:W-:-:S03]  /*7bb0*/  LOP3.LUT R2, R8, 0x40, RZ, 0x3c, !PT ;  /* 0x0000004008027812 */ /* 0x000fc600078e3cff */
        /* <DEDUP_REMOVED lines=8> */
[----:B------:R2:W-:Y:S01]  /*7c40*/  STL [R1+0xddc], R2 ;  /* 0x000ddc0201007387 */ /* 0x0005e20000100800 */
[----:B------:R-:W-:-:S02]  /*7c50*/  ULDC UR4, c[0x0][0x18c] ;  /* 0x0000630000047ab9 */ /* 0x000fc40000000800 */
[----:B------:R-:W-:Y:S01]  /*7c60*/  USHF.L.U32 UR4, UR4, 0x7, URZ ;  /* 0x0000000704047899 */ /* 0x000fe2000800063f */
[C---:B-1----:R-:W-:Y:S02]  /*7c70*/  LOP3.LUT R3, R4.reuse, 0x10, RZ, 0x3c, !PT ;  /* 0x0000001004037812 */ /* 0x042fe400078e3cff */
[C---:B------:R-:W-:Y:S01]  /*7c80*/  LOP3.LUT R5, R4.reuse, 0x30, RZ, 0x3c, !PT ;  /* 0x0000003004057812 */ /* 0x040fe200078e3cff */
[----:B------:R-:W-:Y:S01]  /*7c90*/  USHF.R.S32.HI UR5, URZ, 0x1f, UR4 ;  /* 0x0000001f3f057899 */ /* 0x000fe20008011404 */
[C---:B------:R-:W-:Y:S02]  /*7ca0*/  LOP3.LUT R3, R4.reuse, 0x40, RZ, 0x3c, !PT ;  /* 0x0000004004037812 */ /* 0x040fe400078e3cff */
[C---:B------:R-:W-:Y:S02]  /*7cb0*/  LOP3.LUT R5, R4.reuse, 0x60, RZ, 0x3c, !PT ;  /* 0x0000006004057812 */ /* 0x040fe400078e3cff */
[----:B------:R-:W-:Y:S01]  /*7cc0*/  LOP3.LUT R3, R4, 0x70, RZ, 0x3c, !PT ;  /* 0x0000007004037812 */ /* 0x000fe200078e3cff */
[----:B------:R-:W-:-:S02]  /*7cd0*/  USHF.L.U32 UR8, UR4, 0x1, URZ ;  /* 0x0000000104087899 */ /* 0x000fc4000800063f */
[----:B--2---:R-:W-:Y:S02]  /*7ce0*/  USHF.L.U64.HI UR5, UR4, 0x1, UR5 ;  /* 0x0000000104057899 */ /* 0x004fe40008010205 */
.L_x_3:
[----:B------:R-:W2:Y:S01]  /*7cf0*/  LDL.64 R4, [R1+0x208] ;  /* 0x0002080001047983 */ /* 0x000ea20000100a00 */
[----:B0-----:R-:W-:-:S03]  /*7d00*/  IMAD.MOV.U32 R2, RZ, RZ, -0x80 ;  /* 0xffffff80ff027424 */ /* 0x001fc600078e00ff */
[----:B--2---:R0:W-:Y:S04]  /*7d10*/  STL [R1+0x1cb4], R5 ;  /* 0x001cb40501007387 */ /* 0x0041e80000100800 */
[----:B0-----:R-:W2:Y:S04]  /*7d20*/  LDL R5, [R1+0x4bc] ;  /* 0x0004bc0001057983 */ /* 0x001ea80000100800 */
[----:B-----5:R-:W-:Y:S04]  /*7d30*/  STL [R1+0x19bc], R14 ;  /* 0x0019bc0e01007387 */ /* 0x020fe80000100800 */
[----:B------:R-:W-:Y:S04]  /*7d40*/  STL [R1+0x19c4], R14 ;  /* 0x0019c40e01007387 */ /* 0x000fe80000100800 */
        /* <DEDUP_REMOVED lines=72> */
[----:B------:R-:W-:Y:S01]  /*81d0*/  STL [R1+0x1c0c], R14 ;  /* 0x001c0c0e01007387 */ /* 0x000fe20000100800 */
[----:B--2---:R-:W-:-:S03]  /*81e0*/  IMAD R2, R5, R2, c[0x0][0x180] ;  /* 0x0000600005027624 */ /* 0x004fc600078e0202 */
        /* <DEDUP_REMOVED lines=115> */
[----:B------:R0:W-:Y:S04]  /*8920*/  STL [R1+0x1cb0], R15 ;  /* 0x001cb00f01007387 */ /* 0x0001e80000100800 */
        /* <DEDUP_REMOVED lines=24> */
[----:B------:R-:W2:Y:S01]  /*8ab0*/  LDL.LU R5, [R1+0x1cb4] ;  /* 0x001cb40001057983 */ /* 0x000ea20000300800 */
[----:B------:R-:W-:-:S02]  /*8ac0*/  ISETP.GT.AND P0, PT, R2, RZ, PT ;  /* 0x000000ff0200720c */ /* 0x000fc40003f04270 */
[----:B0-----:R-:W-:Y:S02]  /*8ad0*/  PRMT R15, RZ, 0x7610, R15 ;  /* 0x00007610ff0f7816 */ /* 0x001fe4000000000f */
[----:B------:R-:W-:Y:S02]  /*8ae0*/  PRMT R14, RZ, 0x7610, R14 ;  /* 0x00007610ff0e7816 */ /* 0x000fe4000000000e */
[----:B------:R-:W-:-:S07]  /*8af0*/  ISETP.GT.AND P1, PT, R2, 0x1, PT ;  /* 0x000000010200780c */ /* 0x000fce0003f24270 */
[----:B--2---:R-:W2:Y:S04]  /*8b00*/  @P0 LDG.E.U16 R15, [R4.64] ;  /* 0x00000006040f0981 */ /* 0x004ea8000c1e1500 */
[----:B--2---:R0:W-:Y:S04]  /*8b10*/  STL [R1+0x4a0], R15 ;  /* 0x0004a00f01007387 */ /* 0x0041e80000100800 */
[----:B0-----:R-:W2:Y:S04]  /*8b20*/  LDL.LU R15, [R1+0x1cb0] ;  /* 0x001cb000010f7983 */ /* 0x001ea80000300800 */
[----:B------:R-:W3:Y:S01]  /*8b30*/  LDL.64 R4, [R1+0x200] ;  /* 0x0002000001047983 */ /* 0x000ee20000100a00 */
[----:B------:R-:W-:-:S02]  /*8b40*/  ISETP.GT.AND P2, PT, R2, 0x2, PT ;  /* 0x000000020200780c */ /* 0x000fc40003f44270 */
[----:B--2---:R-:W-:Y:S01]  /*8b50*/  PRMT R15, RZ, 0x7610, R15 ;  /* 0x00007610ff0f7816 */ /* 0x004fe2000000000f */
[----:B---3--:R-:W2:Y:S04]  /*8b60*/  @P0 LDG.E.U16 R14, [R4.64] ;  /* 0x00000006040e0981 */ /* 0x008ea8000c1e1500 */
[----:B--2---:R0:W-:Y:S04]  /*8b70*/  STL [R1+0x49c], R14 ;  /* 0x00049c0e01007387 */ /* 0x0041e80000100800 */
[----:B0-----:R-:W2:Y:S04]  /*8b80*/  LDL.LU R14, [R1+0x1cac] ;  /* 0x001cac00010e7983 */ /* 0x001ea80000300800 */
[----:B------:R-:W3:Y:S04]  /*8b90*/  LDL R4, [R1+0xbc8] ;  /* 0x000bc80001047983 */ /* 0x000ee80000100800 */
[----:B------:R-:W3:Y:S01]  /*8ba0*/  LDL R5, [R1+0xbcc] ;  /* 0x000bcc0001057983 */ /* 0x000ee20000100800 */
[----:B------:R-:W-:-:S02]  /*8bb0*/  ISETP.GT.AND P0, PT, R2, 0x3, PT ;  /* 0x000000030200780c */ /* 0x000fc40003f04270 */
[----:B--2---:R-:W-:Y:S02]  /*8bc0*/  PRMT R14, RZ, 0x7610, R14 ;  /* 0x00007610ff0e7816 */ /* 0x004fe4000000000e */
[----:B---3--:R-:W-:-:S04]  /*8bd0*/  @P1 LOP3.LUT R5, R5, R4, RZ, 0x3c, !PT ;  /* 0x0000000405051212 */ /* 0x008fc800078e3cff */
[----:B------:R-:W-:-:S04]  /*8be0*/  @P1 LOP3.LUT R4, R5, R4, RZ, 0x3c, !PT ;  /* 0x0000000405041212 */ /* 0x000fc800078e3cff */
[----:B------:R-:W-:-:S05]  /*8bf0*/  @P1 LOP3.LUT R5, R5, R4, RZ, 0x3c, !PT ;  /* 0x0000000405051212 */ /* 0x000fca00078e3cff */
[----:B------:R-:W2:Y:S04]  /*8c00*/  @P1 LDG.E.U16 R15, [R4.64] ;  /* 0x00000006040f1981 */ /* 0x000ea8000c1e1500 */
[----:B--2---:R0:W-:Y:S04]  /*8c10*/  STL [R1+0x498], R15 ;  /* 0x0004980f01007387 */ /* 0x0041e80000100800 */
[----:B0-----:R-:W2:Y:S04]  /*8c20*/  LDL.LU R15, [R1+0x1ca8] ;  /* 0x001ca800010f7983 */ /* 0x001ea80000300800 */
[----:B------:R-:W3:Y:S04]  /*8c30*/  LDL R4, [R1+0xbc0] ;  /* 0x000bc00001047983 */ /* 0x000ee80000100800 */
[----:B------:R-:W3:Y:S01]  /*8c40*/  LDL R5, [R1+0xbc4] ;  /* 0x000bc40001057983 */ /* 0x000ee20000100800 */
[----:B--2---:R-:W-:-:S02]  /*8c50*/  PRMT R15, RZ, 0x7610, R15 ;  /* 0x00007610ff0f7816 */ /* 0x004fc4000000000f */
        /* <DEDUP_REMOVED lines=1459> */
[----:B0-----:R-:W2:Y:S01]  /*e790*/  LDL.LU R15, [R1+0x1a40] ;  /* 0x001a4000010f7983 */ /* 0x001ea20000300800 */
[----:B------:R-:W3:Y:S02]  /*e7a0*/  LDL R4, [R1+0x6f0] ;  /* 0x0006f00001047983 */ /* 0x000ee40000100800 */
[----:B------:R-:W3:Y:S01]  /*e7b0*/  LDL R5, [R1+0x6f4] ;  /* 0x0006f40001057983 */ /* 0x000ee20000100800 */
[----:B--2---:R-:W-:-:S02]  /*e7c0*/  PRMT R15, RZ, 0x7610, R15 ;  /* 0x00007610ff0f7816 */ /* 0x004fc4000000000f */
        /* <DEDUP_REMOVED lines=293> */
[----:B------:R-:W-:-:S02]  /*fa20*/  PRMT R29, RZ, 0x7610, R29 ;  /* 0x00007610ff1d7816 */ /* 0x000fc4000000001d */
[----:B------:R-:W-:Y:S02]  /*fa30*/  ISETP.GT.AND P0, PT, R2, 0x60, PT ;  /* 0x000000600200780c */ /* 0x000fe40003f04270 */
        /* <DEDUP_REMOVED lines=17> */
[----:B------:R-:W3:Y:S02]  /*fb50*/  LDL R5, [R1+0x5ec] ;  /* 0x0005ec0001057983 */ /* 0x000ee40000100800 */
[----:B---3--:R-:W-:-:S04]  /*fb60*/  @P2 LOP3.LUT R5, R5, R4, RZ, 0x3c, !PT ;  /* 0x0000000405052212 */ /* 0x008fc800078e3cff */
[----:B------:R-:W-:-:S04]  /*fb70*/  @P2 LOP3.LUT R4, R5, R4, RZ, 0x3c, !PT ;  /* 0x0000000405042212 */ /* 0x000fc800078e3cff */
[----:B------:R-:W-:-:S05]  /*fb80*/  @P2 LOP3.LUT R5, R5, R4, RZ, 0x3c, !PT ;  /* 0x0000000405052212 */ /* 0x000fca00078e3cff */
[----:B------:R-:W3:Y:S04]  /*fb90*/  @P2 LDG.E.U16 R15, [R4.64] ;  /* 0x00000006040f2981 */ /* 0x000ee8000c1e1500 */
[----:B---3--:R0:W-:Y:S04]  /*fba0*/  STL [R1+0x24c], R15 ;  /* 0x00024c0f01007387 */ /* 0x0081e80000100800 */
[----:B0-----:R-:W3:Y:S01]  /*fbb0*/  LDL.LU R15, [R1+0x19b8] ;  /* 0x0019b800010f7983 */ /* 0x001ee20000300800 */
[----:B------:R-:W4:Y:S02]  /*fbc0*/  LDL R4, [R1+0x5e0] ;  /* 0x0005e00001047983 */ /* 0x000f240000100800 */
[----:B------:R-:W4:Y:S01]  /*fbd0*/  LDL R5, [R1+0x5e4] ;  /* 0x0005e40001057983 */ /* 0x000f220000100800 */
[----:B------:R-:W-:-:S02]  /*fbe0*/  PRMT R28, RZ, 0x7610, R28 ;  /* 0x00007610ff1c7816 */ /* 0x000fc4000000001c */
[----:B------:R-:W-:Y:S02]  /*fbf0*/  PRMT R27, RZ, 0x7610, R27 ;  /* 0x00007610ff1b7816 */ /* 0x000fe4000000001b */
[----:B------:R-:W-:Y:S02]  /*fc00*/  ISETP.GT.AND P1, PT, R2, 0x61, PT ;  /* 0x000000610200780c */ /* 0x000fe40003f24270 */
[----:B----4-:R-:W-:-:S04]  /*fc10*/  @P2 LOP3.LUT R5, R5, R4, RZ, 0x3c, !PT ;  /* 0x0000000405052212 */ /* 0x010fc800078e3cff */
[----:B------:R-:W-:-:S04]  /*fc20*/  @P2 LOP3.LUT R4, R5, R4, RZ, 0x3c, !PT ;  /* 0x0000000405042212 */ /* 0x000fc800078e3cff */
[----:B------:R-:W-:-:S05]  /*fc30*/  @P2 LOP3.LUT R5, R5, R4, RZ, 0x3c, !PT ;  /* 0x0000000405052212 */ /* 0x000fca00078e3cff */
[----:B------:R-:W4:Y:S04]  /*fc40*/  @P2 LDG.E.U16 R29, [R4.64] ;  /* 0x00000006041d2981 */ /* 0x000f28000c1e1500 */
[----:B----4-:R0:W-:Y:S04]  /*fc50*/  STL [R1+0x248], R29 ;  /* 0x0002481d01007387 */ /* 0x0101e80000100800 */
[----:B0-----:R-:W4:Y:S01]  /*fc60*/  LDL.LU R29, [R1+0x19b4] ;  /* 0x0019b400011d7983 */ /* 0x001f220000300800 */
[----:B------:R-:W2:Y:S02]  /*fc70*/  LDL R4, [R1+0x5d8] ;  /* 0x0005d80001047983 */ /* 0x000ea40000100800 */
[----:B------:R-:W2:Y:S02]  /*fc80*/  LDL R5, [R1+0x5dc] ;  /* 0x0005dc0001057983 */ /* 0x000ea40000100800 */
[----:B--2---:R-:W-:-:S04]  /*fc90*/  @P0 LOP3.LUT R5, R5, R4, RZ, 0x3c, !PT ;  /* 0x0000000405050212 */ /* 0x004fc800078e3cff */
[----:B------:R-:W-:-:S04]  /*fca0*/  @P0 LOP3.LUT R4, R5, R4, RZ, 0x3c, !PT ;  /* 0x0000000405040212 */ /* 0x000fc800078e3cff */
[----:B------:R-:W-:-:S05]  /*fcb0*/  @P0 LOP3.LUT R5, R5, R4, RZ, 0x3c, !PT ;  /* 0x0000000405050212 */ /* 0x000fca00078e3cff */
[----:B------:R-:W2:Y:S04]  /*fcc0*/  @P0 LDG.E.U16 R28, [R4.64] ;  /* 0x00000006041c0981 */ /* 0x000ea8000c1e1500 */
[----:B--2---:R0:W-:Y:S04]  /*fcd0*/  STL [R1+0x94], R28 ;  /* 0x0000941c01007387 */ /* 0x0041e80000100800 */
[----:B0-----:R-:W2:Y:S01]  /*fce0*/  LDL.LU R28, [R1+0x19b0] ;  /* 0x0019b000011c7983 */ /* 0x001ea20000300800 */
[----:B------:R-:W2:Y:S02]  /*fcf0*/  LDL R4, [R1+0x5d0] ;  /* 0x0005d00001047983 */ /* 0x000ea40000100800 */
[----:B------:R-:W2:Y:S01]  /*fd00*/  LDL R5, [R1+0x5d4] ;  /* 0x0005d40001057983 */ /* 0x000ea20000100800 */
[----:B------:R-:W-:-:S02]  /*fd10*/  PRMT R26, RZ, 0x7610, R26 ;  /* 0x00007610ff1a7816 */ /* 0x000fc4000000001a */
[----:B------:R-:W-:Y:S02]  /*fd20*/  PRMT R25, RZ, 0x7610, R25 ;  /* 0x00007610ff197816 */ /* 0x000fe40000000019 */
[----:B------:R-:W-:Y:S02]  /*fd30*/  ISETP.GT.AND P2, PT, R2, 0x62, PT ;  /* 0x000000620200780c */ /* 0x000fe40003f44270 */
        /* <DEDUP_REMOVED lines=95> */
[----:B------:R0:W2:Y:S04]  /*10330*/  @P2 LDG.E.U16 R14, [R4.64] ;  /* 0x00000006040e2981 */ /* 0x0000a8000c1e1500 */
[----:B0-----:R-:W3:Y:S04]  /*10340*/  LDL R4, [R1+0x578] ;  /* 0x0005780001047983 */ /* 0x001ee80000100800 */
[----:B------:R-:W3:Y:S01]  /*10350*/  LDL R5, [R1+0x57c] ;  /* 0x00057c0001057983 */ /* 0x000ee20000100800 */
[----:B------:R-:W-:-:S03]  /*10360*/  PRMT R20, RZ, 0x7610, R20 ;  /* 0x00007610ff147816 */ /* 0x000fc60000000014 */
[----:B--2---:R0:W-:Y:S04]  /*10370*/  STL [R1+0x44], R14 ;  /* 0x0000440e01007387 */ /* 0x0041e80000100800 */
[----:B0-----:R-:W2:Y:S01]  /*10380*/  LDL R14, [R1+0x544] ;  /* 0x00054400010e7983 */ /* 0x001ea20000100800 */
[-C--:B---3--:R-:W-:Y:S02]  /*10390*/  @P0 LOP3.LUT R5, R5, R4.reuse, RZ, 0x3c, !PT ;  /* 0x0000000405050212 */ /* 0x088fe400078e3cff */
[----:B------:R-:W-:Y:S02]  /*103a0*/  ISETP.GT.AND P1, PT, R2, 0x68, PT ;  /* 0x000000680200780c */ /* 0x000fe40003f24270 */
[----:B------:R-:W-:-:S04]  /*103b0*/  @P0 LOP3.LUT R4, R5, R4, RZ, 0x3c, !PT ;  /* 0x0000000405040212 */ /* 0x000fc800078e3cff */
[----:B------:R-:W-:-:S05]  /*103c0*/  @P0 LOP3.LUT R5, R5, R4, RZ, 0x3c, !PT ;  /* 0x0000000405050212 */ /* 0x000fca00078e3cff */
[----:B------:R-:W3:Y:S04]  /*103d0*/  @P0 LDG.E.U16 R20, [R4.64] ;  /* 0x0000000604140981 */ /* 0x000ee8000c1e1500 */
[----:B---3--:R0:W-:Y:S04]  /*103e0*/  STL [R1+0x214], R20 ;  /* 0x0002141401007387 */ /* 0x0081e80000100800 */
[----:B0-----:R-:W3:Y:S01]  /*103f0*/  LDL.LU R20, [R1+0x1984] ;  /* 0x0019840001147983 */ /* 0x001ee20000300800 */
[----:B------:R-:W2:Y:S02]  /*10400*/  LDL R4, [R1+0x558] ;  /* 0x0005580001047983 */ /* 0x000ea40000100800 */
[----:B------:R-:W2:Y:S01]  /*10410*/  LDL R5, [R1+0x55c] ;  /* 0x00055c0001057983 */ /* 0x000ea20000100800 */
[----:B------:R-:W-:-:S02]  /*10420*/  PRMT R19, RZ, 0x7610, R19 ;  /* 0x00007610ff137816 */ /* 0x000fc40000000013 */
        /* <DEDUP_REMOVED lines=19> */
[----:B--2---:R-:W-:-:S04]  /*10560*/  @P2 LOP3.LUT R5, R5, R4, RZ, 0x3c, !PT ;  /* 0x0000000405052212 */ /* 0x004fc800078e3cff */
[----:B------:R-:W-:-:S04]  /*10570*/  @P2 LOP3.LUT R4, R5, R4, RZ, 0x3c, !PT ;  /* 0x0000000405042212 */ /* 0x000fc800078e3cff */
[----:B------:R-:W-:-:S05]  /*10580*/  @P2 LOP3.LUT R5, R5, R4, RZ, 0x3c, !PT ;  /* 0x0000000405052212 */ /* 0x000fca00078e3cff */
[----:B------:R-:W2:Y:S01]  /*10590*/  @P2 LDG.E.U16 R8, [R4.64] ;  /* 0x0000000604082981 */ /* 0x000ea2000c1e1500 */
[----:B------:R-:W-:-:S03]  /*105a0*/  PRMT R23, RZ, 0x7610, R23 ;  /* 0x00007610ff177816 */ /* 0x000fc60000000017 */
[----:B--2---:R0:W-:Y:S04]  /*105b0*/  STL [R1+0x24], R8 ;  /* 0x0000240801007387 */ /* 0x0041e80000100800 */
[----:B0-----:R-:W2:Y:S01]  /*105c0*/  LDL.LU R8, [R1+0x1978] ;  /* 0x0019780001087983 */ /* 0x001ea20000300800 */
[----:B------:R-:W2:Y:S02]  /*105d0*/  LDL R5, [R1+0x540] ;  /* 0x0005400001057983 */ /* 0x000ea40000100800 */
[----:B------:R-:W-:Y:S01]  /*105e0*/  @P2 IMAD.MOV.U32 R4, RZ, RZ, R14 ;  /* 0x000000ffff042224 */ /* 0x000fe200078e000e */
[----:B------:R-:W-:Y:S01]  /*105f0*/  ISETP.GT.AND P1, PT, R2, 0x6a, PT ;  /* 0x0000006a0200780c */ /* 0x000fe20003f24270 */
[----:B------:R-:W3:Y:S04]  /*10600*/  LDL R14, [R1+0x51c] ;  /* 0x00051c00010e7983 */ /* 0x000ee80000100800 */
[----:B--2---:R-:W2:Y:S04]  /*10610*/  @P2 LDG.E.U16 R23, [R4.64] ;  /* 0x0000000604172981 */ /* 0x004ea8000c1e1500 */
        /* <DEDUP_REMOVED lines=42> */
[----:B---3--:R-:W-:Y:S02]  /*108c0*/  @P1 IMAD.MOV.U32 R4, RZ, RZ, R14 ;  /* 0x000000ffff041224 */ /* 0x008fe400078e000e */
[----:B------:R-:W3:Y:S04]  /*108d0*/  LDL R14, [R1+0xc58] ;  /* 0x000c5800010e7983 */ /* 0x000ee80000100800 */
[----:B--2---:R-:W2:Y:S04]  /*108e0*/  @P1 LDG.E.U16 R16, [R4.64] ;  /* 0x0000000604101981 */ /* 0x004ea8000c1e1500 */
        /* <DEDUP_REMOVED lines=15> */
[----:B---3--:R-:W-:-:S04]  /*109e0*/  @P2 LOP3.LUT R5, R5, R4, RZ, 0x3c, !PT ;  /* 0x0000000405052212 */ /* 0x008fc800078e3cff */
[----:B------:R-:W-:-:S04]  /*109f0*/  @P2 LOP3.LUT R4, R5, R4, RZ, 0x3c, !PT ;  /* 0x0000000405042212 */ /* 0x000fc800078e3cff */
[----:B------:R-:W-:-:S05]  /*10a00*/  @P2 LOP3.LUT R5, R5, R4, RZ, 0x3c, !PT ;  /* 0x0000000405052212 */ /* 0x000fca00078e3cff */
[----:B------:R-:W3:Y:S04]  /*10a10*/  @P2 LDG.E.U16 R3, [R4.64] ;  /* 0x0000000604032981 */ /* 0x000ee8000c1e1500 */
[----:B---3--:R0:W-:Y:S04]  /*10a20*/  STL [R1], R3 ;  /* 0x0000000301007387 */ /* 0x0081e80000100800 */
[----:B0-----:R-:W3:Y:S01]  /*10a30*/  LDL.LU R3, [R1+0x195c] ;  /* 0x00195c0001037983 */ /* 0x001ee20000300800 */
[----:B------:R-:W2:Y:S02]  /*10a40*/  LDL R4, [R1+0xbd4] ;  /* 0x000bd40001047983 */ /* 0x000ea40000100800 */
[----:B------:R-:W2:Y:S01]  /*10a50*/  LDL R5, [R1+0xbe0] ;  /* 0x000be00001057983 */ /* 0x000ea20000100800 */
[----:B----4-:R-:W-:-:S02]  /*10a60*/  PRMT R29, RZ, 0x7610, R29 ;  /* 0x00007610ff1d7816 */ /* 0x010fc4000000001d */
[----:B------:R-:W-:Y:S02]  /*10a70*/  ISETP.GT.AND P3, PT, R2, 0x78, PT ;  /* 0x000000780200780c */ /* 0x000fe40003f64270 */
[----:B--2---:R-:W-:-:S04]  /*10a80*/  @P2 LOP3.LUT R5, R5, R4, RZ, 0x3c, !PT ;  /* 0x0000000405052212 */ /* 0x004fc800078e3cff */
[----:B------:R-:W-:-:S04]  /*10a90*/  @P2 LOP3.LUT R4, R5, R4, RZ, 0x3c, !PT ;  /* 0x0000000405042212 */ /* 0x000fc800078e3cff */
[----:B------:R-:W-:-:S05]  /*10aa0*/  @P2 LOP3.LUT R5, R5, R4, RZ, 0x3c, !PT ;  /* 0x0000000405052212 */ /* 0x000fca00078e3cff */
[----:B------:R0:W2:Y:S04]  /*10ab0*/  @P2 LDG.E.U16 R29, [R4.64] ;  /* 0x00000006041d2981 */ /* 0x0000a8000c1e1500 */
[----:B0-----:R-:W4:Y:S01]  /*10ac0*/  LDL R5, [R1+0xc30] ;  /* 0x000c300001057983 */ /* 0x001f220000100800 */
[----:B------:R-:W-:Y:S01]  /*10ad0*/  PRMT R28, RZ, 0x7610, R28 ;  /* 0x00007610ff1c7816 */ /* 0x000fe2000000001c */
[----:B------:R-:W-:Y:S02]  /*10ae0*/  @P3 IMAD.MOV.U32 R4, RZ, RZ, R14 ;  /* 0x000000ffff043224 */ /* 0x000fe400078e000e */
[----:B--2---:R0:W-:Y:S01]  /*10af0*/  STL [R1+0x194c], R29 ;  /* 0x00194c1d01007387 */ /* 0x0041e20000100800 */
[----:B------:R-:W2:Y:S03]  /*10b00*/  LDL R14, [R1+0xbe8] ;  /* 0x000be800010e7983 */ /* 0x000ea60000100800 */
[----:B0-----:R-:W2:Y:S04]  /*10b10*/  LDL R29, [R1+0xc54] ;  /* 0x000c5400011d7983 */ /* 0x001ea80000100800 */
[----:B----4-:R0:W4:Y:S01]  /*10b20*/  @P3 LDG.E.U16 R28, [R4.64] ;  /* 0x00000006041c3981 */ /* 0x010122000c1e1500 */
[----:B------:R-:W-:Y:S01]  /*10b30*/  PRMT R27, RZ, 0x7610, R27 ;  /* 0x00007610ff1b7816 */ /* 0x000fe2000000001b */
[----:B0-----:R-:W-:Y:S01]  /*10b40*/  @P3 IMAD.MOV.U32 R4, RZ, RZ, R15 ;  /* 0x000000ffff043224 */ /* 0x001fe200078e000f */
[C---:B------:R-:W-:Y:S01]  /*10b50*/  ISETP.GT.AND P1, PT, R2.reuse, 0x6d, PT ;  /* 0x0000006d0200780c */ /* 0x040fe20003f24270 */
[----:B--2---:R-:W-:Y:S01]  /*10b60*/  @P3 IMAD.MOV.U32 R5, RZ, RZ, R29 ;  /* 0x000000ffff053224 */ /* 0x004fe200078e001d */
[----:B----4-:R0:W-:Y:S01]  /*10b70*/  STL [R1+0x1950], R28 ;  /* 0x0019501c01007387 */ /* 0x0101e20000100800 */
[----:B------:R-:W-:Y:S01]  /*10b80*/  PRMT R26, RZ, 0x7610, R26 ;  /* 0x00007610ff1a7816 */ /* 0x000fe2000000001a */
[----:B------:R-:W2:Y:S02]  /*10b90*/  LDL R29, [R1+0xbe4] ;  /* 0x000be400011d7983 */ /* 0x000ea40000100800 */
[----:B------:R-:W4:Y:S01]  /*10ba0*/  LDL R15, [R1+0xbec] ;  /* 0x000bec00010f7983 */ /* 0x000f220000100800 */
[----:B------:R1:W2:Y:S04]  /*10bb0*/  @P3 LDG.E.U16 R27, [R4.64] ;  /* 0x00000006041b3981 */ /* 0x0002a8000c1e1500 */
[----:B0-----:R-:W3:Y:S04]  /*10bc0*/  LDL R28, [R1+0x50c] ;  /* 0x00050c00011c7983 */ /* 0x001ee80000100800 */
[----:B-1----:R-:W4:Y:S01]  /*10bd0*/  LDL R5, [R1+0x508] ;  /* 0x0005080001057983 */ /* 0x002f220000100800 */
[----:B------:R-:W-:-:S03]  /*10be0*/  ISETP.GT.AND P2, PT, R2, 0x71, PT ;  /* 0x000000710200780c */ /* 0x000fc60003f44270 */
[----:B--2---:R0:W-:Y:S01]  /*10bf0*/  STL [R1+0x1954], R27 ;  /* 0x0019541b01007387 */ /* 0x0041e20000100800 */
[----:B---3--:R-:W-:Y:S01]  /*10c00*/  @P1 IMAD.MOV.U32 R4, RZ, RZ, R28 ;  /* 0x000000ffff041224 */ /* 0x008fe200078e001c */
[----:B------:R-:W-:Y:S02]  /*10c10*/  PRMT R25, RZ, 0x7610, R25 ;  /* 0x00007610ff197816 */ /* 0x000fe40000000019 */
[----:B------:R-:W2:Y:S04]  /*10c20*/  LDL R28, [R1+0xc5c] ;  /* 0x000c5c00011c7983 */ /* 0x000ea80000100800 */
[----:B----4-:R1:W3:Y:S04]  /*10c30*/  @P1 LDG.E.U16 R26, [R4.64] ;  /* 0x00000006041a1981 */ /* 0x0102e8000c1e1500 */
[----:B0-----:R-:W4:Y:S04]  /*10c40*/  LDL R27, [R1+0xc68] ;  /* 0x000c6800011b7983 */ /* 0x001f280000100800 */
[----:B-1----:R-:W2:Y:S01]  /*10c50*/  LDL R5, [R1+0xbdc] ;  /* 0x000bdc0001057983 */ /* 0x002ea20000100800 */
[----:B------:R-:W-:Y:S01]  /*10c60*/  @P2 IMAD.MOV.U32 R4, RZ, RZ, R14 ;  /* 0x000000ffff042224 */ /* 0x000fe200078e000e */
[----:B------:R-:W-:-:S04]  /*10c70*/  PRMT R24, RZ, 0x7610, R24 ;  /* 0x00007610ff187816 */ /* 0x000fc80000000018 */
[----:B--2---:R0:W2:Y:S04]  /*10c80*/  @P2 LDG.E.U16 R25, [R4.64] ;  /* 0x0000000604192981 */ /* 0x0040a8000c1e1500 */
[----:B---3--:R1:W-:Y:S01]  /*10c90*/  STL [R1+0x18b0], R26 ;  /* 0x0018b01a01007387 */ /* 0x0083e20000100800 */
[----:B------:R-:W3:Y:S03]  /*10ca0*/  LDL R14, [R1+0xc6c] ;  /* 0x000c6c00010e7983 */ /* 0x000ee60000100800 */
[----:B-1----:R-:W3:Y:S01]  /*10cb0*/  LDL R26, [R1+0xc64] ;  /* 0x000c6400011a7983 */ /* 0x002ee20000100800 */
[----:B0-----:R-:W-:Y:S02]  /*10cc0*/  @P2 IMAD.MOV.U32 R4, RZ, RZ, R15 ;  /* 0x000000ffff042224 */ /* 0x001fe400078e000f */
[----:B------:R-:W-:-:S05]  /*10cd0*/  @P2 IMAD.MOV.U32 R5, RZ, RZ, R29 ;  /* 0x000000ffff052224 */ /* 0x000fca00078e001d */
[----:B------:R4:W3:Y:S01]  /*10ce0*/  @P2 LDG.E.U16 R24, [R4.64] ;  /* 0x0000000604182981 */ /* 0x0008e2000c1e1500 */
[----:B------:R-:W-:Y:S02]  /*10cf0*/  ISETP.GT.AND P3, PT, R2, 0x79, PT ;  /* 0x000000790200780c */ /* 0x000fe40003f64270 */
[----:B------:R-:W-:Y:S01]  /*10d00*/  PRMT R13, RZ, 0x7610, R13 ;  /* 0x00007610ff0d7816 */ /* 0x000fe2000000000d */
[----:B--2---:R-:W-:Y:S01]  /*10d10*/  STL [R1+0x193c], R25 ;  /* 0x00193c1901007387 */ /* 0x004fe20000100800 */
[----:B------:R-:W2:Y:S02]  /*10d20*/  LDL R29, [R1+0x4dc] ;  /* 0x0004dc00011d7983 */ /* 0x000ea40000100800 */
[----:B------:R-:W2:Y:S07]  /*10d30*/  LDL R15, [R1+0xbf8] ;  /* 0x000bf800010f7983 */ /* 0x000eae0000100800 */
[----:B----4-:R-:W-:-:S02]  /*10d40*/  @P3 IMAD.MOV.U32 R4, RZ, RZ, R27 ;  /* 0x000000ffff043224 */ /* 0x010fc400078e001b */
[----:B------:R-:W-:Y:S01]  /*10d50*/  @P3 IMAD.MOV.U32 R5, RZ, RZ, R28 ;  /* 0x000000ffff053224 */ /* 0x000fe200078e001c */
[----:B------:R-:W-:-:S04]  /*10d60*/  PRMT R12, RZ, 0x7610, R12 ;  /* 0x00007610ff0c7816 */ /* 0x000fc8000000000c */
[----:B------:R3:W4:Y:S01]  /*10d70*/  @P3 LDG.E.U16 R13, [R4.64] ;  /* 0x00000006040d3981 */ /* 0x000722000c1e1500 */
[----:B------:R-:W-:Y:S01]  /*10d80*/  ISETP.GT.AND P2, PT, R2, 0x72, PT ;  /* 0x000000720200780c */ /* 0x000fe20003f44270 */
[----:B---3--:R-:W-:Y:S02]  /*10d90*/  @P3 IMAD.MOV.U32 R4, RZ, RZ, R14 ;  /* 0x000000ffff043224 */ /* 0x008fe400078e000e */
[----:B------:R-:W-:-:S05]  /*10da0*/  @P3 IMAD.MOV.U32 R5, RZ, RZ, R26 ;  /* 0x000000ffff053224 */ /* 0x000fca00078e001a */
[----:B------:R2:W3:Y:S04]  /*10db0*/  @P3 LDG.E.U16 R12, [R4.64] ;  /* 0x00000006040c3981 */ /* 0x0004e8000c1e1500 */
[----:B------:R0:W-:Y:S01]  /*10dc0*/  STL [R1+0x1940], R24 ;  /* 0x0019401801007387 */ /* 0x0001e20000100800 */
[----:B------:R-:W3:Y:S02]  /*10dd0*/  LDL R28, [R1+0xbf4] ;  /* 0x000bf400011c7983 */ /* 0x000ee40000100800 */
[----:B------:R-:W3:Y:S01]  /*10de0*/  LDL R27, [R1+0xc00] ;  /* 0x000c0000011b7983 */ /* 0x000ee20000100800 */
[----:B------:R-:W-:Y:S01]  /*10df0*/  PRMT R22, RZ, 0x7610, R22 ;  /* 0x00007610ff167816 */ /* 0x000fe20000000016 */
[----:B--2---:R-:W-:Y:S02]  /*10e00*/  @P2 IMAD.MOV.U32 R5, RZ, RZ, R29 ;  /* 0x000000ffff052224 */ /* 0x004fe400078e001d */
[----:B------:R-:W-:-:S05]  /*10e10*/  @P2 IMAD.MOV.U32 R4, RZ, RZ, R15 ;  /* 0x000000ffff042224 */ /* 0x000fca00078e000f */
[----:B------:R1:W2:Y:S04]  /*10e20*/  @P2 LDG.E.U16 R22, [R4.64] ;  /* 0x0000000604162981 */ /* 0x0002a8000c1e1500 */
[----:B----4-:R4:W-:Y:S01]  /*10e30*/  STL [R1+0x1944], R13 ;  /* 0x0019440d01007387 */ /* 0x0109e20000100800 */
[----:B------:R-:W4:Y:S02]  /*10e40*/  LDL R26, [R1+0xc50] ;  /* 0x000c5000011a7983 */ /* 0x000f240000100800 */
[----:B------:R-:W4:Y:S01]  /*10e50*/  LDL R14, [R1+0xc78] ;  /* 0x000c7800010e7983 */ /* 0x000f220000100800 */
[----:B------:R-:W-:Y:S01]  /*10e60*/  PRMT R21, RZ, 0x7610, R21 ;  /* 0x00007610ff157816 */ /* 0x000fe20000000015 */
[----:B---3--:R3:W-:Y:S01]  /*10e70*/  STL [R1+0x1948], R12 ;  /* 0x0019480c01007387 */ /* 0x0087e20000100800 */
[----:B0-----:R-:W4:Y:S02]  /*10e80*/  LDL R24, [R1+0xc74] ;  /* 0x000c740001187983 */ /* 0x001f240000100800 */
[----:B------:R-:W4:Y:S02]  /*10e90*/  LDL R15, [R1+0xc80] ;  /* 0x000c8000010f7983 */ /* 0x000f240000100800 */
[----:B-1----:R-:W-:-:S02]  /*10ea0*/  @P2 IMAD.MOV.U32 R4, RZ, RZ, R27 ;  /* 0x000000ffff042224 */ /* 0x002fc400078e001b */
[----:B------:R-:W-:-:S05]  /*10eb0*/  @P2 IMAD.MOV.U32 R5, RZ, RZ, R28 ;  /* 0x000000ffff052224 */ /* 0x000fca00078e001c */
[----:B------:R0:W4:Y:S01]  /*10ec0*/  @P2 LDG.E.U16 R21, [R4.64] ;  /* 0x0000000604152981 */ /* 0x000122000c1e1500 */
[----:B------:R-:W-:-:S03]  /*10ed0*/  ISETP.GT.AND P3, PT, R2, 0x7a, PT ;  /* 0x0000007a0200780c */ /* 0x000fc60003f64270 */
[----:B--2---:R1:W-:Y:S01]  /*10ee0*/  STL [R1+0x1924], R22 ;  /* 0x0019241601007387 */ /* 0x0043e20000100800 */
[----:B----4-:R-:W2:Y:S03]  /*10ef0*/  LDL R13, [R1+0xbfc] ;  /* 0x000bfc00010d7983 */ /* 0x010ea60000100800 */
[----:B---3--:R-:W3:Y:S01]  /*10f00*/  LDL R12, [R1+0xc08] ;  /* 0x000c0800010c7983 */ /* 0x008ee20000100800 */
[----:B------:R-:W-:-:S05]  /*10f10*/  PRMT R11, RZ, 0x7610, R11 ;  /* 0x00007610ff0b7816 */ /* 0x000fca000000000b */
[----:B0-----:R-:W-:Y:S02]  /*10f20*/  @P3 IMAD.MOV.U32 R4, RZ, RZ, R14 ;  /* 0x000000ffff043224 */ /* 0x001fe400078e000e */
[----:B------:R-:W-:Y:S01]  /*10f30*/  @P3 IMAD.MOV.U32 R5, RZ, RZ, R26 ;  /* 0x000000ffff053224 */ /* 0x000fe200078e001a */
[----:B------:R-:W-:-:S04]  /*10f40*/  PRMT R10, RZ, 0x7610, R10 ;  /* 0x00007610ff0a7816 */ /* 0x000fc8000000000a */
[----:B------:R0:W4:Y:S01]  /*10f50*/  @P3 LDG.E.U16 R11, [R4.64] ;  /* 0x00000006040b3981 */ /* 0x000122000c1e1500 */
[----:B------:R-:W-:Y:S01]  /*10f60*/  ISETP.GT.AND P2, PT, R2, 0x73, PT ;  /* 0x000000730200780c */ /* 0x000fe20003f44270 */
[----:B0-----:R-:W-:Y:S02]  /*10f70*/  @P3 IMAD.MOV.U32 R4, RZ, RZ, R15 ;  /* 0x000000ffff043224 */ /* 0x001fe400078e000f */
[----:B------:R-:W-:-:S05]  /*10f80*/  @P3 IMAD.MOV.U32 R5, RZ, RZ, R24 ;  /* 0x000000ffff053224 */ /* 0x000fca00078e0018 */
[----:B------:R2:W4:Y:S04]  /*10f90*/  @P3 LDG.E.U16 R10, [R4.64] ;  /* 0x00000006040a3981 */ /* 0x000528000c1e1500 */
[----:B------:R-:W-:Y:S01]  /*10fa0*/  STL [R1+0x1928], R21 ;  /* 0x0019281501007387 */ /* 0x000fe20000100800 */
[----:B-1----:R-:W4:Y:S02]  /*10fb0*/  LDL R22, [R1+0xc04] ;  /* 0x000c040001167983 */ /* 0x002f240000100800 */
[----:B------:R-:W4:Y:S01]  /*10fc0*/  LDL R14, [R1+0xc0c] ;  /* 0x000c0c00010e7983 */ /* 0x000f220000100800 */
[----:B------:R-:W-:Y:S01]  /*10fd0*/  PRMT R20, RZ, 0x7610, R20 ;  /* 0x00007610ff147816 */ /* 0x000fe20000000014 */
[----:B--2---:R-:W-:Y:S02]  /*10fe0*/  @P2 IMAD.MOV.U32 R5, RZ, RZ, R13 ;  /* 0x000000ffff052224 */ /* 0x004fe400078e000d */
[----:B---3--:R-:W-:-:S05]  /*10ff0*/  @P2 IMAD.MOV.U32 R4, RZ, RZ, R12 ;  /* 0x000000ffff042224 */ /* 0x008fca00078e000c */
[----:B------:R0:W2:Y:S04]  /*11000*/  @P2 LDG.E.U16 R20, [R4.64] ;  /* 0x0000000604142981 */ /* 0x0000a8000c1e1500 */
[----:B----4-:R-:W-:Y:S01]  /*11010*/  STL [R1+0x192c], R11 ;  /* 0x00192c0b01007387 */ /* 0x010fe20000100800 */
[----:B------:R-:W3:Y:S02]  /*11020*/  LDL R24, [R1+0xc7c] ;  /* 0x000c7c0001187983 */ /* 0x000ee40000100800 */
[----:B------:R-:W4:Y:S01]  /*11030*/  LDL R15, [R1+0xc88] ;  /* 0x000c8800010f7983 */ /* 0x000f220000100800 */
[----:B------:R-:W-:Y:S01]  /*11040*/  PRMT R19, RZ, 0x7610, R19 ;  /* 0x00007610ff137816 */ /* 0x000fe20000000013 */
[----:B------:R-:W-:Y:S01]  /*11050*/  STL [R1+0x1930], R10 ;  /* 0x0019300a01007387 */ /* 0x000fe20000100800 */
[----:B------:R-:W3:Y:S02]  /*11060*/  LDL R13, [R1+0xc84] ;  /* 0x000c8400010d7983 */ /* 0x000ee40000100800 */
[----:B------:R-:W3:Y:S02]  /*11070*/  LDL R12, [R1+0xc8c] ;  /* 0x000c8c00010c7983 */ /* 0x000ee40000100800 */
[----:B0-----:R-:W-:-:S02]  /*11080*/  @P2 IMAD.MOV.U32 R4, RZ, RZ, R14 ;  /* 0x000000ffff042224 */ /* 0x001fc400078e000e */
[----:B------:R-:W-:-:S05]  /*11090*/  @P2 IMAD.MOV.U32 R5, RZ, RZ, R22 ;  /* 0x000000ffff052224 */ /* 0x000fca00078e0016 */
[----:B------:R4:W3:Y:S01]  /*110a0*/  @P2 LDG.E.U16 R19, [R4.64] ;  /* 0x0000000604132981 */ /* 0x0008e2000c1e1500 */
[----:B------:R-:W-:-:S03]  /*110b0*/  ISETP.GT.AND P3, PT, R2, 0x7b, PT ;  /* 0x0000007b0200780c */ /* 0x000fc60003f64270 */
[----:B--2---:R0:W-:Y:S01]  /*110c0*/  STL [R1+0x190c], R20 ;  /* 0x00190c1401007387 */ /* 0x0041e20000100800 */
[----:B------:R-:W2:Y:S02]  /*110d0*/  LDL R22, [R1+0x500] ;  /* 0x0005000001167983 */ /* 0x000ea40000100800 */
[----:B------:R-:W2:Y:S01]  /*110e0*/  LDL R14, [R1+0x504] ;  /* 0x00050400010e7983 */ /* 0x000ea20000100800 */
[----:B------:R-:W-:-:S06]  /*110f0*/  PRMT R9, RZ, 0x7610, R9 ;  /* 0x00007610ff097816 */ /* 0x000fcc0000000009 */
[----:B----4-:R-:W-:Y:S02]  /*11100*/  @P3 IMAD.MOV.U32 R4, RZ, RZ, R15 ;  /* 0x000000ffff043224 */ /* 0x010fe400078e000f */
[----:B---3--:R-:W-:Y:S01]  /*11110*/  @P3 IMAD.MOV.U32 R5, RZ, RZ, R24 ;  /* 0x000000ffff053224 */ /* 0x008fe200078e0018 */
[----:B------:R-:W-:-:S04]  /*11120*/  PRMT R8, RZ, 0x7610, R8 ;  /* 0x00007610ff087816 */ /* 0x000fc80000000008 */
[----:B------:R1:W3:Y:S02]  /*11130*/  @P3 LDG.E.U16 R9, [R4.64] ;  /* 0x0000000604093981 */ /* 0x0002e4000c1e1500 */
[----:B-1----:R-:W-:Y:S02]  /*11140*/  @P3 IMAD.MOV.U32 R5, RZ, RZ, R13 ;  /* 0x000000ffff053224 */ /* 0x002fe400078e000d */
[----:B------:R-:W-:-:S05]  /*11150*/  @P3 IMAD.MOV.U32 R4, RZ, RZ, R12 ;  /* 0x000000ffff043224 */ /* 0x000fca00078e000c */
[----:B------:R2:W4:Y:S04]  /*11160*/  @P3 LDG.E.U16 R8, [R4.64] ;  /* 0x0000000604083981 */ /* 0x000528000c1e1500 */
[----:B------:R-:W-:Y:S01]  /*11170*/  STL [R1+0x1910], R19 ;  /* 0x0019101301007387 */ /* 0x000fe20000100800 */
[----:B0-----:R-:W4:Y:S02]  /*11180*/  LDL R20, [R1+0xbf0] ;  /* 0x000bf00001147983 */ /* 0x001f240000100800 */
[----:B------:R-:W4:Y:S01]  /*11190*/  LDL R15, [R1+0xc18] ;  /* 0x000c1800010f7983 */ /* 0x000f220000100800 */
[----:B------:R-:W-:Y:S01]  /*111a0*/  PRMT R23, RZ, 0x7610, R23 ;  /* 0x00007610ff177816 */ /* 0x000fe20000000017 */
[----:B--2---:R-:W-:Y:S02]  /*111b0*/  @P1 IMAD.MOV.U32 R5, RZ, RZ, R22 ;  /* 0x000000ffff051224 */ /* 0x004fe400078e0016 */
[----:B------:R-:W-:-:S05]  /*111c0*/  @P1 IMAD.MOV.U32 R4, RZ, RZ, R14 ;  /* 0x000000ffff041224 */ /* 0x000fca00078e000e */
[----:B------:R0:W2:Y:S04]  /*111d0*/  @P1 LDG.E.U16 R23, [R4.64] ;  /* 0x0000000604171981 */ /* 0x0000a8000c1e1500 */
[----:B---3--:R1:W-:Y:S01]  /*111e0*/  STL [R1+0x1914], R9 ;  /* 0x0019140901007387 */ /* 0x0083e20000100800 */
[----:B------:R-:W3:Y:S02]  /*111f0*/  LDL R13, [R1+0xc14] ;  /* 0x000c1400010d7983 */ /* 0x000ee40000100800 */
[----:B------:R-:W3:Y:S01]  /*11200*/  LDL R12, [R1+0xc20] ;  /* 0x000c2000010c7983 */ /* 0x000ee20000100800 */
[----:B------:R-:W-:Y:S02]  /*11210*/  ISETP.GT.AND P2, PT, R2, 0x74, PT ;  /* 0x000000740200780c */ /* 0x000fe40003f44270 */
[----:B------:R-:W-:Y:S01]  /*11220*/  PRMT R18, RZ, 0x7610, R18 ;  /* 0x00007610ff127816 */ /* 0x000fe20000000012 */
[----:B----4-:R-:W-:Y:S01]  /*11230*/  STL [R1+0x1918], R8 ;  /* 0x0019180801007387 */ /* 0x010fe20000100800 */
[----:B------:R-:W4:Y:S02]  /*11240*/  LDL R14, [R1+0xc70] ;  /* 0x000c7000010e7983 */ /* 0x000f240000100800 */
[----:B-1----:R-:W4:Y:S07]  /*11250*/  LDL R9, [R1+0xc98] ;  /* 0x000c980001097983 */ /* 0x002f2e0000100800 */
[----:B0-----:R-:W-:-:S02]  /*11260*/  @P2 IMAD.MOV.U32 R4, RZ, RZ, R15 ;  /* 0x000000ffff042224 */ /* 0x001fc400078e000f */
[----:B------:R-:W-:-:S05]  /*11270*/  @P2 IMAD.MOV.U32 R5, RZ, RZ, R20 ;  /* 0x000000ffff052224 */ /* 0x000fca00078e0014 */
[----:B------:R3:W4:Y:S01]  /*11280*/  @P2 LDG.E.U16 R18, [R4.64] ;  /* 0x0000000604122981 */ /* 0x000722000c1e1500 */
[----:B------:R-:W-:-:S03]  /*11290*/  ISETP.GT.AND P3, PT, R2, 0x7c, PT ;  /* 0x0000007c0200780c */ /* 0x000fc60003f64270 */
[----:B--2---:R-:W-:Y:S01]  /*112a0*/  STL [R1+0x18b4], R23 ;  /* 0x0018b41701007387 */ /* 0x004fe20000100800 */
[----:B------:R-:W2:Y:S02]  /*112b0*/  LDL R20, [R1+0xc94] ;  /* 0x000c940001147983 */ /* 0x000ea40000100800 */
[----:B------:R-:W2:Y:S01]  /*112c0*/  LDL R15, [R1+0xca0] ;  /* 0x000ca000010f7983 */ /* 0x000ea20000100800 */
[----:B------:R-:W-:Y:S01]  /*112d0*/  PRMT R17, RZ, 0x7610, R17 ;  /* 0x00007610ff117816 */ /* 0x000fe20000000011 */
[----:B---3--:R-:W-:Y:S02]  /*112e0*/  @P2 IMAD.MOV.U32 R4, RZ, RZ, R12 ;  /* 0x000000ffff042224 */ /* 0x008fe400078e000c */
[----:B------:R-:W-:Y:S01]  /*112f0*/  @P2 IMAD.MOV.U32 R5, RZ, RZ, R13 ;  /* 0x000000ffff052224 */ /* 0x000fe200078e000d */
[----:B------:R-:W-:-:S04]  /*11300*/  PRMT R7, RZ, 0x7610, R7 ;  /* 0x00007610ff077816 */ /* 0x000fc80000000007 */
[----:B------:R4:W3:Y:S02]  /*11310*/  @P2 LDG.E.U16 R17, [R4.64] ;  /* 0x0000000604112981 */ /* 0x0008e4000c1e1500 */
[----:B----4-:R-:W-:Y:S02]  /*11320*/  @P3 IMAD.MOV.U32 R5, RZ, RZ, R14 ;  /* 0x000000ffff053224 */ /* 0x010fe400078e000e */
[----:B------:R-:W-:-:S05]  /*11330*/  @P3 IMAD.MOV.U32 R4, RZ, RZ, R9 ;  /* 0x000000ffff043224 */ /* 0x000fca00078e0009 */
[----:B------:R2:W4:Y:S04]  /*11340*/  @P3 LDG.E.U16 R7, [R4.64] ;  /* 0x0000000604073981 */ /* 0x000528000c1e1500 */
[----:B------:R-:W-:Y:S01]  /*11350*/  STL [R1+0x18f4], R18 ;  /* 0x0018f41201007387 */ /* 0x000fe20000100800 */
[----:B------:R-:W4:Y:S02]  /*11360*/  LDL R13, [R1+0xc1c] ;  /* 0x000c1c00010d7983 */ /* 0x000f240000100800 */
[----:B------:R-:W4:Y:S01]  /*11370*/  LDL R12, [R1+0xc28] ;  /* 0x000c2800010c7983 */ /* 0x000f220000100800 */
[----:B------:R-:W-:Y:S01]  /*11380*/  PRMT R6, RZ, 0x7610, R6 ;  /* 0x00007610ff067816 */ /* 0x000fe20000000006 */
[----:B--2---:R-:W-:Y:S02]  /*11390*/  @P3 IMAD.MOV.U32 R5, RZ, RZ, R20 ;  /* 0x000000ffff053224 */ /* 0x004fe400078e0014 */
[----:B------:R-:W-:-:S05]  /*113a0*/  @P3 IMAD.MOV.U32 R4, RZ, RZ, R15 ;  /* 0x000000ffff043224 */ /* 0x000fca00078e000f */
[----:B------:R0:W2:Y:S04]  /*113b0*/  @P3 LDG.E.U16 R6, [R4.64] ;  /* 0x0000000604063981 */ /* 0x0000a8000c1e1500 */
[----:B---3--:R-:W-:Y:S01]  /*113c0*/  STL [R1+0x18f8], R17 ;  /* 0x0018f81101007387 */ /* 0x008fe20000100800 */
[----:B------:R-:W3:Y:S02]  /*113d0*/  LDL R14, [R1+0xc24] ;  /* 0x000c2400010e7983 */ /* 0x000ee40000100800 */
[----:B------:R-:W3:Y:S01]  /*113e0*/  LDL R9, [R1+0xc2c] ;  /* 0x000c2c0001097983 */ /* 0x000ee20000100800 */
[----:B------:R-:W-:Y:S02]  /*113f0*/  ISETP.GT.AND P1, PT, R2, 0x75, PT ;  /* 0x000000750200780c */ /* 0x000fe40003f24270 */
[----:B------:R-:W-:Y:S01]  /*11400*/  PRMT R16, RZ, 0x7610, R16 ;  /* 0x00007610ff107816 */ /* 0x000fe20000000010 */
[----:B----4-:R-:W-:Y:S01]  /*11410*/  STL [R1+0x18fc], R7 ;  /* 0x0018fc0701007387 */ /* 0x010fe20000100800 */
[----:B------:R-:W4:Y:S02]  /*11420*/  LDL R24, [R1+0xc9c] ;  /* 0x000c9c0001187983 */ /* 0x000f240000100800 */
[----:B------:R-:W4:Y:S07]  /*11430*/  LDL R20, [R1+0xca8] ;  /* 0x000ca80001147983 */ /* 0x000f2e0000100800 */
[----:B0-----:R-:W-:-:S02]  /*11440*/  @P1 IMAD.MOV.U32 R4, RZ, RZ, R12 ;  /* 0x000000ffff041224 */ /* 0x001fc400078e000c */
[----:B------:R-:W-:-:S05]  /*11450*/  @P1 IMAD.MOV.U32 R5, RZ, RZ, R13 ;  /* 0x000000ffff051224 */ /* 0x000fca00078e000d */
[----:B------:R0:W4:Y:S01]  /*11460*/  @P1 LDG.E.U16 R16, [R4.64] ;  /* 0x0000000604101981 */ /* 0x000122000c1e1500 */
[----:B------:R-:W-:-:S03]  /*11470*/  ISETP.GT.AND P2, PT, R2, 0x7d, PT ;  /* 0x0000007d0200780c */ /* 0x000fc60003f44270 */
[----:B--2---:R-:W-:Y:S01]  /*11480*/  STL [R1+0x1900], R6 ;  /* 0x0019000601007387 */ /* 0x004fe20000100800 */
[----:B------:R-:W2:Y:S02]  /*11490*/  LDL R13, [R1+0xca4] ;  /* 0x000ca400010d7983 */ /* 0x000ea40000100800 */
[----:B------:R-:W2:Y:S01]  /*114a0*/  LDL R12, [R1+0xcac] ;  /* 0x000cac00010c7983 */ /* 0x000ea20000100800 */
[----:B0-----:R-:W-:Y:S01]  /*114b0*/  PRMT R5, RZ, 0x7610, R5 ;  /* 0x00007610ff057816 */ /* 0x001fe20000000005 */
        /* <DEDUP_REMOVED lines=11> */
[----:B------:R-:W4:Y:S04]  /*11570*/  LDL R22, [R1+0x568] ;  /* 0x0005680001167983 */ /* 0x000f280000100800 */
[----:B------:R-:W4:Y:S01]  /*11580*/  LDL R9, [R1+0x56c] ;  /* 0x00056c0001097983 */ /* 0x000f220000100800 */
[----:B--2---:R-:W-:-:S02]  /*11590*/  @P2 IMAD.MOV.U32 R15, RZ, RZ, R13 ;  /* 0x000000ffff0f2224 */ /* 0x004fc400078e000d */
[----:B------:R-:W-:-:S05]  /*115a0*/  @P2 IMAD.MOV.U32 R14, RZ, RZ, R12 ;  /* 0x000000ffff0e2224 */ /* 0x000fca00078e000c */
[----:B------:R0:W2:Y:S04]  /*115b0*/  @P2 LDG.E.U16 R3, [R14.64] ;  /* 0x000000060e032981 */ /* 0x0000a8000c1e1500 */
[----:B---3--:R-:W-:Y:S01]  /*115c0*/  STL [R1+0x18bc], R5 ;  /* 0x0018bc0501007387 */ /* 0x008fe20000100800 */
[----:B------:R-:W-:-:S03]  /*115d0*/  ISETP.GT.AND P1, PT, R2, 0x67, PT ;  /* 0x000000670200780c */ /* 0x000fc60003f24270 */
[----:B----4-:R1:W-:Y:S01]  /*115e0*/  STL [R1+0x18c0], R4 ;  /* 0x0018c00401007387 */ /* 0x0103e20000100800 */
[----:B------:R-:W3:Y:S02]  /*115f0*/  LDL R24, [R1+0x560] ;  /* 0x0005600001187983 */ /* 0x000ee40000100800 */
[----:B------:R-:W4:Y:S02]  /*11600*/  LDL R20, [R1+0x564] ;  /* 0x0005640001147983 */ /* 0x000f240000100800 */
[----:B0-----:R-:W-:Y:S02]  /*11610*/  @P0 IMAD.MOV.U32 R14, RZ, RZ, R26 ;  /* 0x000000ffff0e0224 */ /* 0x001fe400078e001a */
[----:B------:R-:W-:Y:S01]  /*11620*/  @P0 IMAD.MOV.U32 R15, RZ, RZ, R27 ;  /* 0x000000ffff0f0224 */ /* 0x000fe200078e001b */
[----:B------:R-:W4:Y:S04]  /*11630*/  LDL R13, [R1+0x4f8] ;  /* 0x0004f800010d7983 */ /* 0x000f280000100800 */
[----:B------:R-:W4:Y:S01]  /*11640*/  LDL R12, [R1+0x4fc] ;  /* 0x0004fc00010c7983 */ /* 0x000f220000100800 */
[----:B-1----:R-:W-:-:S06]  /*11650*/  PRMT R4, RZ, 0x7610, R4 ;  /* 0x00007610ff047816 */ /* 0x002fcc0000000004 */
[----:B------:R0:W4:Y:S02]  /*11660*/  @P0 LDG.E.U16 R4, [R14.64] ;  /* 0x000000060e040981 */ /* 0x000124000c1e1500 */
[----:B0-----:R-:W-:Y:S02]  /*11670*/  @P1 IMAD.MOV.U32 R14, RZ, RZ, R9 ;  /* 0x000000ffff0e1224 */ /* 0x001fe400078e0009 */
[----:B------:R-:W-:Y:S01]  /*11680*/  @P1 IMAD.MOV.U32 R15, RZ, RZ, R22 ;  /* 0x000000ffff0f1224 */ /* 0x000fe200078e0016 */
[----:B--2---:R0:W-:Y:S01]  /*11690*/  STL [R1+0x18c4], R3 ;  /* 0x0018c40301007387 */ /* 0x0041e20000100800 */
[----:B------:R-:W2:Y:S02]  /*116a0*/  LDL R22, [R1+0x4f0] ;  /* 0x0004f00001167983 */ /* 0x000ea40000100800 */
[----:B------:R-:W2:Y:S01]  /*116b0*/  LDL R9, [R1+0x4f4] ;  /* 0x0004f40001097983 */ /* 0x000ea20000100800 */
[----:B------:R-:W-:Y:S02]  /*116c0*/  PRMT R25, RZ, 0x7610, R25 ;  /* 0x00007610ff197816 */ /* 0x000fe40000000019 */
[----:B------:R-:W-:-:S02]  /*116d0*/  PRMT R18, RZ, 0x7610, R18 ;  /* 0x00007610ff127816 */ /* 0x000fc40000000012 */
[----:B------:R-:W-:Y:S02]  /*116e0*/  ISETP.GT.AND P0, PT, R2, 0x6e, PT ;  /* 0x0000006e0200780c */ /* 0x000fe40003f04270 */
[----:B------:R3:W2:Y:S02]  /*116f0*/  @P1 LDG.E.U16 R25, [R14.64] ;  /* 0x000000060e191981 */ /* 0x0006a4000c1e1500 */
[----:B---3--:R-:W-:Y:S02]  /*11700*/  @P1 IMAD.MOV.U32 R15, RZ, RZ, R24 ;  /* 0x000000ffff0f1224 */ /* 0x008fe400078e0018 */
[----:B----4-:R-:W-:-:S05]  /*11710*/  @P1 IMAD.MOV.U32 R14, RZ, RZ, R20 ;  /* 0x000000ffff0e1224 */ /* 0x010fca00078e0014 */
[----:B------:R1:W3:Y:S01]  /*11720*/  @P1 LDG.E.U16 R18, [R14.64] ;  /* 0x000000060e121981 */ /* 0x0002e2000c1e1500 */
[----:B------:R-:W-:Y:S02]  /*11730*/  PRMT R23, RZ, 0x7610, R23 ;  /* 0x00007610ff177816 */ /* 0x000fe40000000017 */
[----:B------:R-:W-:Y:S01]  /*11740*/  PRMT R7, RZ, 0x7610, R7 ;  /* 0x00007610ff077816 */ /* 0x000fe20000000007 */
[----:B-1----:R-:W-:Y:S02]  /*11750*/  @P0 IMAD.MOV.U32 R14, RZ, RZ, R12 ;  /* 0x000000ffff0e0224 */ /* 0x002fe400078e000c */
[----:B------:R-:W-:-:S05]  /*11760*/  @P0 IMAD.MOV.U32 R15, RZ, RZ, R13 ;  /* 0x000000ffff0f0224 */ /* 0x000fca00078e000d */
[----:B------:R2:W4:Y:S02]  /*11770*/  @P0 LDG.E.U16 R23, [R14.64] ;  /* 0x000000060e170981 */ /* 0x000524000c1e1500 */
[----:B--2---:R-:W-:Y:S02]  /*11780*/  @P0 IMAD.MOV.U32 R15, RZ, RZ, R22 ;  /* 0x000000ffff0f0224 */ /* 0x004fe400078e0016 */
[----:B------:R-:W-:-:S05]  /*11790*/  @P0 IMAD.MOV.U32 R14, RZ, RZ, R9 ;  /* 0x000000ffff0e0224 */ /* 0x000fca00078e0009 */
[----:B------:R-:W2:Y:S04]  /*117a0*/  @P0 LDG.E.U16 R7, [R14.64] ;  /* 0x000000060e070981 */ /* 0x000ea8000c1e1500 */
[----:B------:R1:W-:Y:S01]  /*117b0*/  STL [R1+0x88], R4 ;  /* 0x0000880401007387 */ /* 0x0003e20000100800 */
[----:B0-----:R-:W4:Y:S02]  /*117c0*/  LDL R3, [R1+0x4ec] ;  /* 0x0004ec0001037983 */ /* 0x001f240000100800 */
[----:B------:R-:W4:Y:S01]  /*117d0*/  LDL R20, [R1+0x4e4] ;  /* 0x0004e40001147983 */ /* 0x000f220000100800 */
[----:B-1----:R-:W4:Y:S04]  /*117e0*/  LDL R4, [R1+0x4e8] ;  /* 0x0004e80001047983 */ /* 0x002f280000100800 */
[----:B---3--:R0:W-:Y:S01]  /*117f0*/  STL [R1+0x7c], R18 ;  /* 0x00007c1201007387 */ /* 0x0081e20000100800 */
[----:B------:R-:W3:Y:S02]  /*11800*/  LDL R13, [R1+0xc10] ;  /* 0x000c1000010d7983 */ /* 0x000ee40000100800 */
[----:B------:R-:W3:Y:S02]  /*11810*/  LDL R12, [R1+0xc38] ;  /* 0x000c3800010c7983 */ /* 0x000ee40000100800 */
[----:B------:R-:W3:Y:S01]  /*11820*/  LDL R9, [R1+0xc34] ;  /* 0x000c340001097983 */ /* 0x000ee20000100800 */
[----:B0-----:R-:W3:Y:S01]  /*11830*/  LDL R18, [R1+0xbd0] ;  /* 0x000bd00001127983 */ /* 0x001ee20000100800 */
[----:B------:R-:W-:-:S03]  /*11840*/  ISETP.GT.AND P1, PT, R2, 0x6f, PT ;  /* 0x0000006f0200780c */ /* 0x000fc60003f24270 */
[----:B--2---:R0:W-:Y:S04]  /*11850*/  STL [R1+0x68], R7 ;  /* 0x0000680701007387 */ /* 0x0041e80000100800 */
[----:B0-----:R-:W2:Y:S01]  /*11860*/  LDL R7, [R1+0xc40] ;  /* 0x000c400001077983 */ /* 0x001ea20000100800 */
[----:B------:R-:W-:-:S05]  /*11870*/  PRMT R21, RZ, 0x7610, R21 ;  /* 0x00007610ff157816 */ /* 0x000fca0000000015 */
[----:B----4-:R-:W-:Y:S02]  /*11880*/  @P1 IMAD.MOV.U32 R14, RZ, RZ, R3 ;  /* 0x000000ffff0e1224 */ /* 0x010fe400078e0003 */
[----:B------:R-:W-:Y:S01]  /*11890*/  @P1 IMAD.MOV.U32 R15, RZ, RZ, R4 ;  /* 0x000000ffff0f1224 */ /* 0x000fe200078e0004 */
[----:B------:R-:W-:Y:S02]  /*118a0*/  PRMT R17, RZ, 0x7610, R17 ;  /* 0x00007610ff117816 */ /* 0x000fe40000000011 */
[----:B------:R-:W-:Y:S02]  /*118b0*/  ISETP.GT.AND P0, PT, R2, 0x76, PT ;  /* 0x000000760200780c */ /* 0x000fe40003f04270 */
[----:B------:R-:W-:Y:S02]  /*118c0*/  PRMT R10, RZ, 0x7610, R10 ;  /* 0x00007610ff0a7816 */ /* 0x000fe4000000000a */
[----:B------:R-:W-:Y:S01]  /*118d0*/  PRMT R6, RZ, 0x7610, R6 ;  /* 0x00007610ff067816 */ /* 0x000fe20000000006 */
[----:B------:R0:W4:Y:S04]  /*118e0*/  @P1 LDG.E.U16 R21, [R14.64] ;  /* 0x000000060e151981 */ /* 0x000128000c1e1500 */
[----:B------:R-:W4:Y:S04]  /*118f0*/  LDL R4, [R1+0xc3c] ;  /* 0x000c3c0001047983 */ /* 0x000f280000100800 */
[----:B------:R-:W4:Y:S01]  /*11900*/  LDL R3, [R1+0xc48] ;  /* 0x000c480001037983 */ /* 0x000f220000100800 */
[----:B0-----:R-:W-:-:S02]  /*11910*/  @P1 IMAD.MOV.U32 R15, RZ, RZ, R20 ;  /* 0x000000ffff0f1224 */ /* 0x001fc400078e0014 */
[----:B---3--:R-:W-:Y:S02]  /*11920*/  @P1 IMAD.MOV.U32 R14, RZ, RZ, R18 ;  /* 0x000000ffff0e1224 */ /* 0x008fe400078e0012 */
[----:B------:R-:W3:Y:S04]  /*11930*/  LDL R18, [R1+0xc44] ;  /* 0x000c440001127983 */ /* 0x000ee80000100800 */
[----:B------:R0:W3:Y:S02]  /*11940*/  @P1 LDG.E.U16 R17, [R14.64] ;  /* 0x000000060e111981 */ /* 0x0000e4000c1e1500 */
[----:B0-----:R-:W-:Y:S02]  /*11950*/  @P0 IMAD.MOV.U32 R14, RZ, RZ, R12 ;  /* 0x000000ffff0e0224 */ /* 0x001fe400078e000c */
[----:B------:R-:W-:-:S05]  /*11960*/  @P0 IMAD.MOV.U32 R15, RZ, RZ, R13 ;  /* 0x000000ffff0f0224 */ /* 0x000fca00078e000d */
[----:B------:R0:W4:Y:S02]  /*11970*/  @P0 LDG.E.U16 R10, [R14.64] ;  /* 0x000000060e0a0981 */ /* 0x000124000c1e1500 */
[----:B0-----:R-:W-:Y:S02]  /*11980*/  @P0 IMAD.MOV.U32 R15, RZ, RZ, R9 ;  /* 0x000000ffff0f0224 */ /* 0x001fe400078e0009 */
[----:B--2---:R-:W-:-:S05]  /*11990*/  @P0 IMAD.MOV.U32 R14, RZ, RZ, R7 ;  /* 0x000000ffff0e0224 */ /* 0x004fca00078e0007 */
[----:B------:R0:W2:Y:S04]  /*119a0*/  @P0 LDG.E.U16 R6, [R14.64] ;  /* 0x000000060e060981 */ /* 0x0000a8000c1e1500 */
[----:B------:R-:W-:Y:S04]  /*119b0*/  STL [R1+0x80], R25 ;  /* 0x0000801901007387 */ /* 0x000fe80000100800 */
[----:B---3--:R1:W-:Y:S01]  /*119c0*/  STL [R1+0x54], R17 ;  /* 0x0000541101007387 */ /* 0x0083e20000100800 */
[----:B------:R-:W3:Y:S02]  /*119d0*/  LDL R13, [R1+0xc90] ;  /* 0x000c9000010d7983 */ /* 0x000ee40000100800 */
[----:B------:R-:W3:Y:S01]  /*119e0*/  LDL R12, [R1+0xcb0] ;  /* 0x000cb000010c7983 */ /* 0x000ee20000100800 */
[----:B-1----:R-:W3:Y:S04]  /*119f0*/  LDL R17, [R1+0xc4c] ;  /* 0x000c4c0001117983 */ /* 0x002ee80000100800 */
[----:B----4-:R1:W-:Y:S01]  /*11a00*/  STL [R1+0x50], R10 ;  /* 0x0000500a01007387 */ /* 0x0103e20000100800 */
[----:B------:R-:W4:Y:S03]  /*11a10*/  LDL R9, [R1+0x4d8] ;  /* 0x0004d80001097983 */ /* 0x000f260000100800 */
[----:B-1----:R-:W4:Y:S01]  /*11a20*/  LDL R10, [R1+0x4d4] ;  /* 0x0004d400010a7983 */ /* 0x002f220000100800 */
[----:B------:R-:W-:Y:S02]  /*11a30*/  STL [R1+0x6c], R23 ;  /* 0x00006c1701007387 */ /* 0x000fe40000100800 */
[----:B------:R-:W4:Y:S01]  /*11a40*/  LDL R7, [R1+0x4cc] ;  /* 0x0004cc0001077983 */ /* 0x000f220000100800 */
[----:B------:R-:W1:Y:S01]  /*11a50*/  S2R R20, SR_TID.X ;  /* 0x0000000000147919 */ /* 0x000e620000002100 */
[----:B------:R-:W-:-:S13]  /*11a60*/  ISETP.GT.AND P1, PT, R2, 0x77, PT ;  /* 0x000000770200780c */ /* 0x000fda0003f24270 */
[----:B0-----:R-:W-:Y:S02]  /*11a70*/  @P1 IMAD.MOV.U32 R14, RZ, RZ, R3 ;  /* 0x000000ffff0e1224 */ /* 0x001fe400078e0003 */
[----:B------:R-:W-:Y:S01]  /*11a80*/  @P1 IMAD.MOV.U32 R15, RZ, RZ, R4 ;  /* 0x000000ffff0f1224 */ /* 0x000fe200078e0004 */
[----:B--2---:R0:W-:Y:S01]  /*11a90*/  STL [R1+0x4c], R6 ;  /* 0x00004c0601007387 */ /* 0x0041e20000100800 */
[----:B------:R-:W2:Y:S02]  /*11aa0*/  LDL R4, [R1+0x4c4] ;  /* 0x0004c40001047983 */ /* 0x000ea40000100800 */
[----:B------:R-:W2:Y:S01]  /*11ab0*/  LDL R3, [R1+0x4c8] ;  /* 0x0004c80001037983 */ /* 0x000ea20000100800 */
[----:B0-----:R-:W2:Y:S01]  /*11ac0*/  LDL R6, [R1+0x4d0] ;  /* 0x0004d00001067983 */ /* 0x001ea20000100800 */
[----:B------:R-:W-:Y:S02]  /*11ad0*/  STL [R1+0x64], R21 ;  /* 0x0000641501007387 */ /* 0x000fe40000100800 */
[----:B-1----:R-:W-:Y:S02]  /*11ae0*/  STL [R1+0x1934], R20 ;  /* 0x0019341401007387 */ /* 0x002fe40000100800 */
[----:B------:R-:W2:Y:S01]  /*11af0*/  LDL.LU R27, [R1+0x49c] ;  /* 0x00049c00011b7983 */ /* 0x000ea20000300800 */
[----:B------:R-:W-:-:S02]  /*11b00*/  PRMT R19, RZ, 0x7610, R19 ;  /* 0x00007610ff137816 */ /* 0x000fc40000000013 */
[----:B------:R-:W-:Y:S02]  /*11b10*/  ISETP.GT.AND P0, PT, R2, 0x7e, PT ;  /* 0x0000007e0200780c */ /* 0x000fe40003f04270 */
[----:B------:R-:W-:Y:S02]  /*11b20*/  PRMT R16, RZ, 0x7610, R16 ;  /* 0x00007610ff107816 */ /* 0x000fe40000000010 */
[----:B------:R3:W2:Y:S01]  /*11b30*/  @P1 LDG.E.U16 R19, [R14.64] ;  /* 0x000000060e131981 */ /* 0x0006a2000c1e1500 */
[----:B------:R-:W-:Y:S01]  /*11b40*/  PRMT R11, RZ, 0x7610, R11 ;  /* 0x00007610ff0b7816 */ /* 0x000fe2000000000b */
[----:B---3--:R-:W-:Y:S02]  /*11b50*/  @P1 IMAD.MOV.U32 R14, RZ, RZ, R17 ;  /* 0x000000ffff0e1224 */ /* 0x008fe400078e0011 */
[----:B------:R-:W-:-:S05]  /*11b60*/  @P1 IMAD.MOV.U32 R15, RZ, RZ, R18 ;  /* 0x000000ffff0f1224 */ /* 0x000fca00078e0012 */
[----:B------:R0:W3:Y:S01]  /*11b70*/  @P1 LDG.E.U16 R16, [R14.64] ;  /* 0x000000060e101981 */ /* 0x0000e2000c1e1500 */
[----:B------:R-:W-:Y:S02]  /*11b80*/  ISETP.GT.AND P1, PT, R2, 0x7f, PT ;  /* 0x0000007f0200780c */ /* 0x000fe40003f24270 */
[----:B------:R-:W-:Y:S01]  /*11b90*/  PRMT R8, RZ, 0x7610, R8 ;  /* 0x00007610ff087816 */ /* 0x000fe20000000008 */
[----:B0-----:R-:W-:Y:S02]  /*11ba0*/  @P0 IMAD.MOV.U32 R14, RZ, RZ, R12 ;  /* 0x000000ffff0e0224 */ /* 0x001fe400078e000c */
[----:B------:R-:W-:-:S05]  /*11bb0*/  @P0 IMAD.MOV.U32 R15, RZ, RZ, R13 ;  /* 0x000000ffff0f0224 */ /* 0x000fca00078e000d */
[----:B------:R4:W3:Y:S01]  /*11bc0*/  @P0 LDG.E.U16 R11, [R14.64] ;  /* 0x000000060e0b0981 */ /* 0x0008e2000c1e1500 */
[----:B------:R-:W-:Y:S01]  /*11bd0*/  PRMT R5, RZ, 0x7610, R5 ;  /* 0x00007610ff057816 */ /* 0x000fe20000000005 */
[----:B----4-:R-:W-:Y:S02]  /*11be0*/  @P0 IMAD.MOV.U32 R14, RZ, RZ, R9 ;  /* 0x000000ffff0e0224 */ /* 0x010fe400078e0009 */
[----:B------:R-:W-:-:S05]  /*11bf0*/  @P0 IMAD.MOV.U32 R15, RZ, RZ, R10 ;  /* 0x000000ffff0f0224 */ /* 0x000fca00078e000a */
[----:B------:R0:W4:Y:S02]  /*11c00*/  @P0 LDG.E.U16 R8, [R14.64] ;  /* 0x000000060e080981 */ /* 0x000124000c1e1500 */
[----:B0-----:R-:W-:Y:S01]  /*11c10*/  @P1 IMAD.MOV.U32 R15, RZ, RZ, R7 ;  /* 0x000000ffff0f1224 */ /* 0x001fe200078e0007 */
[----:B------:R-:W-:Y:S01]  /*11c20*/  PRMT R0, RZ, 0x7610, R0 ;  /* 0x00007610ff007816 */ /* 0x000fe20000000000 */
[----:B--2---:R-:W-:-:S05]  /*11c30*/  @P1 IMAD.MOV.U32 R14, RZ, RZ, R6 ;  /* 0x000000ffff0e1224 */ /* 0x004fca00078e0006 */
[----:B------:R0:W2:Y:S02]  /*11c40*/  @P1 LDG.E.U16 R5, [R14.64] ;  /* 0x000000060e051981 */ /* 0x0000a4000c1e1500 */
[----:B0-----:R-:W-:Y:S02]  /*11c50*/  @P1 IMAD.MOV.U32 R14, RZ, RZ, R3 ;  /* 0x000000ffff0e1224 */ /* 0x001fe400078e0003 */
[----:B------:R-:W-:-:S05]  /*11c60*/  @P1 IMAD.MOV.U32 R15, RZ, RZ, R4 ;  /* 0x000000ffff0f1224 */ /* 0x000fca00078e0004 */
[----:B------:R0:W4:Y:S04]  /*11c70*/  @P1 LDG.E.U16 R0, [R14.64] ;  /* 0x000000060e001981 */ /* 0x000128000c1e1500 */
[----:B------:R1:W-:Y:S01]  /*11c80*/  STL [R1+0x1958], R27 ;  /* 0x0019581b01007387 */ /* 0x0003e20000100800 */
[----:B------:R-:W-:Y:S01]  /*11c90*/  LOP3.LUT R26, R20, 0x7f, RZ, 0xc0, !PT ;  /* 0x0000007f141a7812 */ /* 0x000fe200078ec0ff */
[----:B------:R-:W-:Y:S06]  /*11ca0*/  BAR.SYNC.DEFER_BLOCKING 0x0 ;  /* 0x0000000000007b1d */ /* 0x000fec0000010000 */
[----:B-1----:R-:W4:Y:S01]  /*11cb0*/  LDL.LU R27, [R1+0x4a0] ;  /* 0x0004a000011b7983 */ /* 0x002f220000300800 */
[----:B------:R-:W4:Y:S02]  /*11cc0*/  LDL.LU R28, [R1+0x460] ;  /* 0x00046000011c7983 */ /* 0x000f240000300800 */
[----:B------:R-:W4:Y:S02]  /*11cd0*/  LDL.LU R29, [R1+0x45c] ;  /* 0x00045c00011d7983 */ /* 0x000f240000300800 */
[----:B0-----:R-:W4:Y:S01]  /*11ce0*/  LDL.LU R14, [R1+0x3cc] ;  /* 0x0003cc00010e7983 */ /* 0x001f220000300800 */
[----:B------:R-:W4:Y:S01]  /*11cf0*/  LDL.LU R20, [R1+0x388] ;  /* 0x0003880001147983 */ /* 0x000f220000300800 */
[----:B------:R-:W4:Y:S02]  /*11d00*/  LDL.LU R3, [R1+0x384] ;  /* 0x0003840001037983 */ /* 0x000f240000300800 */
[----:B------:R-:W4:Y:S01]  /*11d10*/  LDL.LU R4, [R1+0x348] ;  /* 0x0003480001047983 */ /* 0x000f220000300800 */
[C---:B------:R-:W-:Y:S01]  /*11d20*/  ISETP.GE.AND P0, PT, R26.reuse, R2, PT ;  /* 0x000000021a00720c */ /* 0x040fe20003f06270 */
[----:B--2---:R0:W-:Y:S04]  /*11d30*/  STL [R1+0x28], R5 ;  /* 0x0000280501007387 */ /* 0x0041e80000100800 */
[----:B0-----:R-:W2:Y:S01]  /*11d40*/  LDL.LU R5, [R1+0x344] ;  /* 0x0003440001057983 */ /* 0x001ea20000300800 */
[----:B------:R-:W-:Y:S02]  /*11d50*/  STL [R1+0x40], R19 ;  /* 0x0000401301007387 */ /* 0x000fe40000100800 */
[----:B---3--:R0:W-:Y:S02]  /*11d60*/  STL [R1+0x3c], R16 ;  /* 0x00003c1001007387 */ /* 0x0081e40000100800 */
[----:B0-----:R-:W3:Y:S01]  /*11d70*/  LDL.LU R16, [R1+0x308] ;  /* 0x0003080001107983 */ /* 0x001ee20000300800 */
[----:B------:R-:W2:Y:S02]  /*11d80*/  LDL.LU R6, [R1+0x304] ;  /* 0x0003040001067983 */ /* 0x000ea40000300800 */
[----:B------:R-:W2:Y:S02]  /*11d90*/  LDL.LU R7, [R1+0x2c8] ;  /* 0x0002c80001077983 */ /* 0x000ea40000300800 */
[----:B------:R-:W2:Y:S01]  /*11da0*/  LDL.LU R17, [R1+0x2c4] ;  /* 0x0002c40001117983 */ /* 0x000ea20000300800 */
[----:B------:R-:W2:Y:S01]  /*11db0*/  LDL.LU R18, [R1+0x288] ;  /* 0x0002880001127983 */ /* 0x000ea20000300800 */
[----:B------:R-:W2:Y:S02]  /*11dc0*/  LDL.LU R23, [R1+0x284] ;  /* 0x0002840001177983 */ /* 0x000ea40000300800 */
[----:B----4-:R0:W-:Y:S01]  /*11dd0*/  STL [R1+0x30], R8 ;  /* 0x0000300801007387 */ /* 0x0101e20000100800 */
[----:B------:R1:W-:Y:S04]  /*11de0*/  STL [R1+0x38], R11 ;  /* 0x0000380b01007387 */ /* 0x0003e80000100800 */
[----:B0-----:R-:W2:Y:S01]  /*11df0*/  LDL.LU R8, [R1+0x244] ;  /* 0x0002440001087983 */ /* 0x001ea20000300800 */
[----:B------:R-:W2:Y:S02]  /*11e00*/  LDL.LU R9, [R1+0x240] ;  /* 0x0002400001097983 */ /* 0x000ea40000300800 */
[----:B------:R-:W2:Y:S02]  /*11e10*/  LDL.LU R19, [R1+0x210] ;  /* 0x0002100001137983 */ /* 0x000ea40000300800 */
[----:B------:R-:W2:Y:S01]  /*11e20*/  LDL.LU R10, [R1+0x1fc] ;  /* 0x0001fc00010a7983 */ /* 0x000ea20000300800 */
[----:B-1----:R-:W2:Y:S01]  /*11e30*/  LDL.LU R11, [R1+0xc4] ;  /* 0x0000c400010b7983 */ /* 0x002ea20000300800 */
[----:B------:R-:W2:Y:S02]  /*11e40*/  LDL.LU R25, [R1+0xc0] ;  /* 0x0000c00001197983 */ /* 0x000ea40000300800 */
[----:B------:R-:W2:Y:S02]  /*11e50*/  LDL.LU R21, [R1+0x94] ;  /* 0x0000940001157983 */ /* 0x000ea40000300800 */
[----:B------:R-:W2:Y:S01]  /*11e60*/  LDL.LU R22, [R1+0x90] ;  /* 0x0000900001167983 */ /* 0x000ea20000300800 */
[----:B------:R-:W2:Y:S01]  /*11e70*/  LDL.LU R12, [R1+0x34] ;  /* 0x00003400010c7983 */ /* 0x000ea20000300800 */
[----:B------:R-:W2:Y:S02]  /*11e80*/  LDL.LU R13, [R1+0x2c] ;  /* 0x00002c00010d7983 */ /* 0x000ea40000300800 */
[----:B------:R-:W2:Y:S02]  /*11e90*/  LDL.LU R24, [R1] ;  /* 0x0000000001187983 */ /* 0x000ea40000300800 */
[----:B------:R0:W-:Y:S01]  /*11ea0*/  STL [R1+0x20], R0 ;  /* 0x0000200001007387 */ /* 0x0001e20000100800 */
[----:B------:R1:W-:Y:S01]  /*11eb0*/  STL [R1+0x18a4], R15 ;  /* 0x0018a40f01007387 */ /* 0x0003e20000100800 */
[----:B0-----:R-:W-:-:S03]  /*11ec0*/  IMAD.SHL.U32 R0, R26, 0x2, RZ ;  /* 0x000000021a007824 */ /* 0x001fc600078e00ff */
[----:B-1----:R-:W2:Y:S01]  /*11ed0*/  LDL.LU R15, [R1+0x3d0] ;  /* 0x0003d000010f7983 */ /* 0x002ea20000300800 */
[----:B------:R-:W2:Y:S02]  /*11ee0*/  LDL.LU R2, [R1+0x414] ;  /* 0x0004140001027983 */ /* 0x000ea40000300800 */
[----:B------:R0:W-:Y:S01]  /*11ef0*/  STL [R1+0x191c], R26 ;  /* 0x00191c1a01007387 */ /* 0x0001e20000100800 */
[----:B------:R1:W-:Y:S04]  /*11f00*/  STS.U16 [R0], R27 ;  /* 0x0000001b00007388 */ /* 0x0003e80000000400 */
[----:B0-----:R-:W2:Y:S01]  /*11f10*/  LDL.LU R26, [R1+0x418] ;  /* 0x00041800011a7983 */ /* 0x001ea20000300800 */
[----:B-1----:R-:W2:Y:S03]  /*11f20*/  LDL.LU R27, [R1+0x1958] ;  /* 0x00195800011b7983 */ /* 0x002ea60000300800 */
[----:B--2---:R0:W-:Y:S01]  /*11f30*/  STS.U16 [R0+0x100], R27 ;  /* 0x0001001b00007388 */ /* 0x0041e20000000400 */
[----:B------:R1:W-:Y:S02]  /*11f40*/  STS.U16 [R0+0x1000], R28 ;  /* 0x0010001c00007388 */ /* 0x0003e40000000400 */
[----:B------:R2:W-:Y:S01]  /*11f50*/  STS.U16 [R0+0x1100], R29 ;  /* 0x0011001d00007388 */ /* 0x0005e20000000400 */
[----:B0-----:R-:W4:Y:S01]  /*11f60*/  LDL.LU R27, [R1+0x1954] ;  /* 0x00195400011b7983 */ /* 0x001f220000300800 */
[----:B-1----:R-:W4:Y:S02]  /*11f70*/  LDL.LU R28, [R1+0x1950] ;  /* 0x00195000011c7983 */ /* 0x002f240000300800 */
[----:B--2---:R-:W2:Y:S02]  /*11f80*/  LDL.LU R29, [R1+0x194c] ;  /* 0x00194c00011d7983 */ /* 0x004ea40000300800 */
[----:B------:R-:W-:Y:S01]  /*11f90*/  STS.U16 [R0+0x2000], R26 ;  /* 0x0020001a00007388 */ /* 0x000fe20000000400 */
[----:B------:R-:W-:Y:S01]  /*11fa0*/  STS.U16 [R0+0x2100], R2 ;  /* 0x0021000200007388 */ /* 0x000fe20000000400 */
[----:B------:R-:W-:Y:S02]  /*11fb0*/  STS.U16 [R0+0x3000], R15 ;  /* 0x0030000f00007388 */ /* 0x000fe40000000400 */
[----:B------:R-:W-:Y:S02]  /*11fc0*/  STS.U16 [R0+0x3100], R14 ;  /* 0x0031000e00007388 */ /* 0x000fe40000000400 */
[----:B------:R-:W-:Y:S01]  /*11fd0*/  STS.U16 [R0+0x4000], R20 ;  /* 0x0040001400007388 */ /* 0x000fe20000000400 */
[----:B------:R-:W-:Y:S01]  /*11fe0*/  STS.U16 [R0+0x4100], R3 ;  /* 0x0041000300007388 */ /* 0x000fe20000000400 */
[----:B------:R-:W-:Y:S02]  /*11ff0*/  STS.U16 [R0+0x5000], R4 ;  /* 0x0050000400007388 */ /* 0x000fe40000000400 */
[----:B------:R-:W-:Y:S02]  /*12000*/  STS.U16 [R0+0x5100], R5 ;  /* 0x0051000500007388 */ /* 0x000fe40000000400 */
[----:B---3--:R-:W-:Y:S01]  /*12010*/  STS.U16 [R0+0x6000], R16 ;  /* 0x0060001000007388 */ /* 0x008fe20000000400 */
[----:B------:R-:W-:Y:S01]  /*12020*/  STS.U16 [R0+0x6100], R6 ;  /* 0x0061000600007388 */ /* 0x000fe20000000400 */
[----:B------:R-:W-:Y:S02]  /*12030*/  STS.U16 [R0+0x7000], R7 ;  /* 0x0070000700007388 */ /* 0x000fe40000000400 */
[----:B------:R-:W-:Y:S02]  /*12040*/  STS.U16 [R0+0x7100], R17 ;  /* 0x0071001100007388 */ /* 0x000fe40000000400 */
[----:B------:R-:W-:Y:S01]  /*12050*/  STS.U16 [R0+0x8000], R18 ;  /* 0x0080001200007388 */ /* 0x000fe20000000400 */
[----:B------:R-:W-:Y:S01]  /*12060*/  STS.U16 [R0+0x8100], R23 ;  /* 0x0081001700007388 */ /* 0x000fe20000000400 */
[----:B------:R-:W-:Y:S02]  /*12070*/  STS.U16 [R0+0x9000], R8 ;  /* 0x0090000800007388 */ /* 0x000fe40000000400 */
[----:B------:R-:W-:Y:S02]  /*12080*/  STS.U16 [R0+0x9100], R9 ;  /* 0x0091000900007388 */ /* 0x000fe40000000400 */
[----:B------:R-:W-:Y:S01]  /*12090*/  STS.U16 [R0+0xa000], R19 ;  /* 0x00a0001300007388 */ /* 0x000fe20000000400 */
[----:B------:R-:W-:Y:S01]  /*120a0*/  STS.U16 [R0+0xa100], R10 ;  /* 0x00a1000a00007388 */ /* 0x000fe20000000400 */
[----:B------:R-:W-:Y:S02]  /*120b0*/  STS.U16 [R0+0xb000], R11 ;  /* 0x00b0000b00007388 */ /* 0x000fe40000000400 */
[----:B------:R0:W-:Y:S02]  /*120c0*/  STS.U16 [R0+0xb100], R25 ;  /* 0x00b1001900007388 */ /* 0x0001e40000000400 */
[----:B0-----:R-:W0:Y:S01]  /*120d0*/  S2R R25, SR_TID.X ;  /* 0x0000000000197919 */ /* 0x001e220000002100 */
[----:B------:R-:W-:Y:S02]  /*120e0*/  STS.U16 [R0+0xc000], R21 ;  /* 0x00c0001500007388 */ /* 0x000fe40000000400 */
[----:B------:R-:W-:Y:S02]  /*120f0*/  STS.U16 [R0+0xc100], R22 ;  /* 0x00c1001600007388 */ /* 0x000fe40000000400 */
[----:B------:R1:W-:Y:S01]  /*12100*/  STS.U16 [R0+0xd000], R12 ;  /* 0x00d0000c00007388 */ /* 0x0003e20000000400 */
[----:B------:R3:W-:Y:S01]  /*12110*/  STS.U16 [R0+0xd100], R13 ;  /* 0x00d1000d00007388 */ /* 0x0007e20000000400 */
[----:B------:R0:W-:Y:S02]  /*12120*/  STS.U16 [R0+0xe000], R24 ;  /* 0x00e0001800007388 */ /* 0x0001e40000000400 */
[----:B0-----:R-:W-:-:S05]  /*12130*/  LOP3.LUT R25, R25, 0x7f, RZ, 0xc0, !PT ;  /* 0x0000007f19197812 */ /* 0x001fca00078ec0ff */
[----:B------:R-:W-:-:S05]  /*12140*/  IMAD.SHL.U32 R25, R25, 0x2, RZ ;  /* 0x0000000219197824 */ /* 0x000fca00078e00ff */
[----:B------:R-:W-:Y:S01]  /*12150*/  LOP3.LUT R2, R25, 0x10, RZ, 0x3c, !PT ;  /* 0x0000001019027812 */ /* 0x000fe200078e3cff */
[----:B--2---:R-:W-:Y:S01]  /*12160*/  STL [R1+0x18a8], R29 ;  /* 0x0018a81d01007387 */ /* 0x004fe20000100800 */
[----:B----4-:R-:W-:Y:S02]  /*12170*/  STL [R1+0x18ac], R28 ;  /* 0x0018ac1c01007387 */ /* 0x010fe40000100800 */
[----:B-1----:R-:W2:Y:S02]  /*12180*/  LDL.LU R12, [R1+0x498] ;  /* 0x00049800010c7983 */ /* 0x002ea40000300800 */
[----:B---3--:R-:W3:Y:S01]  /*12190*/  LDL.LU R13, [R1+0x494] ;  /* 0x00049400010d7983 */ /* 0x008ee20000300800 */
[----:B------:R-:W4:Y:S01]  /*121a0*/  LDL.LU R24, [R1+0x458] ;  /* 0x0004580001187983 */ /* 0x000f220000300800 */
[----:B------:R-:W4:Y:S03]  /*121b0*/  LDL.LU R25, [R1+0x454] ;  /* 0x0004540001197983 */ /* 0x000f260000300800 */
[----:B------:R-:W-:Y:S01]  /*121c0*/  STS.U16 [R0+0xe100], R29 ;  /* 0x00e1001d00007388 */ /* 0x000fe20000000400 */
[----:B------:R0:W-:Y:S03]  /*121d0*/  STS.U16 [R0+0xf000], R28 ;  /* 0x00f0001c00007388 */ /* 0x0001e60000000400 */
[----:B0-----:R-:W4:Y:S01]  /*121e0*/  LDL.LU R28, [R1+0x3c8] ;  /* 0x0003c800011c7983 */ /* 0x001f220000300800 */
[----:B------:R-:W4:Y:S02]  /*121f0*/  LDL.LU R29, [R1+0x3c4] ;  /* 0x0003c400011d7983 */ /* 0x000f240000300800 */
[----:B------:R-:W4:Y:S02]  /*12200*/  LDL.LU R26, [R1+0x380] ;  /* 0x00038000011a7983 */ /* 0x000f240000300800 */
[----:B------:R-:W4:Y:S01]  /*12210*/  LDL.LU R15, [R1+0x37c] ;  /* 0x00037c00010f7983 */ /* 0x000f220000300800 */
[----:B------:R-:W4:Y:S01]  /*12220*/  LDL.LU R14, [R1+0x340] ;  /* 0x00034000010e7983 */ /* 0x000f220000300800 */
        /* <DEDUP_REMOVED lines=16> */
[----:B------:R-:W4:Y:S03]  /*12330*/  LDL.LU R21, [R1+0x1c] ;  /* 0x00001c0001157983 */ /* 0x000f260000300800 */
[----:B------:R-:W-:Y:S01]  /*12340*/  STS.U16 [R0+0xf100], R27 ;  /* 0x00f1001b00007388 */ /* 0x000fe20000000400 */
[----:B------:R0:W-:Y:S03]  /*12350*/  STL [R1+0x1904], R0 ;  /* 0x0019040001007387 */ /* 0x0001e60000100800 */
[----:B0-----:R-:W4:Y:S01]  /*12360*/  LDL.LU R0, [R1+0x40c] ;  /* 0x00040c0001007983 */ /* 0x001f220000300800 */
[----:B------:R0:W-:Y:S03]  /*12370*/  STL [R1+0x18c8], R27 ;  /* 0x0018c81b01007387 */ /* 0x0001e60000100800 */
[----:B0-----:R-:W4:Y:S04]  /*12380*/  LDL.LU R27, [R1+0x410] ;  /* 0x00041000011b7983 */ /* 0x001f280000300800 */
[----:B--2---:R0:W-:Y:S01]  /*12390*/  STS.U16 [R2+0x200], R12 ;  /* 0x0002000c02007388 */ /* 0x0041e20000000400 */
[----:B---3--:R1:W-:Y:S02]  /*123a0*/  STS.U16 [R2+0x300], R13 ;  /* 0x0003000d02007388 */ /* 0x0083e40000000400 */
[----:B----4-:R2:W-:Y:S01]  /*123b0*/  STS.U16 [R2+0x1200], R24 ;  /* 0x0012001802007388 */ /* 0x0105e20000000400 */
[----:B------:R3:W-:Y:S04]  /*123c0*/  STS.U16 [R2+0x1300], R25 ;  /* 0x0013001902007388 */ /* 0x0007e80000000400 */
[----:B0-----:R-:W4:Y:S01]  /*123d0*/  LDL.LU R12, [R1+0x1948] ;  /* 0x00194800010c7983 */ /* 0x001f220000300800 */
[----:B-1----:R-:W4:Y:S03]  /*123e0*/  LDL.LU R13, [R1+0x1944] ;  /* 0x00194400010d7983 */ /* 0x002f260000300800 */
[----:B--2---:R-:W2:Y:S01]  /*123f0*/  LDL.LU R24, [R1+0x1940] ;  /* 0x0019400001187983 */ /* 0x004ea20000300800 */
[----:B---3--:R-:W3:Y:S03]  /*12400*/  LDL.LU R25, [R1+0x193c] ;  /* 0x00193c0001197983 */ /* 0x008ee60000300800 */
        /* <DEDUP_REMOVED lines=17> */
[----:B------:R0:W-:Y:S03]  /*12520*/  STS.U16 [R2+0xa300], R22 ;  /* 0x00a3001602007388 */ /* 0x0001e60000000400 */
[----:B0-----:R-:W0:Y:S01]  /*12530*/  S2R R22, SR_TID.X ;  /* 0x0000000000167919 */ /* 0x001e220000002100 */
[----:B------:R-:W-:Y:S02]  /*12540*/  STS.U16 [R2+0xb200], R8 ;  /* 0x00b2000802007388 */ /* 0x000fe40000000400 */
[----:B------:R-:W-:Y:S02]  /*12550*/  STS.U16 [R2+0xb300], R9 ;  /* 0x00b3000902007388 */ /* 0x000fe40000000400 */
[----:B------:R1:W-:Y:S01]  /*12560*/  STS.U16 [R2+0xc200], R19 ;  /* 0x00c2001302007388 */ /* 0x0003e20000000400 */
[----:B------:R0:W-:Y:S01]  /*12570*/  STS.U16 [R2+0xc300], R10 ;  /* 0x00c3000a02007388 */ /* 0x0001e20000000400 */
[----:B------:R0:W-:Y:S02]  /*12580*/  STS.U16 [R2+0xd200], R11 ;  /* 0x00d2000b02007388 */ /* 0x0001e40000000400 */
[----:B------:R0:W-:Y:S02]  /*12590*/  STS.U16 [R2+0xd300], R21 ;  /* 0x00d3001502007388 */ /* 0x0001e40000000400 */
[----:B0-----:R-:W-:-:S05]  /*125a0*/  LOP3.LUT R22, R22, 0x7f, RZ, 0xc0, !PT ;  /* 0x0000007f16167812 */ /* 0x001fca00078ec0ff */
[----:B-1----:R-:W-:-:S05]  /*125b0*/  IMAD.SHL.U32 R19, R22, 0x2, RZ ;  /* 0x0000000216137824 */ /* 0x002fca00078e00ff */
[C---:B------:R-:W-:Y:S01]  /*125c0*/  LOP3.LUT R0, R19.reuse, 0x20, RZ, 0x3c, !PT ;  /* 0x0000002013007812 */ /* 0x040fe200078e3cff */
[----:B---3--:R-:W-:Y:S04]  /*125d0*/  STL [R1+0x18cc], R25 ;  /* 0x0018cc1901007387 */ /* 0x008fe80000100800 */
[----:B------:R-:W-:Y:S02]  /*125e0*/  STL [R1+0x1938], R0 ;  /* 0x0019380001007387 */ /* 0x000fe40000100800 */
[----:B------:R-:W3:Y:S02]  /*125f0*/  LDL.LU R20, [R1+0x490] ;  /* 0x0004900001147983 */ /* 0x000ee40000300800 */
[----:B------:R-:W3:Y:S01]  /*12600*/  LDL.LU R10, [R1+0x48c] ;  /* 0x00048c00010a7983 */ /* 0x000ee20000300800 */
[----:B------:R-:W3:Y:S01]  /*12610*/  LDL.LU R11, [R1+0x450] ;  /* 0x00045000010b7983 */ /* 0x000ee20000300800 */
[----:B------:R-:W3:Y:S03]  /*12620*/  LDL.LU R21, [R1+0x44c] ;  /* 0x00044c0001157983 */ /* 0x000ee60000300800 */
[----:B------:R0:W-:Y:S01]  /*12630*/  STS.U16 [R2+0xe200], R25 ;  /* 0x00e2001902007388 */ /* 0x0001e20000000400 */
[----:B------:R-:W3:Y:S02]  /*12640*/  LDL.LU R22, [R1+0x408] ;  /* 0x0004080001167983 */ /* 0x000ee40000300800 */
[----:B--2---:R1:W-:Y:S01]  /*12650*/  STS.U16 [R2+0xe300], R24 ;  /* 0x00e3001802007388 */ /* 0x0043e20000000400 */
[----:B0-----:R-:W2:Y:S01]  /*12660*/  LDL.LU R25, [R1+0x378] ;  /* 0x0003780001197983 */ /* 0x001ea20000300800 */
[----:B------:R-:W2:Y:S02]  /*12670*/  LDL.LU R27, [R1+0x374] ;  /* 0x00037400011b7983 */ /* 0x000ea40000300800 */
[----:B------:R-:W2:Y:S02]  /*12680*/  LDL.LU R28, [R1+0x338] ;  /* 0x00033800011c7983 */ /* 0x000ea40000300800 */
[----:B------:R-:W2:Y:S01]  /*12690*/  LDL.LU R29, [R1+0x334] ;  /* 0x00033400011d7983 */ /* 0x000ea20000300800 */
[----:B------:R-:W2:Y:S01]  /*126a0*/  LDL.LU R26, [R1+0x2f8] ;  /* 0x0002f800011a7983 */ /* 0x000ea20000300800 */
[----:B-1----:R-:W2:Y:S02]  /*126b0*/  LDL.LU R2, [R1+0x2f4] ;  /* 0x0002f40001027983 */ /* 0x002ea40000300800 */
[----:B------:R-:W2:Y:S02]  /*126c0*/  LDL.LU R15, [R1+0x2b8] ;  /* 0x0002b800010f7983 */ /* 0x000ea40000300800 */
[----:B------:R-:W2:Y:S01]  /*126d0*/  LDL.LU R14, [R1+0x2b4] ;  /* 0x0002b400010e7983 */ /* 0x000ea20000300800 */
[----:B------:R-:W2:Y:S01]  /*126e0*/  LDL.LU R3, [R1+0x274] ;  /* 0x0002740001037983 */ /* 0x000ea20000300800 */
[----:B------:R-:W2:Y:S02]  /*126f0*/  LDL.LU R4, [R1+0x270] ;  /* 0x0002700001047983 */ /* 0x000ea40000300800 */
[----:B------:R-:W2:Y:S02]  /*12700*/  LDL.LU R5, [R1+0x234] ;  /* 0x0002340001057983 */ /* 0x000ea40000300800 */
[----:B------:R-:W2:Y:S01]  /*12710*/  LDL.LU R16, [R1+0x230] ;  /* 0x0002300001107983 */ /* 0x000ea20000300800 */
[----:B------:R-:W2:Y:S01]  /*12720*/  LDL.LU R6, [R1+0x1e4] ;  /* 0x0001e40001067983 */ /* 0x000ea20000300800 */
[----:B------:R-:W2:Y:S02]  /*12730*/  LDL.LU R7, [R1+0x1e0] ;  /* 0x0001e00001077983 */ /* 0x000ea40000300800 */
[----:B------:R-:W2:Y:S02]  /*12740*/  LDL.LU R17, [R1+0xb4] ;  /* 0x0000b40001117983 */ /* 0x000ea40000300800 */
[----:B------:R-:W2:Y:S01]  /*12750*/  LDL.LU R18, [R1+0xb0] ;  /* 0x0000b00001127983 */ /* 0x000ea20000300800 */
[----:B------:R-:W2:Y:S01]  /*12760*/  LDL.LU R23, [R1+0x78] ;  /* 0x0000780001177983 */ /* 0x000ea20000300800 */
[----:B------:R-:W-:Y:S01]  /*12770*/  LOP3.LUT R0, R19, 0x10, RZ, 0x3c, !PT ;  /* 0x0000001013007812 */ /* 0x000fe200078e3cff */
[----:B------:R-:W2:Y:S02]  /*12780*/  LDL.LU R8, [R1+0x74] ;  /* 0x0000740001087983 */ /* 0x000ea40000300800 */
[----:B------:R-:W2:Y:S01]  /*12790*/  LDL.LU R9, [R1+0x18] ;  /* 0x0000180001097983 */ /* 0x000ea20000300800 */
[----:B------:R-:W2:Y:S01]  /*127a0*/  LDL.LU R19, [R1+0x14] ;  /* 0x0000140001137983 */ /* 0x000ea20000300800 */
[----:B------:R0:W-:Y:S03]  /*127b0*/  STL [R1+0x18d0], R24 ;  /* 0x0018d01801007387 */ /* 0x0001e60000100800 */
[----:B----4-:R1:W-:Y:S01]  /*127c0*/  STS.U16 [R0+0xf200], R13 ;  /* 0x00f2000d00007388 */ /* 0x0103e20000000400 */
[----:B------:R4:W-:Y:S03]  /*127d0*/  STS.U16 [R0+0xf300], R12 ;  /* 0x00f3000c00007388 */ /* 0x0009e60000000400 */
[----:B0-----:R-:W2:Y:S01]  /*127e0*/  LDL.LU R24, [R1+0x3bc] ;  /* 0x0003bc0001187983 */ /* 0x001ea20000300800 */
[----:B-1----:R-:W2:Y:S02]  /*127f0*/  LDL.LU R13, [R1+0x3c0] ;  /* 0x0003c000010d7983 */ /* 0x002ea40000300800 */
[----:B----4-:R-:W3:Y:S02]  /*12800*/  LDL.LU R0, [R1+0x1938] ;  /* 0x0019380001007983 */ /* 0x010ee40000300800 */
[----:B------:R-:W2:Y:S01]  /*12810*/  LDL.LU R12, [R1+0x404] ;  /* 0x00040400010c7983 */ /* 0x000ea20000300800 */
[----:B---3--:R0:W-:Y:S01]  /*12820*/  STS.U16 [R0+0x400], R20 ;  /* 0x0004001400007388 */ /* 0x0081e20000000400 */
[----:B------:R1:W-:Y:S02]  /*12830*/  STS.U16 [R0+0x500], R10 ;  /* 0x0005000a00007388 */ /* 0x0003e40000000400 */
[----:B------:R3:W-:Y:S02]  /*12840*/  STS.U16 [R0+0x1400], R11 ;  /* 0x0014000b00007388 */ /* 0x0007e40000000400 */
[----:B------:R2:W-:Y:S01]  /*12850*/  STS.U16 [R0+0x1500], R21 ;  /* 0x0015001500007388 */ /* 0x0005e20000000400 */
[----:B------:R2:W-:Y:S04]  /*12860*/  STS.U16 [R0+0x2400], R22 ;  /* 0x0024001600007388 */ /* 0x0005e80000000400 */
[----:B0-----:R-:W4:Y:S01]  /*12870*/  LDL.LU R20, [R1+0x1934] ;  /* 0x0019340001147983 */ /* 0x001f220000300800 */
[----:B-1----:R-:W4:Y:S02]  /*12880*/  LDL.LU R10, [R1+0x1930] ;  /* 0x00193000010a7983 */ /* 0x002f240000300800 */
[----:B---3--:R-:W3:Y:S02]  /*12890*/  LDL.LU R11, [R1+0x192c] ;  /* 0x00192c00010b7983 */ /* 0x008ee40000300800 */
[----:B--2---:R-:W2:Y:S01]  /*128a0*/  LDL.LU R21, [R1+0x1928] ;  /* 0x0019280001157983 */ /* 0x004ea20000300800 */
[----:B------:R-:W2:Y:S04]  /*128b0*/  LDL.LU R22, [R1+0x1924] ;  /* 0x0019240001167983 */ /* 0x000ea80000300800 */
        /* <DEDUP_REMOVED lines=19> */
[----:B------:R0:W-:Y:S01]  /*129f0*/  STS.U16 [R0+0xc400], R23 ;  /* 0x00c4001700007388 */ /* 0x0001e20000000400 */
[----:B------:R-:W-:Y:S01]  /*12a00*/  STS.U16 [R0+0xc500], R8 ;  /* 0x00c5000800007388 */ /* 0x000fe20000000400 */
[----:B------:R-:W-:Y:S02]  /*12a10*/  STS.U16 [R0+0xd400], R9 ;  /* 0x00d4000900007388 */ /* 0x000fe40000000400 */
[----:B------:R-:W-:Y:S01]  /*12a20*/  STS.U16 [R0+0xd500], R19 ;  /* 0x00d5001300007388 */ /* 0x000fe20000000400 */
[----:B----4-:R-:W-:-:S05]  /*12a30*/  LOP3.LUT R20, R20, 0x7f, RZ, 0xc0, !PT ;  /* 0x0000007f14147812 */ /* 0x010fca00078ec0ff */
[----:B0-----:R-:W-:Y:S01]  /*12a40*/  IMAD.SHL.U32 R23, R20, 0x2, RZ ;  /* 0x0000000214177824 */ /* 0x001fe200078e00ff */
[----:B--2---:R-:W-:Y:S01]  /*12a50*/  STS.U16 [R0+0xe400], R22 ;  /* 0x00e4001600007388 */ /* 0x004fe20000000400 */
[----:B------:R-:W-:Y:S02]  /*12a60*/  STS.U16 [R0+0xe500], R21 ;  /* 0x00e5001500007388 */ /* 0x000fe40000000400 */
[----:B---3--:R0:W-:Y:S01]  /*12a70*/  STS.U16 [R0+0xf400], R11 ;  /* 0x00f4000b00007388 */ /* 0x0081e20000000400 */
[----:B------:R-:W-:Y:S01]  /*12a80*/  STL [R1+0x18d4], R22 ;  /* 0x0018d41601007387 */ /* 0x000fe20000100800 */
[----:B------:R1:W-:Y:S01]  /*12a90*/  STL [R1+0x18d8], R21 ;  /* 0x0018d81501007387 */ /* 0x0003e20000100800 */
[----:B0-----:R-:W-:-:S05]  /*12aa0*/  LOP3.LUT R0, R23, 0x30, RZ, 0x3c, !PT ;  /* 0x0000003017007812 */ /* 0x001fca00078e3cff */
[----:B------:R0:W-:Y:S01]  /*12ab0*/  STL [R1+0x1920], R0 ;  /* 0x0019200001007387 */ /* 0x0001e20000100800 */
[----:B------:R-:W2:Y:S02]  /*12ac0*/  LDL.LU R26, [R1+0x488] ;  /* 0x00048800011a7983 */ /* 0x000ea40000300800 */
[----:B------:R-:W3:Y:S02]  /*12ad0*/  LDL.LU R8, [R1+0x484] ;  /* 0x0004840001087983 */ /* 0x000ee40000300800 */
[----:B------:R-:W4:Y:S01]  /*12ae0*/  LDL.LU R9, [R1+0x448] ;  /* 0x0004480001097983 */ /* 0x000f220000300800 */
[----:B------:R-:W2:Y:S01]  /*12af0*/  LDL.LU R19, [R1+0x444] ;  /* 0x0004440001137983 */ /* 0x000ea20000300800 */
[----:B------:R-:W2:Y:S02]  /*12b00*/  LDL.LU R20, [R1+0x400] ;  /* 0x0004000001147983 */ /* 0x000ea40000300800 */
[----:B-1----:R-:W2:Y:S02]  /*12b10*/  LDL.LU R21, [R1+0x3b4] ;  /* 0x0003b40001157983 */ /* 0x002ea40000300800 */
        /* <DEDUP_REMOVED lines=17> */
[----:B0-----:R-:W-:Y:S01]  /*12c30*/  LOP3.LUT R0, R23, 0x20, RZ, 0x3c, !PT ;  /* 0x0000002017007812 */ /* 0x001fe200078e3cff */
[----:B------:R-:W2:Y:S01]  /*12c40*/  LDL.LU R17, [R1+0x60] ;  /* 0x0000600001117983 */ /* 0x000ea20000300800 */
[----:B------:R-:W2:Y:S02]  /*12c50*/  LDL.LU R18, [R1+0x10] ;  /* 0x0000100001127983 */ /* 0x000ea40000300800 */
[----:B------:R-:W2:Y:S02]  /*12c60*/  LDL.LU R23, [R1+0xc] ;  /* 0x00000c0001177983 */ /* 0x000ea40000300800 */
[----:B------:R0:W-:Y:S01]  /*12c70*/  STL [R1+0x18dc], R11 ;  /* 0x0018dc0b01007387 */ /* 0x0001e20000100800 */
[----:B------:R1:W-:Y:S04]  /*12c80*/  STS.U16 [R0+0xf500], R10 ;  /* 0x00f5000a00007388 */ /* 0x0003e80000000400 */
[----:B0-----:R-:W2:Y:S01]  /*12c90*/  LDL.LU R11, [R1+0x3b8] ;  /* 0x0003b800010b7983 */ /* 0x001ea20000300800 */
[----:B-1----:R-:W2:Y:S02]  /*12ca0*/  LDL.LU R0, [R1+0x1920] ;  /* 0x0019200001007983 */ /* 0x002ea40000300800 */
[----:B------:R0:W-:Y:S02]  /*12cb0*/  STL [R1+0x18e0], R10 ;  /* 0x0018e00a01007387 */ /* 0x0001e40000100800 */
        /* <DEDUP_REMOVED lines=9> */
[----:B------:R0:W-:Y:S04]  /*12d50*/  STS.U16 [R0+0x2600], R20 ;  /* 0x0026001400007388 */ /* 0x0001e80000000400 */
[----:B0-----:R-:W2:Y:S01]  /*12d60*/  LDL.LU R20, [R1+0x190c] ;  /* 0x00190c0001147983 */ /* 0x001ea20000300800 */
        /* <DEDUP_REMOVED lines=22> */
[----:B------:R4:W-:Y:S02]  /*12ed0*/  STS.U16 [R0+0xd700], R23 ;  /* 0x00d7001700007388 */ /* 0x0009e40000000400 */
[----:B----4-:R-:W-:-:S05]  /*12ee0*/  IMAD.SHL.U32 R23, R26, 0x2, RZ ;  /* 0x000000021a177824 */ /* 0x010fca00078e00ff */
[C---:B------:R-:W-:Y:S01]  /*12ef0*/  LOP3.LUT R2, R23.reuse, 0x40, RZ, 0x3c, !PT ;  /* 0x0000004017027812 */ /* 0x040fe200078e3cff */
[----:B--2---:R-:W-:Y:S04]  /*12f00*/  STL [R1+0x18e4], R20 ;  /* 0x0018e41401007387 */ /* 0x004fe80000100800 */
[----:B------:R-:W-:Y:S01]  /*12f10*/  STS.U16 [R0+0xe600], R20 ;  /* 0x00e6001400007388 */ /* 0x000fe20000000400 */
[----:B---3--:R-:W-:Y:S02]  /*12f20*/  STL [R1+0x18e8], R19 ;  /* 0x0018e81301007387 */ /* 0x008fe40000100800 */
[----:B------:R0:W-:Y:S02]  /*12f30*/  STS.U16 [R0+0xe700], R19 ;  /* 0x00e7001300007388 */ /* 0x0001e40000000400 */
[----:B------:R1:W-:Y:S01]  /*12f40*/  STL [R1+0x1908], R2 ;  /* 0x0019080201007387 */ /* 0x0003e20000100800 */
[----:B0-----:R-:W2:Y:S01]  /*12f50*/  LDL.LU R0, [R1+0x480] ;  /* 0x0004800001007983 */ /* 0x001ea20000300800 */
[----:B------:R-:W3:Y:S02]  /*12f60*/  LDL.LU R6, [R1+0x47c] ;  /* 0x00047c0001067983 */ /* 0x000ee40000300800 */
[----:B------:R-:W4:Y:S02]  /*12f70*/  LDL.LU R7, [R1+0x440] ;  /* 0x0004400001077983 */ /* 0x000f240000300800 */
        /* <DEDUP_REMOVED lines=18> */
[----:B-1----:R-:W-:Y:S01]  /*130a0*/  LOP3.LUT R2, R23, 0x30, RZ, 0x3c, !PT ;  /* 0x0000003017027812 */ /* 0x002fe200078e3cff */
[----:B------:R-:W2:Y:S02]  /*130b0*/  LDL.LU R3, [R1+0xa0] ;  /* 0x0000a00001037983 */ /* 0x000ea40000300800 */
[----:B------:R-:W2:Y:S01]  /*130c0*/  LDL.LU R4, [R1+0x5c] ;  /* 0x00005c0001047983 */ /* 0x000ea20000300800 */
[----:B------:R-:W2:Y:S01]  /*130d0*/  LDL.LU R5, [R1+0x58] ;  /* 0x0000580001057983 */ /* 0x000ea20000300800 */
[----:B------:R-:W2:Y:S02]  /*130e0*/  LDL.LU R16, [R1+0x8] ;  /* 0x0000080001107983 */ /* 0x000ea40000300800 */
[----:B------:R-:W2:Y:S01]  /*130f0*/  LDL.LU R23, [R1+0x4] ;  /* 0x0000040001177983 */ /* 0x000ea20000300800 */
[----:B------:R0:W-:Y:S01]  /*13100*/  STS.U16 [R2+0xf600], R9 ;  /* 0x00f6000902007388 */ /* 0x0001e20000000400 */
[----:B------:R1:W-:Y:S03]  /*13110*/  STS.U16 [R2+0xf700], R8 ;  /* 0x00f7000802007388 */ /* 0x0003e60000000400 */
        /* <DEDUP_REMOVED lines=8> */
[----:B------:R2:W-:Y:S04]  /*131a0*/  STS.U16 [R2+0x2800], R18 ;  /* 0x0028001202007388 */ /* 0x0005e80000000400 */
[----:B0-----:R-:W4:Y:S04]  /*131b0*/  LDL.LU R0, [R1+0x1904] ;  /* 0x0019040001007983 */ /* 0x001f280000300800 */
        /* <DEDUP_REMOVED lines=8> */
[----:B-1----:R-:W4:Y:S04]  /*13240*/  LDL.LU R6, [R1+0x1900] ;  /* 0x0019000001067983 */ /* 0x002f280000300800 */
[----:B------:R-:W-:Y:S01]  /*13250*/  STS.U16 [R2+0x6900], R12 ;  /* 0x0069000c02007388 */ /* 0x000fe20000000400 */
[----:B--2---:R-:W2:Y:S02]  /*13260*/  LDL.LU R7, [R1+0x18fc] ;  /* 0x0018fc0001077983 */ /* 0x004ea40000300800 */
[----:B------:R-:W-:Y:S02]  /*13270*/  STS.U16 [R2+0x7800], R13 ;  /* 0x0078000d02007388 */ /* 0x000fe40000000400 */
[----:B---3--:R-:W3:Y:S01]  /*13280*/  LDL.LU R17, [R1+0x18f8] ;  /* 0x0018f80001117983 */ /* 0x008ee20000300800 */
[----:B------:R-:W-:Y:S04]  /*13290*/  STS.U16 [R2+0x7900], R24 ;  /* 0x0079001802007388 */ /* 0x000fe80000000400 */
[----:B------:R-:W2:Y:S01]  /*132a0*/  LDL.LU R18, [R1+0x18f4] ;  /* 0x0018f40001127983 */ /* 0x000ea20000300800 */
[----:B------:R0:W-:Y:S03]  /*132b0*/  STS.U16 [R2+0x8800], R26 ;  /* 0x0088001a02007388 */ /* 0x0001e60000000400 */
[----:B0-----:R-:W2:Y:S01]  /*132c0*/  LDL.LU R26, [R1+0x478] ;  /* 0x00047800011a7983 */ /* 0x001ea20000300800 */
[----:B------:R-:W2:Y:S02]  /*132d0*/  LDL.LU R8, [R1+0x438] ;  /* 0x0004380001087983 */ /* 0x000ea40000300800 */
        /* <DEDUP_REMOVED lines=8> */
[----:B------:R-:W-:Y:S01]  /*13360*/  STS.U16 [R2+0xc900], R5 ;  /* 0x00c9000502007388 */ /* 0x000fe20000000400 */
[----:B--2---:R0:W-:Y:S04]  /*13370*/  STL [R1+0x18f0], R8 ;  /* 0x0018f00801007387 */ /* 0x0041e80000100800 */
[----:B0-----:R-:W2:Y:S01]  /*13380*/  LDL.LU R8, [R1+0x474] ;  /* 0x0004740001087983 */ /* 0x001ea20000300800 */
        /* <DEDUP_REMOVED lines=12> */
[----:B------:R-:W2:Y:S03]  /*13450*/  LDL.LU R24, [R1+0x29c] ;  /* 0x00029c0001187983 */ /* 0x000ea60000300800 */
[----:B------:R0:W-:Y:S01]  /*13460*/  STS.U16 [R2+0xd800], R16 ;  /* 0x00d8001002007388 */ /* 0x0001e20000000400 */
[----:B------:R-:W2:Y:S02]  /*13470*/  LDL.LU R25, [R1+0x25c] ;  /* 0x00025c0001197983 */ /* 0x000ea40000300800 */
[----:B------:R1:W-:Y:S01]  /*13480*/  STS.U16 [R2+0xd900], R23 ;  /* 0x00d9001702007388 */ /* 0x0003e20000000400 */
[C---:B----4-:R-:W-:Y:S01]  /*13490*/  LOP3.LUT R28, R0.reuse, 0x50, RZ, 0x3c, !PT ;  /* 0x00000050001c7812 */ /* 0x050fe200078e3cff */
[----:B------:R-:W3:Y:S04]  /*134a0*/  LDL.LU R27, [R1+0x258] ;  /* 0x00025800011b7983 */ /* 0x000ee80000300800 */
[----:B------:R-:W-:Y:S01]  /*134b0*/  STS.U16 [R2+0xe800], R18 ;  /* 0x00e8001202007388 */ /* 0x000fe20000000400 */
[----:B------:R-:W3:Y:S02]  /*134c0*/  LDL.LU R3, [R1+0x21c] ;  /* 0x00021c0001037983 */ /* 0x000ee40000300800 */
[----:B---3--:R-:W-:Y:S01]  /*134d0*/  STS.U16 [R2+0xe900], R17 ;  /* 0x00e9001102007388 */ /* 0x008fe20000000400 */
[----:B------:R-:W3:Y:S04]  /*134e0*/  LDL.LU R4, [R1+0x218] ;  /* 0x0002180001047983 */ /* 0x000ee80000300800 */
[----:B------:R-:W-:Y:S04]  /*134f0*/  STS.U16 [R2+0xf800], R7 ;  /* 0x00f8000702007388 */ /* 0x000fe80000000400 */
[----:B------:R-:W3:Y:S01]  /*13500*/  LDL.LU R5, [R1+0xcc] ;  /* 0x0000cc0001057983 */ /* 0x000ee20000300800 */
[----:B------:R-:W-:Y:S02]  /*13510*/  STS.U16 [R2+0xf900], R6 ;  /* 0x00f9000602007388 */ /* 0x000fe40000000400 */
[----:B0-----:R-:W3:Y:S02]  /*13520*/  LDL.LU R16, [R1+0xc8] ;  /* 0x0000c80001107983 */ /* 0x001ee40000300800 */
[----:B------:R0:W-:Y:S01]  /*13530*/  STS.U16 [R28+0xa00], R26 ;  /* 0x000a001a1c007388 */ /* 0x0001e20000000400 */
[----:B-1----:R-:W3:Y:S04]  /*13540*/  LDL.LU R23, [R1+0x9c] ;  /* 0x00009c0001177983 */ /* 0x002ee80000300800 */
[----:B0-----:R-:W3:Y:S01]  /*13550*/  LDL.LU R26, [R1+0x98] ;  /* 0x00009800011a7983 */ /* 0x001ee20000300800 */
[----:B------:R-:W3:Y:S02]  /*13560*/  LDL.LU R7, [R1+0x48] ;  /* 0x0000480001077983 */ /* 0x000ee40000300800 */
[----:B------:R-:W3:Y:S01]  /*13570*/  LDL.LU R2, [R1+0x44] ;  /* 0x0000440001027983 */ /* 0x000ee20000300800 */
[----:B--2---:R0:W-:Y:S04]  /*13580*/  STS.U16 [R28+0xb00], R8 ;  /* 0x000b00081c007388 */ /* 0x0041e80000000400 */
[----:B0-----:R-:W2:Y:S04]  /*13590*/  LDL.LU R8, [R1+0x18f0] ;  /* 0x0018f00001087983 */ /* 0x001ea80000300800 */
[----:B--2---:R0:W-:Y:S01]  /*135a0*/  STS.U16 [R28+0x1a00], R8 ;  /* 0x001a00081c007388 */ /* 0x0041e20000000400 */
[----:B------:R1:W-:Y:S02]  /*135b0*/  STS.U16 [R28+0x1b00], R19 ;  /* 0x001b00131c007388 */ /* 0x0003e40000000400 */
[----:B------:R2:W-:Y:S02]  /*135c0*/  STS.U16 [R28+0x2a00], R20 ;  /* 0x002a00141c007388 */ /* 0x0005e40000000400 */
[----:B------:R3:W-:Y:S01]  /*135d0*/  STS.U16 [R28+0x2b00], R10 ;  /* 0x002b000a1c007388 */ /* 0x0007e20000000400 */
[----:B------:R3:W-:Y:S01]  /*135e0*/  STS.U16 [R28+0x3a00], R11 ;  /* 0x003a000b1c007388 */ /* 0x0007e20000000400 */
[----:B------:R3:W-:Y:S02]  /*135f0*/  STS.U16 [R28+0x3b00], R21 ;  /* 0x003b00151c007388 */ /* 0x0007e40000000400 */
[----:B------:R-:W-:Y:S01]  /*13600*/  STS.U16 [R28+0x4a00], R9 ;  /* 0x004a00091c007388 */ /* 0x000fe20000000400 */
[----:B0-----:R-:W4:Y:S01]  /*13610*/  LDL.LU R8, [R1+0x18ec] ;  /* 0x0018ec0001087983 */ /* 0x001f220000300800 */
[----:B-1----:R-:W4:Y:S02]  /*13620*/  LDL.LU R19, [R1+0x18e8] ;  /* 0x0018e80001137983 */ /* 0x002f240000300800 */
[----:B--2---:R-:W2:Y:S02]  /*13630*/  LDL.LU R20, [R1+0x18e4] ;  /* 0x0018e40001147983 */ /* 0x004ea40000300800 */
[----:B---3--:R-:W3:Y:S01]  /*13640*/  LDL.LU R10, [R1+0x18e0] ;  /* 0x0018e000010a7983 */ /* 0x008ee20000300800 */
[----:B------:R-:W2:Y:S04]  /*13650*/  LDL.LU R11, [R1+0x18dc] ;  /* 0x0018dc00010b7983 */ /* 0x000ea80000300800 */
[----:B------:R-:W-:Y:S01]  /*13660*/  STS.U16 [R28+0x4b00], R12 ;  /* 0x004b000c1c007388 */ /* 0x000fe20000000400 */
[----:B------:R-:W2:Y:S02]  /*13670*/  LDL.LU R21, [R1+0x18d8] ;  /* 0x0018d80001157983 */ /* 0x000ea40000300800 */
[----:B------:R0:W-:Y:S02]  /*13680*/  STS.U16 [R28+0x5a00], R29 ;  /* 0x005a001d1c007388 */ /* 0x0001e40000000400 */
[----:B------:R1:W-:Y:S01]  /*13690*/  STS.U16 [R28+0x5b00], R15 ;  /* 0x005b000f1c007388 */ /* 0x0003e20000000400 */
[----:B------:R1:W-:Y:S01]  /*136a0*/  STS.U16 [R28+0x6a00], R13 ;  /* 0x006a000d1c007388 */ /* 0x0003e20000000400 */
[----:B------:R1:W-:Y:S02]  /*136b0*/  STS.U16 [R28+0x6b00], R14 ;  /* 0x006b000e1c007388 */ /* 0x0003e40000000400 */
[----:B------:R1:W-:Y:S01]  /*136c0*/  STS.U16 [R28+0x7a00], R22 ;  /* 0x007a00161c007388 */ /* 0x0003e20000000400 */
[----:B0-----:R-:W2:Y:S01]  /*136d0*/  LDL.LU R29, [R1+0x470] ;  /* 0x00047000011d7983 */ /* 0x001ea20000300800 */
[----:B-1----:R-:W2:Y:S02]  /*136e0*/  LDL.LU R15, [R1+0x46c] ;  /* 0x00046c00010f7983 */ /* 0x002ea40000300800 */
[----:B------:R-:W2:Y:S01]  /*136f0*/  LDL.LU R9, [R1+0x3e8] ;  /* 0x0003e80001097983 */ /* 0x000ea20000300800 */
[----:B------:R-:W2:Y:S04]  /*13700*/  LDL.LU R12, [R1+0x3e0] ;  /* 0x0003e000010c7983 */ /* 0x000ea80000300800 */
[----:B------:R-:W2:Y:S01]  /*13710*/  LDL.LU R13, [R1+0x3a0] ;  /* 0x0003a000010d7983 */ /* 0x000ea20000300800 */
[----:B------:R-:W2:Y:S02]  /*13720*/  LDL.LU R14, [R1+0x398] ;  /* 0x00039800010e7983 */ /* 0x000ea40000300800 */
[----:B------:R-:W2:Y:S01]  /*13730*/  LDL.LU R22, [R1+0x18d4] ;  /* 0x0018d40001167983 */ /* 0x000ea20000300800 */
[----:B------:R0:W-:Y:S01]  /*13740*/  STS.U16 [R28+0x7b00], R24 ;  /* 0x007b00181c007388 */ /* 0x0001e20000000400 */
[----:B------:R1:W-:Y:S02]  /*13750*/  STS.U16 [R28+0x8a00], R25 ;  /* 0x008a00191c007388 */ /* 0x0003e40000000400 */
[----:B------:R1:W-:Y:S02]  /*13760*/  STS.U16 [R28+0x8b00], R27 ;  /* 0x008b001b1c007388 */ /* 0x0003e40000000400 */
[----:B------:R1:W-:Y:S01]  /*13770*/  STS.U16 [R28+0x9a00], R3 ;  /* 0x009a00031c007388 */ /* 0x0003e20000000400 */
[----:B------:R1:W-:Y:S01]  /*13780*/  STS.U16 [R28+0x9b00], R4 ;  /* 0x009b00041c007388 */ /* 0x0003e20000000400 */
[----:B------:R1:W-:Y:S03]  /*13790*/  STS.U16 [R28+0xaa00], R5 ;  /* 0x00aa00051c007388 */ /* 0x0003e60000000400 */
[----:B0-----:R-:W2:Y:S01]  /*137a0*/  LDL.LU R24, [R1+0x18d0] ;  /* 0x0018d00001187983 */ /* 0x001ea20000300800 */
[----:B-1----:R-:W2:Y:S03]  /*137b0*/  LDL.LU R25, [R1+0x18cc] ;  /* 0x0018cc0001197983 */ /* 0x002ea60000300800 */
[----:B------:R-:W2:Y:S01]  /*137c0*/  LDL.LU R27, [R1+0x18c8] ;  /* 0x0018c800011b7983 */ /* 0x000ea20000300800 */
[----:B------:R-:W2:Y:S03]  /*137d0*/  LDL.LU R3, [R1+0x18c4] ;  /* 0x0018c40001037983 */ /* 0x000ea60000300800 */
[----:B------:R-:W2:Y:S01]  /*137e0*/  LDL.LU R4, [R1+0x18c0] ;  /* 0x0018c00001047983 */ /* 0x000ea20000300800 */
[----:B------:R-:W2:Y:S03]  /*137f0*/  LDL.LU R5, [R1+0x18bc] ;  /* 0x0018bc0001057983 */ /* 0x000ea60000300800 */
[----:B------:R0:W-:Y:S01]  /*13800*/  STS.U16 [R28+0xab00], R16 ;  /* 0x00ab00101c007388 */ /* 0x0001e20000000400 */
[----:B------:R1:W-:Y:S02]  /*13810*/  STS.U16 [R28+0xba00], R23 ;  /* 0x00ba00171c007388 */ /* 0x0003e40000000400 */
[----:B------:R1:W-:Y:S01]  /*13820*/  STS.U16 [R28+0xbb00], R26 ;  /* 0x00bb001a1c007388 */ /* 0x0003e20000000400 */
[----:B0-----:R-:W2:Y:S01]  /*13830*/  LDL.LU R16, [R1+0x18b8] ;  /* 0x0018b80001107983 */ /* 0x001ea20000300800 */
[----:B-1----:R-:W2:Y:S02]  /*13840*/  LDL.LU R23, [R1+0x18b4] ;  /* 0x0018b40001177983 */ /* 0x002ea40000300800 */
[----:B------:R-:W2:Y:S02]  /*13850*/  LDL.LU R26, [R1+0x18b0] ;  /* 0x0018b000011a7983 */ /* 0x000ea40000300800 */
[----:B------:R0:W-:Y:S01]  /*13860*/  STS.U16 [R28+0xca00], R7 ;  /* 0x00ca00071c007388 */ /* 0x0001e20000000400 */
[----:B------:R1:W-:Y:S04]  /*13870*/  STS.U16 [R28+0xcb00], R2 ;  /* 0x00cb00021c007388 */ /* 0x0003e80000000400 */
[----:B0-----:R-:W3:Y:S04]  /*13880*/  LDL R7, [R1+0x4c0] ;  /* 0x0004c00001077983 */ /* 0x001ee80000100800 */
[----:B-1----:R-:W3:Y:S04]  /*13890*/  LDL R2, [R1+0xcc8] ;  /* 0x000cc80001027983 */ /* 0x002ee80000100800 */
[----:B--2---:R-:W-:Y:S01]  /*138a0*/  STS.U16 [R28+0xda00], R26 ;  /* 0x00da001a1c007388 */ /* 0x004fe20000000400 */
[----:B------:R-:W-:Y:S02]  /*138b0*/  STS.U16 [R28+0xdb00], R23 ;  /* 0x00db00171c007388 */ /* 0x000fe40000000400 */
[----:B------:R-:W-:Y:S02]  /*138c0*/  STS.U16 [R28+0xea00], R16 ;  /* 0x00ea00101c007388 */ /* 0x000fe40000000400 */
[----:B------:R0:W-:Y:S01]  /*138d0*/  STS.U16 [R28+0xeb00], R5 ;  /* 0x00eb00051c007388 */ /* 0x0001e20000000400 */
[----:B------:R-:W-:Y:S01]  /*138e0*/  STS.U16 [R28+0xfa00], R4 ;  /* 0x00fa00041c007388 */ /* 0x000fe20000000400 */
[----:B------:R1:W-:Y:S03]  /*138f0*/  STS.U16 [R28+0xfb00], R3 ;  /* 0x00fb00031c007388 */ /* 0x0003e60000000400 */
[----:B0-----:R-:W2:Y:S01]  /*13900*/  LDL.LU R5, [R1+0x430] ;  /* 0x0004300001057983 */ /* 0x001ea20000300800 */
[----:B-1----:R-:W3:Y:S02]  /*13910*/  LDL.LU R28, [R1+0x18ac] ;  /* 0x0018ac00011c7983 */ /* 0x002ee40000300800 */
[----:B------:R-:W3:Y:S01]  /*13920*/  LDL.LU R3, [R1+0x428] ;  /* 0x0004280001037983 */ /* 0x000ee20000300800 */
[----:B------:R-:W-:-:S02]  /*13930*/  LOP3.LUT R0, R0, 0x60, RZ, 0x3c, !PT ;  /* 0x0000006000007812 */ /* 0x000fc400078e3cff */
[----:B------:R-:W-:-:S03]  /*13940*/  PRMT R6, RZ, 0x7610, R6 ;  /* 0x00007610ff067816 */ /* 0x000fc60000000006 */
[----:B------:R0:W-:Y:S01]  /*13950*/  STS.U16 [R0+0xc00], R29 ;  /* 0x000c001d00007388 */ /* 0x0001e20000000400 */
[----:B------:R1:W-:Y:S03]  /*13960*/  STS.U16 [R0+0xd00], R15 ;  /* 0x000d000f00007388 */ /* 0x0003e60000000400 */
[----:B0-----:R-:W4:Y:S01]  /*13970*/  LDL.LU R29, [R1+0x18a8] ;  /* 0x0018a800011d7983 */ /* 0x001f220000300800 */
[----:B-1----:R-:W4:Y:S03]  /*13980*/  LDL.LU R15, [R1+0x18a4] ;  /* 0x0018a400010f7983 */ /* 0x002f260000300800 */
[----:B--2---:R0:W-:Y:S01]  /*13990*/  STS.U16 [R0+0x1c00], R5 ;  /* 0x001c000500007388 */ /* 0x0041e20000000400 */
[----:B---3--:R1:W-:Y:S03]  /*139a0*/  STS.U16 [R0+0x1d00], R3 ;  /* 0x001d000300007388 */ /* 0x0083e60000000400 */
[----:B0-----:R-:W2:Y:S01]  /*139b0*/  LDL R5, [R1+0xd28] ;  /* 0x000d280001057983 */ /* 0x001ea20000100800 */
[----:B-1----:R-:W-:Y:S01]  /*139c0*/  @!P0 IMAD.MOV.U32 R3, RZ, RZ, R7 ;  /* 0x000000ffff038224 */ /* 0x002fe200078e0007 */
[----:B------:R-:W-:Y:S01]  /*139d0*/  PRMT R4, RZ, 0x7610, R4 ;  /* 0x00007610ff047816 */ /* 0x000fe20000000004 */
[----:B------:R0:W-:Y:S01]  /*139e0*/  STS.U16 [R0+0x2c00], R9 ;  /* 0x002c000900007388 */ /* 0x0001e20000000400 */
[----:B------:R-:W3:Y:S04]  /*139f0*/  LDL R7, [R1+0xcb4] ;  /* 0x000cb40001077983 */ /* 0x000ee80000100800 */
[----:B------:R1:W3:Y:S04]  /*13a00*/  @!P0 LDG.E.U16 R6, [R2.64] ;  /* 0x0000000602068981 */ /* 0x0002e8000c1e1500 */
[----:B0-----:R-:W4:Y:S04]  /*13a10*/  LDL R9, [R1+0xd20] ;  /* 0x000d200001097983 */ /* 0x001f280000100800 */
[----:B-1----:R-:W4:Y:S04]  /*13a20*/  LDL R3, [R1+0xcc4] ;  /* 0x000cc40001037983 */ /* 0x002f280000100800 */
[----:B------:R0:W-:Y:S01]  /*13a30*/  STS.U16 [R0+0x2d00], R12 ;  /* 0x002d000c00007388 */ /* 0x0001e20000000400 */
[----:B------:R-:W-:Y:S02]  /*13a40*/  STS.U16 [R0+0x3c00], R13 ;  /* 0x003c000d00007388 */ /* 0x000fe40000000400 */
[----:B------:R1:W-:Y:S01]  /*13a50*/  STS.U16 [R0+0x3d00], R14 ;  /* 0x003d000e00007388 */ /* 0x0003e20000000400 */
[----:B0-----:R-:W4:Y:S04]  /*13a60*/  LDL R12, [R1+0xd1c] ;  /* 0x000d1c00010c7983 */ /* 0x001f280000100800 */
[----:B-1----:R-:W4:Y:S04]  /*13a70*/  LDL R14, [R1+0xcbc] ;  /* 0x000cbc00010e7983 */ /* 0x002f280000100800 */
[----:B------:R-:W4:Y:S01]  /*13a80*/  LDL R13, [R1+0xcb8] ;  /* 0x000cb800010d7983 */ /* 0x000f220000100800 */
[----:B--2---:R-:W-:-:S03]  /*13a90*/  @!P0 IMAD.MOV.U32 R2, RZ, RZ, R5 ;  /* 0x000000ffff028224 */ /* 0x004fc600078e0005 */
[----:B---3--:R0:W-:Y:S01]  /*13aa0*/  STL [R1+0x14], R6 ;  /* 0x0000140601007387 */ /* 0x0081e20000100800 */
[----:B----4-:R-:W-:Y:S02]  /*13ab0*/  PRMT R15, RZ, 0x7610, R15 ;  /* 0x00007610ff0f7816 */ /* 0x010fe4000000000f */
[----:B------:R-:W-:Y:S02]  /*13ac0*/  PRMT R8, RZ, 0x7610, R8 ;  /* 0x00007610ff087816 */ /* 0x000fe40000000008 */
[----:B------:R-:W-:Y:S02]  /*13ad0*/  PRMT R11, RZ, 0x7610, R11 ;  /* 0x00007610ff0b7816 */ /* 0x000fe4000000000b */
[----:B------:R-:W-:Y:S01]  /*13ae0*/  PRMT R10, RZ, 0x7610, R10 ;  /* 0x00007610ff0a7816 */ /* 0x000fe2000000000a */
[----:B------:R-:W2:Y:S04]  /*13af0*/  LDL R5, [R1+0xd10] ;  /* 0x000d100001057983 */ /* 0x000ea80000100800 */
[----:B------:R1:W3:Y:S04]  /*13b00*/  @!P0 LDG.E.U16 R4, [R2.64] ;  /* 0x0000000602048981 */ /* 0x0002e8000c1e1500 */
[----:B0-----:R-:W4:Y:S04]  /*13b10*/  LDL R6, [R1+0xd18] ;  /* 0x000d180001067983 */ /* 0x001f280000100800 */
[----:B-1----:R-:W2:Y:S04]  /*13b20*/  LDL R2, [R1+0xcc0] ;  /* 0x000cc00001027983 */ /* 0x002ea80000100800 */
[----:B------:R-:W2:Y:S02]  /*13b30*/  LDL R3, [R1+0xd24] ;  /* 0x000d240001037983 */ /* 0x000ea40000100800 */
[----:B--2---:R-:W-:-:S04]  /*13b40*/  @!P0 LOP3.LUT R3, R3, R2, RZ, 0x3c, !PT ;  /* 0x0000000203038212 */ /* 0x004fc800078e3cff */
[----:B------:R-:W-:-:S04]  /*13b50*/  @!P0 LOP3.LUT R2, R3, R2, RZ, 0x3c, !PT ;  /* 0x0000000203028212 */ /* 0x000fc800078e3cff */
[----:B------:R-:W-:-:S05]  /*13b60*/  @!P0 LOP3.LUT R3, R3, R2, RZ, 0x3c, !PT ;  /* 0x0000000203038212 */ /* 0x000fca00078e3cff */
[----:B------:R0:W2:Y:S02]  /*13b70*/  @!P0 LDG.E.U16 R15, [R2.64] ;  /* 0x00000006020f8981 */ /* 0x0000a4000c1e1500 */
[----:B0-----:R-:W-:Y:S02]  /*13b80*/  @!P0 IMAD.MOV.U32 R2, RZ, RZ, R9 ;  /* 0x000000ffff028224 */ /* 0x001fe400078e0009 */
[----:B------:R-:W-:-:S05]  /*13b90*/  @!P0 IMAD.MOV.U32 R3, RZ, RZ, R14 ;  /* 0x000000ffff038224 */ /* 0x000fca00078e000e */
[----:B------:R0:W2:Y:S02]  /*13ba0*/  @!P0 LDG.E.U16 R8, [R2.64] ;  /* 0x0000000602088981 */ /* 0x0000a4000c1e1500 */
[----:B0-----:R-:W-:Y:S02]  /*13bb0*/  @!P0 IMAD.MOV.U32 R2, RZ, RZ, R12 ;  /* 0x000000ffff028224 */ /* 0x001fe400078e000c */
[----:B------:R-:W-:-:S05]  /*13bc0*/  @!P0 IMAD.MOV.U32 R3, RZ, RZ, R13 ;  /* 0x000000ffff038224 */ /* 0x000fca00078e000d */
[----:B------:R4:W2:Y:S02]  /*13bd0*/  @!P0 LDG.E.U16 R11, [R2.64] ;  /* 0x00000006020b8981 */ /* 0x0008a4000c1e1500 */
[----:B----4-:R-:W-:Y:S02]  /*13be0*/  @!P0 IMAD.MOV.U32 R2, RZ, RZ, R6 ;  /* 0x000000ffff028224 */ /* 0x010fe400078e0006 */
[----:B------:R-:W-:-:S05]  /*13bf0*/  @!P0 IMAD.MOV.U32 R3, RZ, RZ, R7 ;  /* 0x000000ffff038224 */ /* 0x000fca00078e0007 */
[----:B------:R0:W4:Y:S04]  /*13c00*/  @!P0 LDG.E.U16 R10, [R2.64] ;  /* 0x00000006020a8981 */ /* 0x000128000c1e1500 */
[----:B---3--:R1:W-:Y:S01]  /*13c10*/  STL [R1+0x10], R4 ;  /* 0x0000100401007387 */ /* 0x0083e20000100800 */
[----:B------:R-:W3:Y:S03]  /*13c20*/  LDL R9, [R1+0xd08] ;  /* 0x000d080001097983 */ /* 0x000ee60000100800 */
[----:B-1----:R-:W3:Y:S01]  /*13c30*/  LDL R4, [R1+0xd14] ;  /* 0x000d140001047983 */ /* 0x002ee20000100800 */
[----:B------:R-:W-:Y:S01]  /*13c40*/  PRMT R29, RZ, 0x7610, R29 ;  /* 0x00007610ff1d7816 */ /* 0x000fe2000000001d */
[----:B0-----:R-:W-:-:S02]  /*13c50*/  @!P0 IMAD.MOV.U32 R3, RZ, RZ, R5 ;  /* 0x000000ffff038224 */ /* 0x001fc400078e0005 */
[----:B--2---:R0:W-:Y:S01]  /*13c60*/  STL [R1+0x8], R8 ;  /* 0x0000080801007387 */ /* 0x0041e20000100800 */
[----:B------:R-:W2:Y:S02]  /*13c70*/  LDL R7, [R1+0xd00] ;  /* 0x000d000001077983 */ /* 0x000ea40000100800 */
[----:B------:R-:W2:Y:S01]  /*13c80*/  LDL R6, [R1+0xd04] ;  /* 0x000d040001067983 */ /* 0x000ea20000100800 */
[----:B0-----:R-:W2:Y:S04]  /*13c90*/  LDL R8, [R1+0xd0c] ;  /* 0x000d0c0001087983 */ /* 0x001ea80000100800 */
[----:B------:R0:W-:Y:S04]  /*13ca0*/  STL [R1+0x4], R11 ;  /* 0x0000040b01007387 */ /* 0x0001e80000100800 */
[----:B0-----:R-:W2:Y:S04]  /*13cb0*/  LDL R11, [R1+0xcf8] ;  /* 0x000cf800010b7983 */ /* 0x001ea80000100800 */
[----:B----4-:R0:W-:Y:S01]  /*13cc0*/  STL [R1], R10 ;  /* 0x0000000a01007387 */ /* 0x0101e20000100800 */
[----:B------:R-:W-:-:S02]  /*13cd0*/  PRMT R28, RZ, 0x7610, R28 ;  /* 0x00007610ff1c7816 */ /* 0x000fc4000000001c */
[----:B------:R-:W-:Y:S02]  /*13ce0*/  PRMT R27, RZ, 0x7610, R27 ;  /* 0x00007610ff1b7816 */ /* 0x000fe4000000001b */
[----:B------:R-:W-:Y:S01]  /*13cf0*/  PRMT R26, RZ, 0x7610, R26 ;  /* 0x00007610ff1a7816 */ /* 0x000fe2000000001a */
[----:B------:R-:W4:Y:S04]  /*13d00*/  LDL R5, [R1+0xcf0] ;  /* 0x000cf00001057983 */ /* 0x000f280000100800 */
[----:B0-----:R-:W4:Y:S01]  /*13d10*/  LDL R10, [R1+0xcfc] ;  /* 0x000cfc00010a7983 */ /* 0x001f220000100800 */
[----:B---3--:R-:W-:Y:S02]  /*13d20*/  @!P0 IMAD.MOV.U32 R2, RZ, RZ, R4 ;  /* 0x000000ffff028224 */ /* 0x008fe400078e0004 */
[----:B------:R-:W3:Y:S03]  /*13d30*/  LDL R4, [R1+0xcf4] ;  /* 0x000cf40001047983 */ /* 0x000ee60000100800 */
[----:B------:R0:W3:Y:S02]  /*13d40*/  @!P0 LDG.E.U16 R29, [R2.64] ;  /* 0x00000006021d8981 */ /* 0x0000e4000c1e1500 */
[----:B0-----:R-:W-:-:S02]  /*13d50*/  @!P0 IMAD.MOV.U32 R3, RZ, RZ, R9 ;  /* 0x000000ffff038224 */ /* 0x001fc400078e0009 */
[----:B--2---:R-:W-:-:S05]  /*13d60*/  @!P0 IMAD.MOV.U32 R2, RZ, RZ, R8 ;  /* 0x000000ffff028224 */ /* 0x004fca00078e0008 */
[----:B------:R0:W2:Y:S02]  /*13d70*/  @!P0 LDG.E.U16 R28, [R2.64] ;  /* 0x00000006021c8981 */ /* 0x0000a4000c1e1500 */
[----:B0-----:R-:W-:Y:S02]  /*13d80*/  @!P0 IMAD.MOV.U32 R2, RZ, RZ, R6 ;  /* 0x000000ffff028224 */ /* 0x001fe400078e0006 */
[----:B------:R-:W-:-:S05]  /*13d90*/  @!P0 IMAD.MOV.U32 R3, RZ, RZ, R7 ;  /* 0x000000ffff038224 */ /* 0x000fca00078e0007 */
[----:B------:R0:W2:Y:S02]  /*13da0*/  @!P0 LDG.E.U16 R27, [R2.64] ;  /* 0x00000006021b8981 */ /* 0x0000a4000c1e1500 */
[----:B0-----:R-:W-:Y:S02]  /*13db0*/  @!P0 IMAD.MOV.U32 R3, RZ, RZ, R11 ;  /* 0x000000ffff038224 */ /* 0x001fe400078e000b */
[----:B----4-:R-:W-:-:S05]  /*13dc0*/  @!P0 IMAD.MOV.U32 R2, RZ, RZ, R10 ;  /* 0x000000ffff028224 */ /* 0x010fca00078e000a */
[----:B------:R0:W4:Y:S04]  /*13dd0*/  @!P0 LDG.E.U16 R26, [R2.64] ;  /* 0x00000006021a8981 */ /* 0x000128000c1e1500 */
[----:B---3--:R-:W-:Y:S01]  /*13de0*/  STL [R1+0x1828], R29 ;  /* 0x0018281d01007387 */ /* 0x008fe20000100800 */
[----:B------:R-:W3:Y:S02]  /*13df0*/  LDL R9, [R1+0xce8] ;  /* 0x000ce80001097983 */ /* 0x000ee40000100800 */
[----:B------:R-:W3:Y:S01]  /*13e00*/  LDL R8, [R1+0xcec] ;  /* 0x000cec0001087983 */ /* 0x000ee20000100800 */
[----:B------:R-:W-:Y:S01]  /*13e10*/  PRMT R22, RZ, 0x7610, R22 ;  /* 0x00007610ff167816 */ /* 0x000fe20000000016 */
[----:B0-----:R-:W-:Y:S02]  /*13e20*/  @!P0 IMAD.MOV.U32 R2, RZ, RZ, R4 ;  /* 0x000000ffff028224 */ /* 0x001fe400078e0004 */
[----:B------:R-:W-:-:S05]  /*13e30*/  @!P0 IMAD.MOV.U32 R3, RZ, RZ, R5 ;  /* 0x000000ffff038224 */ /* 0x000fca00078e0005 */
[----:B------:R3:W3:Y:S01]  /*13e40*/  @!P0 LDG.E.U16 R22, [R2.64] ;  /* 0x0000000602168981 */ /* 0x0006e2000c1e1500 */
[----:B------:R-:W-:-:S03]  /*13e50*/  PRMT R20, RZ, 0x7610, R20 ;  /* 0x00007610ff147816 */ /* 0x000fc60000000014 */
[----:B--2---:R-:W-:Y:S01]  /*13e60*/  STL [R1+0x182c], R28 ;  /* 0x00182c1c01007387 */ /* 0x004fe20000100800 */
[----:B------:R0:W-:Y:S02]  /*13e70*/  STL [R1+0xc], R15 ;  /* 0x00000c0f01007387 */ /* 0x0001e40000100800 */
[----:B------:R-:W2:Y:S02]  /*13e80*/  LDL R7, [R1+0xce4] ;  /* 0x000ce40001077983 */ /* 0x000ea40000100800 */
[----:B------:R-:W2:Y:S01]  /*13e90*/  LDL R6, [R1+0xd30] ;  /* 0x000d300001067983 */ /* 0x000ea20000100800 */
[----:B------:R-:W-:Y:S04]  /*13ea0*/  STL [R1+0x1830], R27 ;  /* 0x0018301b01007387 */ /* 0x000fe80000100800 */
[----:B----4-:R-:W-:Y:S01]  /*13eb0*/  STL [R1+0x1834], R26 ;  /* 0x0018341a01007387 */ /* 0x010fe20000100800 */
[----:B------:R-:W4:Y:S02]  /*13ec0*/  LDL R5, [R1+0xce0] ;  /* 0x000ce00001057983 */ /* 0x000f240000100800 */
[----:B------:R-:W4:Y:S02]  /*13ed0*/  LDL R4, [R1+0xd38] ;  /* 0x000d380001047983 */ /* 0x000f240000100800 */
[----:B---3--:R-:W-:-:S02]  /*13ee0*/  @!P0 IMAD.MOV.U32 R2, RZ, RZ, R8 ;  /* 0x000000ffff028224 */ /* 0x008fc400078e0008 */
[----:B------:R-:W-:-:S05]  /*13ef0*/  @!P0 IMAD.MOV.U32 R3, RZ, RZ, R9 ;  /* 0x000000ffff038224 */ /* 0x000fca00078e0009 */
[----:B------:R2:W3:Y:S01]  /*13f00*/  @!P0 LDG.E.U16 R20, [R2.64] ;  /* 0x0000000602148981 */ /* 0x0004e2000c1e1500 */
[----:B------:R-:W-:Y:S02]  /*13f10*/  PRMT R18, RZ, 0x7610, R18 ;  /* 0x00007610ff127816 */ /* 0x000fe40000000012 */
[----:B------:R-:W-:Y:S01]  /*13f20*/  PRMT R16, RZ, 0x7610, R16 ;  /* 0x00007610ff107816 */ /* 0x000fe20000000010 */
[----:B------:R-:W-:Y:S01]  /*13f30*/  STL [R1+0x1838], R22 ;  /* 0x0018381601007387 */ /* 0x000fe20000100800 */
[----:B------:R-:W3:Y:S02]  /*13f40*/  LDL R13, [R1+0xcdc] ;  /* 0x000cdc00010d7983 */ /* 0x000ee40000100800 */
[----:B------:R-:W3:Y:S02]  /*13f50*/  LDL R12, [R1+0xd40] ;  /* 0x000d4000010c7983 */ /* 0x000ee40000100800 */
[----:B--2---:R-:W-:Y:S02]  /*13f60*/  @!P0 IMAD.MOV.U32 R3, RZ, RZ, R7 ;  /* 0x000000ffff038224 */ /* 0x004fe400078e0007 */
[----:B------:R-:W-:-:S05]  /*13f70*/  @!P0 IMAD.MOV.U32 R2, RZ, RZ, R6 ;  /* 0x000000ffff028224 */ /* 0x000fca00078e0006 */
[----:B------:R1:W2:Y:S04]  /*13f80*/  @!P0 LDG.E.U16 R18, [R2.64] ;  /* 0x0000000602128981 */ /* 0x0002a8000c1e1500 */
[----:B----4-:R4:W2:Y:S04]  /*13f90*/  @!P0 LDG.E.U16 R16, [R4.64] ;  /* 0x0000000604108981 */ /* 0x0108a8000c1e1500 */
[----:B---3--:R-:W-:Y:S01]  /*13fa0*/  STL [R1+0x183c], R20 ;  /* 0x00183c1401007387 */ /* 0x008fe20000100800 */
[----:B------:R-:W3:Y:S02]  /*13fb0*/  LDL R7, [R1+0xcd8] ;  /* 0x000cd80001077983 */ /* 0x000ee40000100800 */
[----:B------:R-:W3:Y:S02]  /*13fc0*/  LDL R6, [R1+0xd48] ;  /* 0x000d480001067983 */ /* 0x000ee40000100800 */
[----:B------:R-:W3:Y:S01]  /*13fd0*/  LDL R11, [R1+0xcd4] ;  /* 0x000cd400010b7983 */ /* 0x000ee20000100800 */
[----:B------:R-:W3:Y:S01]  /*13fe0*/  LDL R10, [R1+0xd50] ;  /* 0x000d5000010a7983 */ /* 0x000ee20000100800 */
[----:B----4-:R-:W-:-:S02]  /*13ff0*/  @!P0 IMAD.MOV.U32 R5, RZ, RZ, R13 ;  /* 0x000000ffff058224 */ /* 0x010fc400078e000d */
[----:B------:R-:W-:Y:S01]  /*14000*/  @!P0 IMAD.MOV.U32 R4, RZ, RZ, R12 ;  /* 0x000000ffff048224 */ /* 0x000fe200078e000c */
[----:B-1----:R-:W-:Y:S02]  /*14010*/  PRMT R2, RZ, 0x7610, R2 ;  /* 0x00007610ff027816 */ /* 0x002fe40000000002 */
[----:B------:R-:W-:-:S04]  /*14020*/  PRMT R3, RZ, 0x7610, R3 ;  /* 0x00007610ff037816 */ /* 0x000fc80000000003 */
[----:B------:R1:W4:Y:S04]  /*14030*/  @!P0 LDG.E.U16 R2, [R4.64] ;  /* 0x0000000604028981 */ /* 0x000328000c1e1500 */
[----:B--2---:R-:W-:Y:S01]  /*14040*/  STL [R1+0x1840], R18 ;  /* 0x0018401201007387 */ /* 0x004fe20000100800 */
[----:B------:R-:W2:Y:S02]  /*14050*/  LDL R9, [R1+0xcd0] ;  /* 0x000cd00001097983 */ /* 0x000ea40000100800 */
[----:B------:R-:W2:Y:S01]  /*14060*/  LDL R8, [R1+0xd58] ;  /* 0x000d580001087983 */ /* 0x000ea20000100800 */
[----:B------:R-:W-:Y:S01]  /*14070*/  STL [R1+0x1844], R16 ;  /* 0x0018441001007387 */ /* 0x000fe20000100800 */
[----:B------:R-:W2:Y:S02]  /*14080*/  LDL R13, [R1+0xccc] ;  /* 0x000ccc00010d7983 */ /* 0x000ea40000100800 */
[----:B------:R-:W2:Y:S01]  /*14090*/  LDL R12, [R1+0xd60] ;  /* 0x000d6000010c7983 */ /* 0x000ea20000100800 */
[----:B---3--:R3:W2:Y:S01]  /*140a0*/  @!P0 LDG.E.U16 R3, [R6.64] ;  /* 0x0000000606038981 */ /* 0x0086a2000c1e1500 */
[----:B-1----:R-:W-:-:S02]  /*140b0*/  PRMT R4, RZ, 0x7610, R4 ;  /* 0x00007610ff047816 */ /* 0x002fc40000000004 */
[----:B------:R-:W-:Y:S01]  /*140c0*/  PRMT R5, RZ, 0x7610, R5 ;  /* 0x00007610ff057816 */ /* 0x000fe20000000005 */
[----:B---3--:R-:W-:Y:S02]  /*140d0*/  @!P0 IMAD.MOV.U32 R6, RZ, RZ, R10 ;  /* 0x000000ffff068224 */ /* 0x008fe400078e000a */
[----:B------:R-:W-:-:S05]  /*140e0*/  @!P0 IMAD.MOV.U32 R7, RZ, RZ, R11 ;  /* 0x000000ffff078224 */ /* 0x000fca00078e000b */
[----:B------:R1:W3:Y:S02]  /*140f0*/  @!P0 LDG.E.U16 R4, [R6.64] ;  /* 0x0000000606048981 */ /* 0x0002e4000c1e1500 */
[----:B-1----:R-:W-:Y:S02]  /*14100*/  PRMT R6, RZ, 0x7610, R6 ;  /* 0x00007610ff067816 */ /* 0x002fe40000000006 */
[----:B----4-:R-:W-:Y:S04]  /*14110*/  STL [R1+0x1848], R2 ;  /* 0x0018480201007387 */ /* 0x010fe80000100800 */
[----:B--2---:R1:W2:Y:S02]  /*14120*/  @!P0 LDG.E.U16 R5, [R8.64] ;  /* 0x0000000608058981 */ /* 0x0042a4000c1e1500 */
[----:B-1----:R-:W-:-:S02]  /*14130*/  @!P0 IMAD.MOV.U32 R9, RZ, RZ, R13 ;  /* 0x000000ffff098224 */ /* 0x002fc400078e000d */
[----:B------:R-:W-:-:S05]  /*14140*/  @!P0 IMAD.MOV.U32 R8, RZ, RZ, R12 ;  /* 0x000000ffff088224 */ /* 0x000fca00078e000c */
[----:B------:R-:W4:Y:S04]  /*14150*/  @!P0 LDG.E.U16 R6, [R8.64] ;  /* 0x0000000608068981 */ /* 0x000f28000c1e1500 */
[----:B------:R1:W-:Y:S01]  /*14160*/  STL [R1+0x184c], R3 ;  /* 0x00184c0301007387 */ /* 0x0003e20000100800 */
[----:B------:R-:W4:Y:S02]  /*14170*/  LDL R11, [R1+0xd2c] ;  /* 0x000d2c00010b7983 */ /* 0x000f240000100800 */
[----:B------:R-:W4:Y:S01]  /*14180*/  LDL R10, [R1+0xd68] ;  /* 0x000d6800010a7983 */ /* 0x000f220000100800 */
[----:B---3--:R-:W-:Y:S01]  /*14190*/  STL [R1+0x1850], R4 ;  /* 0x0018500401007387 */ /* 0x008fe20000100800 */
[----:B0-----:R-:W3:Y:S02]  /*141a0*/  LDL R15, [R1+0xd34] ;  /* 0x000d3400010f7983 */ /* 0x001ee40000100800 */
[----:B------:R-:W3:Y:S01]  /*141b0*/  LDL R14, [R1+0xd70] ;  /* 0x000d7000010e7983 */ /* 0x000ee20000100800 */
[----:B------:R-:W-:Y:S01]  /*141c0*/  PRMT R7, RZ, 0x7610, R7 ;  /* 0x00007610ff077816 */ /* 0x000fe20000000007 */
[----:B--2---:R0:W-:Y:S01]  /*141d0*/  STL [R1+0x1854], R5 ;  /* 0x0018540501007387 */ /* 0x0041e20000100800 */
[----:B------:R-:W2:Y:S02]  /*141e0*/  LDL R13, [R1+0xd54] ;  /* 0x000d5400010d7983 */ /* 0x000ea40000100800 */
[----:B------:R-:W2:Y:S02]  /*141f0*/  LDL R12, [R1+0xd90] ;  /* 0x000d9000010c7983 */ /* 0x000ea40000100800 */
[----:B-1----:R-:W2:Y:S01]  /*14200*/  LDL R3, [R1+0xd5c] ;  /* 0x000d5c0001037983 */ /* 0x002ea20000100800 */
[----:B------:R-:W2:Y:S04]  /*14210*/  LDL R2, [R1+0xdac] ;  /* 0x000dac0001027983 */ /* 0x000ea80000100800 */
[----:B----4-:R1:W-:Y:S01]  /*14220*/  STL [R1+0x1858], R6 ;  /* 0x0018580601007387 */ /* 0x0103e20000100800 */
[----:B0-----:R-:W4:Y:S02]  /*14230*/  LDL R5, [R1+0xd3c] ;  /* 0x000d3c0001057983 */ /* 0x001f240000100800 */
[----:B------:R-:W4:Y:S01]  /*14240*/  LDL R4, [R1+0xd78] ;  /* 0x000d780001047983 */ /* 0x000f220000100800 */
[----:B------:R3:W4:Y:S01]  /*14250*/  @!P0 LDG.E.U16 R7, [R10.64] ;  /* 0x000000060a078981 */ /* 0x000722000c1e1500 */
[----:B------:R-:W-:-:S02]  /*14260*/  PRMT R8, RZ, 0x7610, R8 ;  /* 0x00007610ff087816 */ /* 0x000fc40000000008 */
[----:B------:R-:W-:Y:S01]  /*14270*/  PRMT R9, RZ, 0x7610, R9 ;  /* 0x00007610ff097816 */ /* 0x000fe20000000009 */
[----:B---3--:R-:W-:Y:S02]  /*14280*/  @!P0 IMAD.MOV.U32 R11, RZ, RZ, R15 ;  /* 0x000000ffff0b8224 */ /* 0x008fe400078e000f */
[----:B------:R-:W-:-:S05]  /*14290*/  @!P0 IMAD.MOV.U32 R10, RZ, RZ, R14 ;  /* 0x000000ffff0a8224 */ /* 0x000fca00078e000e */
[----:B------:R0:W3:Y:S02]  /*142a0*/  @!P0 LDG.E.U16 R8, [R10.64] ;  /* 0x000000060a088981 */ /* 0x0000e4000c1e1500 */
[----:B0-----:R-:W-:Y:S02]  /*142b0*/  PRMT R10, RZ, 0x7610, R10 ;  /* 0x00007610ff0a7816 */ /* 0x001fe4000000000a */
[----:B------:R-:W-:Y:S01]  /*142c0*/  PRMT R11, RZ, 0x7610, R11 ;  /* 0x00007610ff0b7816 */ /* 0x000fe2000000000b */
[----:B--2---:R0:W2:Y:S02]  /*142d0*/  @!P0 LDG.E.U16 R9, [R12.64] ;  /* 0x000000060c098981 */ /* 0x0040a4000c1e1500 */
[----:B0-----:R-:W-:Y:S02]  /*142e0*/  @!P0 IMAD.MOV.U32 R12, RZ, RZ, R2 ;  /* 0x000000ffff0c8224 */ /* 0x001fe400078e0002 */
[----:B------:R-:W-:-:S05]  /*142f0*/  @!P0 IMAD.MOV.U32 R13, RZ, RZ, R3 ;  /* 0x000000ffff0d8224 */ /* 0x000fca00078e0003 */
[----:B------:R0:W2:Y:S01]  /*14300*/  @!P0 LDG.E.U16 R10, [R12.64] ;  /* 0x000000060c0a8981 */ /* 0x0000a2000c1e1500 */
[----:B----4-:R-:W-:Y:S02]  /*14310*/  @!P0 IMAD.MOV.U32 R15, RZ, RZ, R5 ;  /* 0x000000ffff0f8224 */ /* 0x010fe400078e0005 */
[----:B------:R-:W-:-:S05]  /*14320*/  @!P0 IMAD.MOV.U32 R14, RZ, RZ, R4 ;  /* 0x000000ffff0e8224 */ /* 0x000fca00078e0004 */
[----:B------:R-:W4:Y:S04]  /*14330*/  @!P0 LDG.E.U16 R11, [R14.64] ;  /* 0x000000060e0b8981 */ /* 0x000f28000c1e1500 */
[----:B------:R0:W-:Y:S01]  /*14340*/  STL [R1+0x185c], R7 ;  /* 0x00185c0701007387 */ /* 0x0001e20000100800 */
[----:B-1----:R-:W4:Y:S03]  /*14350*/  LDL R6, [R1+0xda8] ;  /* 0x000da80001067983 */ /* 0x002f260000100800 */
[----:B0-----:R-:W4:Y:S04]  /*14360*/  LDL R7, [R1+0xd64] ;  /* 0x000d640001077983 */ /* 0x001f280000100800 */
[----:B---3--:R-:W-:Y:S01]  /*14370*/  STL [R1+0x1860], R8 ;  /* 0x0018600801007387 */ /* 0x008fe20000100800 */
[----:B------:R-:W-:-:S03]  /*14380*/  PRMT R12, RZ, 0x7610, R12 ;  /* 0x00007610ff0c7816 */ /* 0x000fc6000000000c */
[----:B--2---:R0:W-:Y:S01]  /*14390*/  STL [R1+0x1864], R9 ;  /* 0x0018640901007387 */ /* 0x0041e20000100800 */
[----:B------:R-:W2:Y:S02]  /*143a0*/  LDL R3, [R1+0xd6c] ;  /* 0x000d6c0001037983 */ /* 0x000ea40000100800 */
[----:B------:R-:W3:Y:S01]  /*143b0*/  LDL R2, [R1+0xda4] ;  /* 0x000da40001027983 */ /* 0x000ee20000100800 */
[----:B------:R-:W-:Y:S01]  /*143c0*/  STL [R1+0x1868], R10 ;  /* 0x0018680a01007387 */ /* 0x000fe20000100800 */
[----:B------:R-:W3:Y:S02]  /*143d0*/  LDL R5, [R1+0xd74] ;  /* 0x000d740001057983 */ /* 0x000ee40000100800 */
[----:B------:R-:W3:Y:S01]  /*143e0*/  LDL R4, [R1+0xda0] ;  /* 0x000da00001047983 */ /* 0x000ee20000100800 */
[----:B----4-:R-:W-:Y:S01]  /*143f0*/  STL [R1+0x186c], R11 ;  /* 0x00186c0b01007387 */ /* 0x010fe20000100800 */
[----:B0-----:R-:W4:Y:S02]  /*14400*/  LDL R9, [R1+0xd44] ;  /* 0x000d440001097983 */ /* 0x001f240000100800 */
[----:B------:R-:W4:Y:S02]  /*14410*/  LDL R8, [R1+0xd80] ;  /* 0x000d800001087983 */ /* 0x000f240000100800 */
[----:B------:R-:W-:-:S02]  /*14420*/  @!P0 IMAD.MOV.U32 R14, RZ, RZ, R6 ;  /* 0x000000ffff0e8224 */ /* 0x000fc400078e0006 */
[----:B------:R-:W4:Y:S01]  /*14430*/  LDL R6, [R1+0xd9c] ;  /* 0x000d9c0001067983 */ /* 0x000f220000100800 */
[----:B------:R-:W-:-:S03]  /*14440*/  @!P0 IMAD.MOV.U32 R15, RZ, RZ, R7 ;  /* 0x000000ffff0f8224 */ /* 0x000fc600078e0007 */
[----:B------:R-:W4:Y:S04]  /*14450*/  LDL R7, [R1+0xd7c] ;  /* 0x000d7c0001077983 */ /* 0x000f280000100800 */
[----:B------:R2:W4:Y:S01]  /*14460*/  @!P0 LDG.E.U16 R12, [R14.64] ;  /* 0x000000060e0c8981 */ /* 0x000522000c1e1500 */
[----:B------:R-:W-:Y:S02]  /*14470*/  PRMT R13, RZ, 0x7610, R13 ;  /* 0x00007610ff0d7816 */ /* 0x000fe4000000000d */
[----:B------:R-:W-:Y:S02]  /*14480*/  PRMT R17, RZ, 0x7610, R17 ;  /* 0x00007610ff117816 */ /* 0x000fe40000000011 */
[----:B------:R-:W-:Y:S02]  /*14490*/  PRMT R19, RZ, 0x7610, R19 ;  /* 0x00007610ff137816 */ /* 0x000fe40000000013 */
[----:B------:R-:W-:Y:S01]  /*144a0*/  PRMT R21, RZ, 0x7610, R21 ;  /* 0x00007610ff157816 */ /* 0x000fe20000000015 */
[----:B--2---:R-:W-:-:S02]  /*144b0*/  @!P0 IMAD.MOV.U32 R15, RZ, RZ, R3 ;  /* 0x000000ffff0f8224 */ /* 0x004fc400078e0003 */
[----:B---3--:R-:W-:-:S05]  /*144c0*/  @!P0 IMAD.MOV.U32 R14, RZ, RZ, R2 ;  /* 0x000000ffff0e8224 */ /* 0x008fca00078e0002 */
[----:B------:R0:W2:Y:S02]  /*144d0*/  @!P0 LDG.E.U16 R13, [R14.64] ;  /* 0x000000060e0d8981 */ /* 0x0000a4000c1e1500 */
[----:B0-----:R-:W-:Y:S02]  /*144e0*/  @!P0 IMAD.MOV.U32 R15, RZ, RZ, R5 ;  /* 0x000000ffff0f8224 */ /* 0x001fe400078e0005 */
[----:B------:R-:W-:-:S05]  /*144f0*/  @!P0 IMAD.MOV.U32 R14, RZ, RZ, R4 ;  /* 0x000000ffff0e8224 */ /* 0x000fca00078e0004 */
[----:B------:R4:W3:Y:S02]  /*14500*/  @!P0 LDG.E.U16 R17, [R14.64] ;  /* 0x000000060e118981 */ /* 0x0008e4000c1e1500 */
[----:B----4-:R-:W-:Y:S02]  /*14510*/  @!P0 IMAD.MOV.U32 R15, RZ, RZ, R9 ;  /* 0x000000ffff0f8224 */ /* 0x010fe400078e0009 */
[----:B------:R-:W-:-:S05]  /*14520*/  @!P0 IMAD.MOV.U32 R14, RZ, RZ, R8 ;  /* 0x000000ffff0e8224 */ /* 0x000fca00078e0008 */
[----:B------:R0:W4:Y:S02]  /*14530*/  @!P0 LDG.E.U16 R19, [R14.64] ;  /* 0x000000060e138981 */ /* 0x000124000c1e1500 */
[----:B0-----:R-:W-:Y:S02]  /*14540*/  @!P0 IMAD.MOV.U32 R14, RZ, RZ, R6 ;  /* 0x000000ffff0e8224 */ /* 0x001fe400078e0006 */
[----:B------:R-:W-:Y:S01]  /*14550*/  @!P0 IMAD.MOV.U32 R15, RZ, RZ, R7 ;  /* 0x000000ffff0f8224 */ /* 0x000fe200078e0007 */
[----:B------:R-:W-:Y:S01]  /*14560*/  STL [R1+0x1870], R12 ;  /* 0x0018700c01007387 */ /* 0x000fe20000100800 */
[----:B------:R-:W4:Y:S02]  /*14570*/  LDL R3, [R1+0xd84] ;  /* 0x000d840001037983 */ /* 0x000f240000100800 */
[----:B------:R-:W4:Y:S01]  /*14580*/  LDL R2, [R1+0xd98] ;  /* 0x000d980001027983 */ /* 0x000f220000100800 */
[----:B------:R0:W4:Y:S04]  /*14590*/  @!P0 LDG.E.U16 R21, [R14.64] ;  /* 0x000000060e158981 */ /* 0x000128000c1e1500 */
[----:B--2---:R-:W-:Y:S01]  /*145a0*/  STL [R1+0x1874], R13 ;  /* 0x0018740d01007387 */ /* 0x004fe20000100800 */
[----:B------:R-:W2:Y:S02]  /*145b0*/  LDL R5, [R1+0xd4c] ;  /* 0x000d4c0001057983 */ /* 0x000ea40000100800 */
[----:B------:R-:W2:Y:S01]  /*145c0*/  LDL R4, [R1+0xd88] ;  /* 0x000d880001047983 */ /* 0x000ea20000100800 */
[----:B---3--:R-:W-:Y:S04]  /*145d0*/  STL [R1+0x1878], R17 ;  /* 0x0018781101007387 */ /* 0x008fe80000100800 */
[----:B----4-:R-:W-:Y:S01]  /*145e0*/  STL [R1+0x187c], R19 ;  /* 0x00187c1301007387 */ /* 0x010fe20000100800 */
[----:B------:R-:W3:Y:S02]  /*145f0*/  LDL.LU R26, [R1+0x42c] ;  /* 0x00042c00011a7983 */ /* 0x000ee40000300800 */
[----:B0-----:R-:W-:-:S02]  /*14600*/  @!P0 IMAD.MOV.U32 R15, RZ, RZ, R3 ;  /* 0x000000ffff0f8224 */ /* 0x001fc400078e0003 */
[----:B------:R-:W-:Y:S01]  /*14610*/  @!P0 IMAD.MOV.U32 R14, RZ, RZ, R2 ;  /* 0x000000ffff0e8224 */ /* 0x000fe200078e0002 */
[----:B------:R-:W-:Y:S01]  /*14620*/  STL [R1+0x1880], R21 ;  /* 0x0018801501007387 */ /* 0x000fe20000100800 */
[----:B------:R-:W4:Y:S02]  /*14630*/  LDL R3, [R1+0xd8c] ;  /* 0x000d8c0001037983 */ /* 0x000f240000100800 */
[----:B------:R-:W3:Y:S01]  /*14640*/  LDL R2, [R1+0xd94] ;  /* 0x000d940001027983 */ /* 0x000ee20000100800 */
[----:B------:R-:W-:Y:S02]  /*14650*/  PRMT R23, RZ, 0x7610, R23 ;  /* 0x00007610ff177816 */ /* 0x000fe40000000017 */
[----:B------:R-:W-:Y:S02]  /*14660*/  PRMT R24, RZ, 0x7610, R24 ;  /* 0x00007610ff187816 */ /* 0x000fe40000000018 */
[----:B------:R-:W-:Y:S01]  /*14670*/  PRMT R25, RZ, 0x7610, R25 ;  /* 0x00007610ff197816 */ /* 0x000fe20000000019 */
[----:B------:R-:W3:Y:S04]  /*14680*/  LDL.LU R28, [R1+0x424] ;  /* 0x00042400011c7983 */ /* 0x000ee80000300800 */
[----:B------:R2:W3:Y:S02]  /*14690*/  @!P0 LDG.E.U16 R23, [R14.64] ;  /* 0x000000060e178981 */ /* 0x0004e4000c1e1500 */
[----:B--2---:R-:W-:-:S02]  /*146a0*/  @!P0 IMAD.MOV.U32 R15, RZ, RZ, R5 ;  /* 0x000000ffff0f8224 */ /* 0x004fc400078e0005 */
[----:B------:R-:W-:-:S05]  /*146b0*/  @!P0 IMAD.MOV.U32 R14, RZ, RZ, R4 ;  /* 0x000000ffff0e8224 */ /* 0x000fca00078e0004 */
[----:B------:R4:W2:Y:S02]  /*146c0*/  @!P0 LDG.E.U16 R24, [R14.64] ;  /* 0x000000060e188981 */ /* 0x0008a4000c1e1500 */
[----:B----4-:R-:W-:Y:S02]  /*146d0*/  @!P0 IMAD.MOV.U32 R15, RZ, RZ, R3 ;  /* 0x000000ffff0f8224 */ /* 0x010fe400078e0003 */
[----:B---3--:R-:W-:-:S05]  /*146e0*/  @!P0 IMAD.MOV.U32 R14, RZ, RZ, R2 ;  /* 0x000000ffff0e8224 */ /* 0x008fca00078e0002 */
[----:B------:R-:W3:Y:S04]  /*146f0*/  @!P0 LDG.E.U16 R25, [R14.64] ;  /* 0x000000060e198981 */ /* 0x000ee8000c1e1500 */
[----:B------:R0:W-:Y:S04]  /*14700*/  STL [R1+0x1884], R23 ;  /* 0x0018841701007387 */ /* 0x0001e80000100800 */
        /* <DEDUP_REMOVED lines=16> */
[----:B--2---:R-:W-:Y:S01]  /*14810*/  STL [R1+0x1888], R24 ;  /* 0x0018881801007387 */ /* 0x004fe20000100800 */
[----:B------:R-:W2:Y:S02]  /*14820*/  LDL.LU R3, [R1+0x6c] ;  /* 0x00006c0001037983 */ /* 0x000ea40000300800 */
[----:B------:R-:W2:Y:S02]  /*14830*/  LDL.LU R2, [R1+0x68] ;  /* 0x0000680001027983 */ /* 0x000ea40000300800 */
[----:B------:R-:W2:Y:S01]  /*14840*/  LDL.LU R16, [R1+0x50] ;  /* 0x0000500001107983 */ /* 0x000ea20000300800 */
[----:B---3--:R-:W-:Y:S01]  /*14850*/  STL [R1+0x188c], R25 ;  /* 0x00188c1901007387 */ /* 0x008fe20000100800 */
[----:B------:R-:W3:Y:S02]  /*14860*/  LDL.LU R18, [R1+0x4c] ;  /* 0x00004c0001127983 */ /* 0x000ee40000300800 */
[----:B------:R-:W3:Y:S02]  /*14870*/  LDL.LU R20, [R1+0x38] ;  /* 0x0000380001147983 */ /* 0x000ee40000300800 */
[----:B------:R-:W3:Y:S01]  /*14880*/  LDL.LU R22, [R1+0x30] ;  /* 0x0000300001167983 */ /* 0x000ee20000300800 */
[----:B------:R0:W-:Y:S01]  /*14890*/  STS.U16 [R0+0x4c00], R26 ;  /* 0x004c001a00007388 */ /* 0x0001e20000000400 */
[----:B------:R-:W-:Y:S03]  /*148a0*/  STS.U16 [R0+0x4d00], R28 ;  /* 0x004d001c00007388 */ /* 0x000fe60000000400 */
[----:B----4-:R-:W-:Y:S01]  /*148b0*/  STS.U16 [R0+0x5c00], R23 ;  /* 0x005c001700007388 */ /* 0x010fe20000000400 */
        /* <DEDUP_REMOVED lines=9> */
[----:B0-----:R-:W4:Y:S04]  /*14950*/  LDL.LU R26, [R1+0x4b8] ;  /* 0x0004b800011a7983 */ /* 0x001f280000300800 */
[----:B-1----:R-:W0:Y:S01]  /*14960*/  S2R R29, SR_TID.X ;  /* 0x00000000001d7919 */ /* 0x002e220000002100 */
[----:B------:R-:W-:Y:S02]  /*14970*/  STS.U16 [R0+0xac00], R9 ;  /* 0x00ac000900007388 */ /* 0x000fe40000000400 */
[----:B------:R-:W-:Y:S02]  /*14980*/  STS.U16 [R0+0xad00], R8 ;  /* 0x00ad000800007388 */ /* 0x000fe40000000400 */
[----:B------:R-:W-:Y:S01]  /*14990*/  STS.U16 [R0+0xbc00], R7 ;  /* 0x00bc000700007388 */ /* 0x000fe20000000400 */
[----:B------:R-:W-:Y:S01]  /*149a0*/  STS.U16 [R0+0xbd00], R6 ;  /* 0x00bd000600007388 */ /* 0x000fe20000000400 */
[----:B------:R-:W-:Y:S02]  /*149b0*/  STS.U16 [R0+0xcc00], R5 ;  /* 0x00cc000500007388 */ /* 0x000fe40000000400 */
[----:B------:R-:W-:Y:S01]  /*149c0*/  STS.U16 [R0+0xcd00], R4 ;  /* 0x00cd000400007388 */ /* 0x000fe20000000400 */
[----:B------:R-:W4:Y:S01]  /*149d0*/  LDL.LU R28, [R1+0x4b4] ;  /* 0x0004b400011c7983 */ /* 0x000f220000300800 */
[----:B------:R-:W4:Y:S01]  /*149e0*/  LDL.LU R27, [R1+0x4b0] ;  /* 0x0004b000011b7983 */ /* 0x000f220000300800 */
[----:B0-----:R-:W-:-:S05]  /*149f0*/  LOP3.LUT R29, R29, 0x7f, RZ, 0xc0, !PT ;  /* 0x0000007f1d1d7812 */ /* 0x001fca00078ec0ff */
[----:B------:R-:W-:Y:S01]  /*14a00*/  IMAD.SHL.U32 R15, R29, 0x2, RZ ;  /* 0x000000021d0f7824 */ /* 0x000fe200078e00ff */
[----:B------:R-:W-:Y:S04]  /*14a10*/  STL [R1+0x1890], R29 ;  /* 0x0018901d01007387 */ /* 0x000fe80000100800 */
[----:B------:R-:W-:Y:S01]  /*14a20*/  STL [R1+0x1894], R15 ;  /* 0x0018940f01007387 */ /* 0x000fe20000100800 */
[----:B------:R-:W-:Y:S03]  /*14a30*/  STL [R1+0x1898], R0 ;  /* 0x0018980001007387 */ /* 0x000fe60000100800 */
[----:B--2---:R-:W-:Y:S01]  /*14a40*/  STS.U16 [R0+0xdc00], R3 ;  /* 0x00dc000300007388 */ /* 0x004fe20000000400 */
[----:B------:R-:W-:Y:S02]  /*14a50*/  STS.U16 [R0+0xdd00], R2 ;  /* 0x00dd000200007388 */ /* 0x000fe40000000400 */
[----:B------:R-:W-:Y:S01]  /*14a60*/  STS.U16 [R0+0xec00], R16 ;  /* 0x00ec001000007388 */ /* 0x000fe20000000400 */
[----:B---3--:R-:W-:Y:S01]  /*14a70*/  STS.U16 [R0+0xed00], R18 ;  /* 0x00ed001200007388 */ /* 0x008fe20000000400 */
[----:B------:R-:W-:Y:S02]  /*14a80*/  STS.U16 [R0+0xfc00], R20 ;  /* 0x00fc001400007388 */ /* 0x000fe40000000400 */
[----:B------:R0:W-:Y:S02]  /*14a90*/  STS.U16 [R0+0xfd00], R22 ;  /* 0x00fd001600007388 */ /* 0x0001e40000000400 */
[----:B0-----:R-:W2:Y:S04]  /*14aa0*/  LDL.LU R0, [R1+0x4a4] ;  /* 0x0004a40001007983 */ /* 0x001ea80000300800 */
[----:B--2---:R0:W-:Y:S04]  /*14ab0*/  STL [R1+0x189c], R0 ;  /* 0x00189c0001007387 */ /* 0x0041e80000100800 */
[----:B0-----:R-:W2:Y:S01]  /*14ac0*/  LDL.LU R0, [R1+0x4a8] ;  /* 0x0004a80001007983 */ /* 0x001ea20000300800 */
[----:B------:R-:W-:-:S05]  /*14ad0*/  LOP3.LUT R14, R15, 0x70, RZ, 0x3c, !PT ;  /* 0x000000700f0e7812 */ /* 0x000fca00078e3cff */
[----:B----4-:R-:W-:Y:S01]  /*14ae0*/  STS.U16 [R14+0xe00], R26 ;  /* 0x000e001a0e007388 */ /* 0x010fe20000000400 */
[----:B------:R-:W-:Y:S03]  /*14af0*/  STS.U16 [R14+0xf00], R28 ;  /* 0x000f001c0e007388 */ /* 0x000fe60000000400 */
[----:B--2---:R0:W-:Y:S04]  /*14b00*/  STL [R1+0x18a0], R0 ;  /* 0x0018a00001007387 */ /* 0x0041e80000100800 */
[----:B0-----:R-:W2:Y:S01]  /*14b10*/  LDL.LU R0, [R1+0x4ac] ;  /* 0x0004ac0001007983 */ /* 0x001ea20000300800 */
[----:B------:R-:W3:Y:S02]  /*14b20*/  LDL.LU R15, [R1+0x468] ;  /* 0x00046800010f7983 */ /* 0x000ee40000300800 */
[----:B------:R-:W4:Y:S02]  /*14b30*/  LDL.LU R29, [R1+0x464] ;  /* 0x00046400011d7983 */ /* 0x000f240000300800 */
[----:B------:R-:W3:Y:S01]  /*14b40*/  LDL.LU R25, [R1+0x420] ;  /* 0x0004200001197983 */ /* 0x000ee20000300800 */
[----:B------:R-:W3:Y:S01]  /*14b50*/  LDL.LU R28, [R1+0x41c] ;  /* 0x00041c00011c7983 */ /* 0x000ee20000300800 */
[----:B------:R-:W3:Y:S02]  /*14b60*/  LDL.LU R24, [R1+0x3d8] ;  /* 0x0003d80001187983 */ /* 0x000ee40000300800 */
[----:B------:R-:W3:Y:S02]  /*14b70*/  LDL.LU R23, [R1+0x3d4] ;  /* 0x0003d40001177983 */ /* 0x000ee40000300800 */
        /* <DEDUP_REMOVED lines=18> */
[----:B------:R-:W3:Y:S03]  /*14ca0*/  LDL.LU R22, [R1+0x28] ;  /* 0x0000280001167983 */ /* 0x000ee60000300800 */
[----:B------:R0:W-:Y:S01]  /*14cb0*/  STS.U16 [R14+0x1e00], R27 ;  /* 0x001e001b0e007388 */ /* 0x0001e20000000400 */
[----:B------:R-:W3:Y:S03]  /*14cc0*/  LDL.LU R26, [R1+0x20] ;  /* 0x00002000011a7983 */ /* 0x000ee60000300800 */
[----:B0-----:R-:W3:Y:S04]  /*14cd0*/  LDL.LU R27, [R1+0x14] ;  /* 0x00001400011b7983 */ /* 0x001ee80000300800 */
[----:B--2---:R0:W-:Y:S04]  /*14ce0*/  STS.U16 [R14+0x1f00], R0 ;  /* 0x001f00000e007388 */ /* 0x0041e80000000400 */
[----:B0-----:R-:W2:Y:S04]  /*14cf0*/  LDL.LU R0, [R1+0x18a0] ;  /* 0x0018a00001007983 */ /* 0x001ea80000300800 */
[----:B--2---:R0:W-:Y:S04]  /*14d00*/  STS.U16 [R14+0x2e00], R0 ;  /* 0x002e00000e007388 */ /* 0x0041e80000000400 */
[----:B0-----:R-:W2:Y:S04]  /*14d10*/  LDL.LU R0, [R1+0x189c] ;  /* 0x00189c0001007983 */ /* 0x001ea80000300800 */
[----:B--2---:R0:W-:Y:S01]  /*14d20*/  STS.U16 [R14+0x2f00], R0 ;  /* 0x002f00000e007388 */ /* 0x0041e20000000400 */
[----:B---3--:R1:W-:Y:S03]  /*14d30*/  STS.U16 [R14+0x3e00], R15 ;  /* 0x003e000f0e007388 */ /* 0x0083e60000000400 */
[----:B0-----:R-:W2:Y:S01]  /*14d40*/  LDL.LU R0, [R1+0x1898] ;  /* 0x0018980001007983 */ /* 0x001ea20000300800 */
[----:B-1----:R-:W3:Y:S02]  /*14d50*/  LDL.LU R15, [R1+0x1894] ;  /* 0x00189400010f7983 */ /* 0x002ee40000300800 */
[----:B----4-:R0:W-:Y:S02]  /*14d60*/  STS.U16 [R14+0x3f00], R29 ;  /* 0x003f001d0e007388 */ /* 0x0101e40000000400 */
[----:B------:R1:W-:Y:S01]  /*14d70*/  STS.U16 [R14+0x4e00], R25 ;  /* 0x004e00190e007388 */ /* 0x0003e20000000400 */
[----:B------:R4:W-:Y:S01]  /*14d80*/  STS.U16 [R14+0x4f00], R28 ;  /* 0x004f001c0e007388 */ /* 0x0009e20000000400 */
[----:B------:R4:W-:Y:S02]  /*14d90*/  STS.U16 [R14+0x5e00], R24 ;  /* 0x005e00180e007388 */ /* 0x0009e40000000400 */
[----:B------:R4:W-:Y:S02]  /*14da0*/  STS.U16 [R14+0x5f00], R23 ;  /* 0x005f00170e007388 */ /* 0x0009e40000000400 */
[----:B------:R4:W-:Y:S01]  /*14db0*/  STS.U16 [R14+0x6e00], R21 ;  /* 0x006e00150e007388 */ /* 0x0009e20000000400 */
[----:B0-----:R-:W2:Y:S01]  /*14dc0*/  LDL.LU R29, [R1+0x1890] ;  /* 0x00189000011d7983 */ /* 0x001ea20000300800 */
[----:B-1----:R-:W2:Y:S02]  /*14dd0*/  LDL.LU R25, [R1+0x188c] ;  /* 0x00188c0001197983 */ /* 0x002ea40000300800 */
[----:B----4-:R-:W4:Y:S02]  /*14de0*/  LDL.LU R28, [R1+0x10] ;  /* 0x00001000011c7983 */ /* 0x010f240000300800 */
[----:B------:R-:W4:Y:S01]  /*14df0*/  LDL.LU R24, [R1+0x1888] ;  /* 0x0018880001187983 */ /* 0x000f220000300800 */
[----:B------:R-:W4:Y:S01]  /*14e00*/  LDL.LU R23, [R1+0x1884] ;  /* 0x0018840001177983 */ /* 0x000f220000300800 */
[----:B------:R-:W4:Y:S03]  /*14e10*/  LDL.LU R21, [R1+0x1880] ;  /* 0x0018800001157983 */ /* 0x000f260000300800 */
[----:B------:R0:W-:Y:S01]  /*14e20*/  STS.U16 [R14+0x6f00], R19 ;  /* 0x006f00130e007388 */ /* 0x0001e20000000400 */
[----:B------:R1:W-:Y:S02]  /*14e30*/  STS.U16 [R14+0x7e00], R17 ;  /* 0x007e00110e007388 */ /* 0x0003e40000000400 */
[----:B------:R1:W-:Y:S02]  /*14e40*/  STS.U16 [R14+0x7f00], R13 ;  /* 0x007f000d0e007388 */ /* 0x0003e40000000400 */
[----:B------:R1:W-:Y:S01]  /*14e50*/  STS.U16 [R14+0x8e00], R12 ;  /* 0x008e000c0e007388 */ /* 0x0003e20000000400 */
[----:B------:R1:W-:Y:S01]  /*14e60*/  STS.U16 [R14+0x8f00], R11 ;  /* 0x008f000b0e007388 */ /* 0x0003e20000000400 */
[----:B------:R1:W-:Y:S03]  /*14e70*/  STS.U16 [R14+0x9e00], R10 ;  /* 0x009e000a0e007388 */ /* 0x0003e60000000400 */
[----:B0-----:R-:W4:Y:S01]  /*14e80*/  LDL.LU R19, [R1+0x187c] ;  /* 0x00187c0001137983 */ /* 0x001f220000300800 */
[----:B-1----:R-:W4:Y:S03]  /*14e90*/  LDL.LU R17, [R1+0x1878] ;  /* 0x0018780001117983 */ /* 0x002f260000300800 */
[----:B------:R-:W4:Y:S01]  /*14ea0*/  LDL.LU R13, [R1+0x1874] ;  /* 0x00187400010d7983 */ /* 0x000f220000300800 */
[----:B------:R-:W4:Y:S03]  /*14eb0*/  LDL.LU R12, [R1+0x1870] ;  /* 0x00187000010c7983 */ /* 0x000f260000300800 */
        /* <DEDUP_REMOVED lines=26> */
[----:B------:R0:W-:Y:S04]  /*15060*/  STS.U16 [R14+0xff00], R26 ;  /* 0x00ff001a0e007388 */ /* 0x0001e80000000400 */
[----:B0-----:R-:W4:Y:S04]  /*15070*/  LDL.LU R26, [R1+0x1834] ;  /* 0x00183400011a7983 */ /* 0x001f280000300800 */
[----:B---3--:R0:W-:Y:S04]  /*15080*/  STS.U16 [R15+0x10000], R27 ;  /* 0x0100001b0f007388 */ /* 0x0081e80000000400 */
[----:B0-----:R-:W3:Y:S01]  /*15090*/  LDL.LU R27, [R1+0x1830] ;  /* 0x00183000011b7983 */ /* 0x001ee20000300800 */
[----:B--2---:R-:W-:-:S05]  /*150a0*/  IMAD.SHL.U32 R29, R29, 0x2, RZ ;  /* 0x000000021d1d7824 */ /* 0x004fca00078e00ff */
[----:B------:R-:W-:Y:S01]  /*150b0*/  LOP3.LUT R29, R29, 0x10, RZ, 0x3c, !PT ;  /* 0x000000101d1d7812 */ /* 0x000fe200078e3cff */
[----:B---3--:R0:W-:Y:S01]  /*150c0*/  STS.U16 [R15+0x10800], R27 ;  /* 0x0108001b0f007388 */ /* 0x0081e20000000400 */
[----:B----4-:R1:W-:Y:S02]  /*150d0*/  STS.U16 [R15+0x11000], R4 ;  /* 0x011000040f007388 */ /* 0x0103e40000000400 */
[----:B------:R2:W-:Y:S02]  /*150e0*/  STS.U16 [R15+0x11800], R9 ;  /* 0x011800090f007388 */ /* 0x0005e40000000400 */
[----:B------:R3:W-:Y:S01]  /*150f0*/  STS.U16 [R29+0x10100], R28 ;  /* 0x0101001c1d007388 */ /* 0x0007e20000000400 */
[----:B------:R-:W-:Y:S01]  /*15100*/  STS.U16 [R29+0x10900], R26 ;  /* 0x0109001a1d007388 */ /* 0x000fe20000000400 */
[----:B------:R-:W-:Y:S02]  /*15110*/  STS.U16 [R29+0x11100], R5 ;  /* 0x011100051d007388 */ /* 0x000fe40000000400 */
[----:B------:R3:W-:Y:S01]  /*15120*/  STS.U16 [R29+0x11900], R10 ;  /* 0x0119000a1d007388 */ /* 0x0007e20000000400 */
[----:B0-----:R-:W4:Y:S01]  /*15130*/  LDL.LU R27, [R1] ;  /* 0x00000000011b7983 */ /* 0x001f220000300800 */
[----:B-1----:R-:W4:Y:S02]  /*15140*/  LDL.LU R4, [R1+0x8] ;  /* 0x0000080001047983 */ /* 0x002f240000300800 */
[----:B--2---:R-:W2:Y:S02]  /*15150*/  LDL.LU R9, [R1+0x4] ;  /* 0x0000040001097983 */ /* 0x004ea40000300800 */
[----:B---3--:R-:W3:Y:S01]  /*15160*/  LDL.LU R28, [R1+0x182c] ;  /* 0x00182c00011c7983 */ /* 0x008ee20000300800 */
[----:B------:R-:W2:Y:S01]  /*15170*/  LDL.LU R29, [R1+0x1828] ;  /* 0x00182800011d7983 */ /* 0x000ea20000300800 */
[----:B------:R-:W2:Y:S03]  /*15180*/  LDL.LU R10, [R1+0xc] ;  /* 0x00000c00010a7983 */ /* 0x000ea60000300800 */
[----:B------:R-:W0:Y:S02]  /*15190*/  S2R R26, SR_TID.X ;  /* 0x00000000001a7919 */ /* 0x000e240000002100 */
[----:B0-----:R-:W-:-:S05]  /*151a0*/  LOP3.LUT R26, R26, 0x7f, RZ, 0xc0, !PT ;  /* 0x0000007f1a1a7812 */ /* 0x001fca00078ec0ff */
[----:B------:R-:W-:-:S05]  /*151b0*/  IMAD.SHL.U32 R26, R26, 0x2, RZ ;  /* 0x000000021a1a7824 */ /* 0x000fca00078e00ff */
[C---:B------:R-:W-:Y:S01]  /*151c0*/  LOP3.LUT R5, R26.reuse, 0x20, RZ, 0x3c, !PT ;  /* 0x000000201a057812 */ /* 0x040fe200078e3cff */
[----:B------:R-:W-:-:S04]  /*151d0*/  LOP3.LUT R26, R26, 0x30, RZ, 0x3c, !PT ;  /* 0x000000301a1a7812 */ /* 0x000fc800078e3cff */
[----:B--2---:R-:W-:Y:S01]  /*151e0*/  STS.U16 [R5+0x10200], R10 ;  /* 0x0102000a05007388 */ /* 0x004fe20000000400 */
[----:B------:R-:W-:Y:S02]  /*151f0*/  STS.U16 [R5+0x10a00], R22 ;  /* 0x010a001605007388 */ /* 0x000fe40000000400 */
[----:B------:R-:W-:Y:S02]  /*15200*/  STS.U16 [R5+0x11200], R6 ;  /* 0x0112000605007388 */ /* 0x000fe40000000400 */
[----:B------:R-:W-:Y:S01]  /*15210*/  STS.U16 [R5+0x11a00], R12 ;  /* 0x011a000c05007388 */ /* 0x000fe20000000400 */
[----:B----4-:R0:W-:Y:S01]  /*15220*/  STS.U16 [R26+0x10300], R4 ;  /* 0x010300041a007388 */ /* 0x0101e20000000400 */
[----:B------:R-:W-:Y:S02]  /*15230*/  STS.U16 [R26+0x10b00], R20 ;  /* 0x010b00141a007388 */ /* 0x000fe40000000400 */
[----:B------:R-:W-:Y:S02]  /*15240*/  STS.U16 [R26+0x11300], R7 ;  /* 0x011300071a007388 */ /* 0x000fe40000000400 */
[----:B------:R-:W-:Y:S01]  /*15250*/  STS.U16 [R26+0x11b00], R13 ;  /* 0x011b000d1a007388 */ /* 0x000fe20000000400 */
[C---:B0-----:R-:W-:Y:S01]  /*15260*/  LOP3.LUT R4, R15.reuse, 0x40, RZ, 0x3c, !PT ;  /* 0x000000400f047812 */ /* 0x041fe200078e3cff */
[----:B------:R-:W-:-:S04]  /*15270*/  LOP3.LUT R15, R15, 0x50, RZ, 0x3c, !PT ;  /* 0x000000500f0f7812 */ /* 0x000fc800078e3cff */
        /* <DEDUP_REMOVED lines=12> */
[----:B0-----:R-:W0:Y:S04]  /*15340*/  S2R R0, SR_TID.X ;  /* 0x0000000000007919 */ /* 0x001e280000002100 */
[----:B---3--:R-:W-:Y:S01]  /*15350*/  STS.U16 [R14+0x10700], R28 ;  /* 0x0107001c0e007388 */ /* 0x008fe20000000400 */
[----:B------:R1:W-:Y:S02]  /*15360*/  STS.U16 [R14+0x10f00], R3 ;  /* 0x010f00030e007388 */ /* 0x0003e40000000400 */
[----:B------:R-:W-:Y:S02]  /*15370*/  STS.U16 [R14+0x11700], R24 ;  /* 0x011700180e007388 */ /* 0x000fe40000000400 */
[----:B------:R-:W-:Y:S01]  /*15380*/  STS.U16 [R14+0x11f00], R25 ;  /* 0x011f00190e007388 */ /* 0x000fe20000000400 */
[----:B-1----:R-:W2:Y:S04]  /*15390*/  LDL R3, [R1+0x1f4] ;  /* 0x0001f40001037983 */ /* 0x002ea80000100800 */
[----:B------:R-:W-:Y:S01]  /*153a0*/  BAR.SYNC.DEFER_BLOCKING 0x0 ;  /* 0x0000000000007b1d */ /* 0x000fe20000010000 */
[C---:B0-----:R-:W-:Y:S01]  /*153b0*/  IMAD.SHL.U32 R4, R0.reuse, 0x2, RZ ;  /* 0x0000000200047824 */ /* 0x041fe200078e00ff */
[----:B------:R-:W-:-:S05]  /*153c0*/  LOP3.LUT R0, R0, 0x7, RZ, 0xc0, !PT ;  /* 0x0000000700007812 */ /* 0x000fca00078ec0ff */
[----:B------:R-:W-:-:S05]  /*153d0*/  IMAD R0, R0, 0x110, RZ ;  /* 0x0000011000007824 */ /* 0x000fca00078e02ff */
[----:B------:R-:W-:-:S05]  /*153e0*/  LOP3.LUT R0, R0, 0x30, R4, 0x78, !PT ;  /* 0x0000003000007812 */ /* 0x000fca00078e7804 */
[----:B------:R-:W0:Y:S04]  /*153f0*/  LDSM.16.M88.4 R4, [R0+0x10000] ;  /* 0x010000000004783b */ /* 0x000e280000000200 */
[----:B------:R-:W1:Y:S04]  /*15400*/  LDSM.16.M88.4 R16, [R0+0x10800] ;  /* 0x010800000010783b */ /* 0x000e680000000200 */
[----:B------:R-:W3:Y:S04]  /*15410*/  LDSM.16.M88.4 R12, [R0+0x11000] ;  /* 0x01100000000c783b */ /* 0x000ee80000000200 */
[----:B0-----:R-:W-:Y:S01]  /*15420*/  STL.64 [R1], R4 ;  /* 0x0000000401007387 */ /* 0x001fe20000100a00 */
[----:B------:R-:W-:-:S02]  /*15430*/  IMAD.MOV.U32 R9, RZ, RZ, R4 ;  /* 0x000000ffff097224 */ /* 0x000fc400078e0004 */
[----:B------:R-:W-:Y:S02]  /*15440*/  STL.64 [R1+0x8], R6 ;  /* 0x0000080601007387 */ /* 0x000fe40000100a00 */
[----:B------:R-:W-:Y:S02]  /*15450*/  IMAD.MOV.U32 R8, RZ, RZ, R5 ;  /* 0x000000ffff087224 */ /* 0x000fe400078e0005 */
[----:B------:R-:W0:Y:S04]  /*15460*/  LDSM.16.M88.4 R4, [R0+0x11800] ;  /* 0x011800000004783b */ /* 0x000e280000000200 */
[----:B-1----:R-:W-:Y:S01]  /*15470*/  STL.64 [R1+0x30], R16 ;  /* 0x0000301001007387 */ /* 0x002fe20000100a00 */
[----:B------:R-:W-:Y:S02]  /*15480*/  STL.64 [R1+0x38], R18 ;  /* 0x0000381201007387 */ /* 0x000fe40000100a00 */
[----:B---3--:R-:W-:Y:S02]  /*15490*/  STL.64 [R1+0x20], R12 ;  /* 0x0000200c01007387 */ /* 0x008fe40000100a00 */
[----:B------:R-:W-:Y:S02]  /*154a0*/  STL.64 [R1+0x28], R14 ;  /* 0x0000280e01007387 */ /* 0x000fe40000100a00 */
[----:B0-----:R-:W-:Y:S01]  /*154b0*/  IMAD.MOV.U32 R2, RZ, RZ, R4 ;  /* 0x000000ffff027224 */ /* 0x001fe200078e0004 */
[----:B------:R0:W-:Y:S01]  /*154c0*/  STL.64 [R1+0x18], R6 ;  /* 0x0000180601007387 */ /* 0x0001e20000100a00 */
[----:B------:R-:W-:-:S02]  /*154d0*/  IMAD.MOV.U32 R0, RZ, RZ, R5 ;  /* 0x000000ffff007224 */ /* 0x000fc400078e0005 */
[----:B------:R-:W3:Y:S01]  /*154e0*/  LDL.LU.64 R4, [R1+0x1b0] ;  /* 0x0001b00001047983 */ /* 0x000ee20000300a00 */
[----:B0-----:R-:W4:Y:S04]  /*154f0*/  LDL.LU.64 R6, [R1+0x1b8] ;  /* 0x0001b80001067983 */ /* 0x001f280000300a00 */
[----:B--2---:R-:W0:Y:S04]  /*15500*/  LDSM.16.MT88.4 R16, [R3+0x80] ;  /* 0x000080000310783b */ /* 0x004e280000004200 */
[----:B------:R-:W1:Y:S04]  /*15510*/  LDSM.16.MT88.4 R12, [R3+0x100] ;  /* 0x00010000030c783b */ /* 0x000e680000004200 */
[----:B------:R-:W-:Y:S04]  /*15520*/  LDSM.16.MT88.4 R24, [R3+0x2000] ;  /* 0x002000000318783b */ /* 0x000fe80000004200 */
[----:B------:R-:W-:Y:S04]  /*15530*/  LDSM.16.MT88.4 R20, [R3] ;  /* 0x000000000314783b */ /* 0x000fe80000004200 */
[----:B----4-:R-:W-:Y:S01]  /*15540*/  STL.64 [R1+0x1808], R6 ;  /* 0x0018080601007387 */ /* 0x010fe20000100a00 */
[----:B---3--:R2:W-:Y:S03]  /*15550*/  STL.64 [R1+0x1800], R4 ;  /* 0x0018000401007387 */ /* 0x0085e60000100a00 */
[----:B--2---:R-:W2:Y:S04]  /*15560*/  LDL.64 R4, [R1+0x30] ;  /* 0x0000300001047983 */ /* 0x004ea80000100a00 */
[----:B--2---:R2:W-:Y:S04]  /*15570*/  STL.64 [R1+0x1820], R4 ;  /* 0x0018200401007387 */ /* 0x0045e80000100a00 */
[----:B--2---:R-:W2:Y:S01]  /*15580*/  LDL.LU.64 R4, [R1+0x1d0] ;  /* 0x0001d00001047983 */ /* 0x004ea20000300a00 */
[----:B------:R-:W2:Y:S02]  /*15590*/  LDL.LU.64 R6, [R1+0x1d8] ;  /* 0x0001d80001067983 */ /* 0x000ea40000300a00 */
[----:B0-----:R-:W-:Y:S02]  /*155a0*/  STL.64 [R1+0x1818], R18 ;  /* 0x0018181201007387 */ /* 0x001fe40000100a00 */
[----:B------:R0:W-:Y:S02]  /*155b0*/  STL.64 [R1+0x1810], R16 ;  /* 0x0018101001007387 */ /* 0x0001e40000100a00 */
[----:B0-----:R-:W3:Y:S01]  /*155c0*/  LDL.LU.64 R16, [R1+0x1c0] ;  /* 0x0001c00001107983 */ /* 0x001ee20000300a00 */
[----:B------:R-:W3:Y:S02]  /*155d0*/  LDL.LU.64 R18, [R1+0x1c8] ;  /* 0x0001c80001127983 */ /* 0x000ee40000300a00 */
[----:B-1----:R-:W-:Y:S02]  /*155e0*/  STL.64 [R1+0x17e8], R14 ;  /* 0x0017e80e01007387 */ /* 0x002fe40000100a00 */
[----:B------:R0:W-:Y:S02]  /*155f0*/  STL.64 [R1+0x17e0], R12 ;  /* 0x0017e00c01007387 */ /* 0x0001e40000100a00 */
[----:B0-----:R-:W-:-:S02]  /*15600*/  IMAD.MOV.U32 R12, RZ, RZ, R9 ;  /* 0x000000ffff0c7224 */ /* 0x001fc400078e0009 */
[----:B------:R-:W-:Y:S02]  /*15610*/  IMAD.MOV.U32 R13, RZ, RZ, R8 ;  /* 0x000000ffff0d7224 */ /* 0x000fe400078e0008 */
[----:B------:R-:W0:Y:S04]  /*15620*/  LDSM.16.MT88.4 R8, [R3+0x180] ;  /* 0x000180000308783b */ /* 0x000e280000004200 */
[----:B0-----:R-:W-:Y:S01]  /*15630*/  STL.64 [R1+0x1788], R10 ;  /* 0x0017880a01007387 */ /* 0x001fe20000100a00 */
[----:B------:R0:W-:Y:S03]  /*15640*/  STL.64 [R1+0x1780], R8 ;  /* 0x0017800801007387 */ /* 0x0001e60000100a00 */
[----:B0-----:R-:W4:Y:S01]  /*15650*/  LDL.64 R8, [R1+0x20] ;  /* 0x0000200001087983 */ /* 0x001f220000100a00 */
[----:B------:R-:W-:Y:S02]  /*15660*/  STL.64 [R1+0x1738], R26 ;  /* 0x0017381a01007387 */ /* 0x000fe40000100a00 */
[----:B------:R0:W-:Y:S01]  /*15670*/  STL.64 [R1+0x1730], R24 ;  /* 0x0017301801007387 */ /* 0x0001e20000100a00 */
[----:B--2---:R-:W-:Y:S01]  /*15680*/  HMMA.16816.F32.BF16 R12, R20, R12, R4 ;  /* 0x0000000c140c723c */ /* 0x004fe20000041804 */
[----:B------:R-:W3:Y:S01]  /*15690*/  LDL.LU.64 R4, [R1+0x1820] ;  /* 0x0018200001047983 */ /* 0x000ee20000300a00 */
[----:B0-----:R-:W-:-:S02]  /*156a0*/  IMAD.MOV.U32 R24, RZ, RZ, R2 ;  /* 0x000000ffff187224 */ /* 0x001fc400078e0002 */
[----:B------:R-:W-:Y:S11]  /*156b0*/  IMAD.MOV.U32 R25, RZ, RZ, R0 ;  /* 0x000000ffff197224 */ /* 0x000ff600078e0000 */
[----:B------:R-:W-:Y:S09]  /*156c0*/  @!UPT UIADD3 URZ, URZ, URZ, URZ ;  /* 0x0000003f3f3ff290 */ /* 0x000ff2000fffe03f */
[----:B------:R-:W-:Y:S02]  /*156d0*/  IMAD.MOV.U32 R26, RZ, RZ, R15 ;  /* 0x000000ffff1a7224 */ /* 0x000fe400078e000f */
[----:B------:R-:W-:Y:S02]  /*156e0*/  IMAD.MOV.U32 R27, RZ, RZ, R14 ;  /* 0x000000ffff1b7224 */ /* 0x000fe400078e000e */
[----:B------:R-:W-:Y:S02]  /*156f0*/  IMAD.MOV.U32 R29, RZ, RZ, R12 ;  /* 0x000000ffff1d7224 */ /* 0x000fe400078e000c */
[----:B------:R-:W-:Y:S02]  /*15700*/  IMAD.MOV.U32 R28, RZ, RZ, R13 ;  /* 0x000000ffff1c7224 */ /* 0x000fe400078e000d */
[----:B------:R-:W2:Y:S01]  /*15710*/  LDL.LU.64 R12, [R1+0x1a0] ;  /* 0x0001a000010c7983 */ /* 0x000ea20000300a00 */
[----:B------:R-:W2:Y:S02]  /*15720*/  LDL.LU.64 R14, [R1+0x1a8] ;  /* 0x0001a800010e7983 */ /* 0x000ea40000300a00 */
[----:B------:R-:W-:Y:S02]  /*15730*/  STL [R1+0x179c], R26 ;  /* 0x00179c1a01007387 */ /* 0x000fe40000100800 */
[----:B------:R-:W-:Y:S01]  /*15740*/  STL [R1+0x1798], R27 ;  /* 0x0017981b01007387 */ /* 0x000fe20000100800 */
[----:B------:R-:W-:Y:S01]  /*15750*/  STL [R1+0x1794], R28 ;  /* 0x0017941c01007387 */ /* 0x000fe20000100800 */
[----:B------:R-:W-:Y:S01]  /*15760*/  STL [R1+0x1790], R29 ;  /* 0x0017901d01007387 */ /* 0x000fe20000100800 */
[----:B---3--:R-:W-:Y:S01]  /*15770*/  HMMA.16816.F32.BF16 R16, R20, R4, R16 ;  /* 0x000000041410723c */ /* 0x008fe20000041810 */
[----:B------:R-:W-:-:S02]  /*15780*/  IMAD.MOV.U32 R2, RZ, RZ, R4 ;  /* 0x000000ffff027224 */ /* 0x000fc400078e0004 */
[----:B------:R-:W-:Y:S11]  /*15790*/  IMAD.MOV.U32 R0, RZ, RZ, R5 ;  /* 0x000000ffff007224 */ /* 0x000ff600078e0005 */
[----:B------:R-:W-:Y:S09]  /*157a0*/  @!UPT UIADD3 URZ, URZ, URZ, URZ ;  /* 0x0000003f3f3ff290 */ /* 0x000ff2000fffe03f */
[----:B------:R-:W-:Y:S01]  /*157b0*/  STL.64 [R1+0x90], R16 ;  /* 0x0000901001007387 */ /* 0x000fe20000100a00 */
[----:B------:R0:W-:Y:S03]  /*157c0*/  STL.64 [R1+0x98], R18 ;  /* 0x0000981201007387 */ /* 0x0001e60000100a00 */
[----:B0-----:R-:W3:Y:S01]  /*157d0*/  LDL.LU.64 R18, [R1+0x1818] ;  /* 0x0018180001127983 */ /* 0x001ee20000300a00 */
[----:B------:R-:W3:Y:S02]  /*157e0*/  LDL.LU.64 R16, [R1+0x1810] ;  /* 0x0018100001107983 */ /* 0x000ee40000300a00 */
[----:B------:R-:W2:Y:S02]  /*157f0*/  LDL.LU.64 R6, [R1+0x1808] ;  /* 0x0018080001067983 */ /* 0x000ea40000300a00 */
[----:B------:R-:W2:Y:S01]  /*15800*/  LDL.LU.64 R4, [R1+0x1800] ;  /* 0x0018000001047983 */ /* 0x000ea20000300a00 */
[----:B----4-:R0:W-:Y:S01]  /*15810*/  STL.64 [R1+0x17f0], R8 ;  /* 0x0017f00801007387 */ /* 0x0101e20000100a00 */
[----:B--2---:R-:W-:Y:S11]  /*15820*/  HMMA.16816.F32.BF16 R4, R20, R8, R4 ;  /* 0x000000081404723c */ /* 0x004ff60000041804 */
[----:B------:R-:W-:Y:S11]  /*15830*/  @!UPT UIADD3 URZ, URZ, URZ, URZ ;  /* 0x0000003f3f3ff290 */ /* 0x000ff6000fffe03f */
[----:B------:R-:W-:Y:S01]  /*15840*/  @!UPT UIADD3 URZ, URZ, URZ, URZ ;  /* 0x0000003f3f3ff290 */ /* 0x000fe2000fffe03f */
[----:B------:R-:W-:Y:S01]  /*15850*/  STL.64 [R1+0x80], R4 ;  /* 0x0000800401007387 */ /* 0x000fe20000100a00 */
[----:B------:R-:W-:Y:S02]  /*15860*/  STL.64 [R1+0x88], R6 ;  /* 0x0000880601007387 */ /* 0x000fe40000100a00 */
[----:B------:R-:W1:Y:S04]  /*15870*/  LDSM.16.MT88.4 R4, [R3+0x2080] ;  /* 0x002080000304783b */ /* 0x000e680000004200 */
[----:B0-----:R-:W-:Y:S02]  /*15880*/  IMAD.MOV.U32 R8, RZ, RZ, R2 ;  /* 0x000000ffff087224 */ /* 0x001fe400078e0002 */
[----:B------:R-:W-:-:S05]  /*15890*/  IMAD.MOV.U32 R9, RZ, RZ, R0 ;  /* 0x000000ffff097224 */ /* 0x000fca00078e0000 */
[----:B------:R0:W-:Y:S04]  /*158a0*/  STL.64 [R1+0x17f8], R8 ;  /* 0x0017f80801007387 */ /* 0x0001e80000100a00 */
[----:B0-----:R-:W3:Y:S01]  /*158b0*/  LDL.LU.64 R8, [R1+0x190] ;  /* 0x0001900001087983 */ /* 0x001ee20000300a00 */
[----:B------:R-:W3:Y:S03]  /*158c0*/  LDL.LU.64 R10, [R1+0x198] ;  /* 0x00019800010a7983 */ /* 0x000ee60000300a00 */
[----:B-1----:R-:W-:Y:S01]  /*158d0*/  STL.64 [R1+0x16e8], R6 ;  /* 0x0016e80601007387 */ /* 0x002fe20000100a00 */
[----:B------:R0:W-:Y:S02]  /*158e0*/  STL.64 [R1+0x16e0], R4 ;  /* 0x0016e00401007387 */ /* 0x0001e40000100a00 */
[----:B0-----:R-:W-:Y:S01]  /*158f0*/  HMMA.16816.F32.BF16 R4, R20, R24, R12 ;  /* 0x000000181404723c */ /* 0x001fe2000004180c */
[----:B------:R-:W0:Y:S04]  /*15900*/  LDSM.16.MT88.4 R20, [R3+0x2100] ;  /* 0x002100000314783b */ /* 0x000e280000004200 */
[----:B------:R-:W2:Y:S01]  /*15910*/  LDL.LU.64 R12, [R1+0x170] ;  /* 0x00017000010c7983 */ /* 0x000ea20000300a00 */
[----:B------:R-:W2:Y:S11]  /*15920*/  LDL.LU.64 R14, [R1+0x178] ;  /* 0x00017800010e7983 */ /* 0x000eb60000300a00 */
[----:B------:R-:W-:Y:S06]  /*15930*/  @!UPT UIADD3 URZ, URZ, URZ, URZ ;  /* 0x0000003f3f3ff290 */ /* 0x000fec000fffe03f */
[----:B------:R-:W-:Y:S01]  /*15940*/  STL.64 [R1+0x16f8], R6 ;  /* 0x0016f80601007387 */ /* 0x000fe20000100a00 */
[----:B------:R1:W-:Y:S03]  /*15950*/  STL.64 [R1+0x16f0], R4 ;  /* 0x0016f00401007387 */ /* 0x0003e60000100a00 */
[----:B-1----:R-:W4:Y:S01]  /*15960*/  LDL.LU.64 R4, [R1+0x180] ;  /* 0x0001800001047983 */ /* 0x002f220000300a00 */
[----:B------:R-:W4:Y:S03]  /*15970*/  LDL.LU.64 R6, [R1+0x188] ;  /* 0x0001880001067983 */ /* 0x000f260000300a00 */
[----:B0-----:R-:W-:Y:S01]  /*15980*/  STL.64 [R1+0x1698], R22 ;  /* 0x0016981601007387 */ /* 0x001fe20000100a00 */
[----:B------:R0:W-:Y:S03]  /*15990*/  STL.64 [R1+0x1690], R20 ;  /* 0x0016901401007387 */ /* 0x0001e60000100a00 */
[----:B0-----:R-:W3:Y:S02]  /*159a0*/  LDL.LU.64 R20, [R1] ;  /* 0x0000000001147983 */ /* 0x001ee40000300a00 */
[C---:B---3--:R-:W-:Y:S11]  /*159b0*/  HMMA.16816.F32.BF16 R8, R16.reuse, R20, R8 ;  /* 0x000000141008723c */ /* 0x048ff60000041808 */
[----:B------:R-:W-:Y:S11]  /*159c0*/  @!UPT UIADD3 URZ, URZ, URZ, URZ ;  /* 0x0000003f3f3ff290 */ /* 0x000ff6000fffe03f */
[----:B------:R-:W-:Y:S02]  /*159d0*/  @!UPT UIADD3 URZ, URZ, URZ, URZ ;  /* 0x0000003f3f3ff290 */ /* 0x000fe4000fffe03f */
[----:B------:R-:W-:Y:S02]  /*159e0*/  IMAD.MOV.U32 R26, RZ, RZ, R8 ;  /* 0x000000ffff1a7224 */ /* 0x000fe400078e0008 */
[----:B------:R-:W-:Y:S02]  /*159f0*/  IMAD.MOV.U32 R27, RZ, RZ, R9 ;  /* 0x000000ffff1b7224 */ /* 0x000fe400078e0009 */
[----:B------:R-:W4:Y:S01]  /*15a00*/  LDL.LU.64 R8, [R1+0x17f8] ;  /* 0x0017f80001087983 */ /* 0x000f220000300a00 */
[----:B------:R-:W-:Y:S02]  /*15a10*/  IMAD.MOV.U32 R28, RZ, RZ, R10 ;  /* 0x000000ffff1c7224 */ /* 0x000fe400078e000a */
[----:B------:R-:W-:Y:S02]  /*15a20*/  IMAD.MOV.U32 R29, RZ, RZ, R11 ;  /* 0x000000ffff1d7224 */ /* 0x000fe400078e000b */
[C---:B----4-:R-:W-:Y:S11]  /*15a30*/  HMMA.16816.F32.BF16 R8, R16.reuse, R8, R4 ;  /* 0x000000081008723c */ /* 0x050ff60000041804 */
[----:B------:R-:W-:Y:S11]  /*15a40*/  @!UPT UIADD3 URZ, URZ, URZ, URZ ;  /* 0x0000003f3f3ff290 */ /* 0x000ff6000fffe03f */
[----:B------:R-:W-:Y:S02]  /*15a50*/  @!UPT UIADD3 URZ, URZ, URZ, URZ ;  /* 0x0000003f3f3ff290 */ /* 0x000fe4000fffe03f */
[----:B------:R-:W-:Y:S02]  /*15a60*/  IMAD.MOV.U32 R7, RZ, RZ, R8 ;  /* 0x000000ffff077224 */ /* 0x000fe400078e0008 */
[----:B------:R-:W-:Y:S02]  /*15a70*/  IMAD.MOV.U32 R6, RZ, RZ, R9 ;  /* 0x000000ffff067224 */ /* 0x000fe400078e0009 */
[----:B------:R-:W2:Y:S01]  /*15a80*/  LDL.LU.64 R8, [R1+0x17f0] ;  /* 0x0017f00001087983 */ /* 0x000ea20000300a00 */
[----:B------:R-:W-:Y:S02]  /*15a90*/  IMAD.MOV.U32 R5, RZ, RZ, R10 ;  /* 0x000000ffff057224 */ /* 0x000fe400078e000a */
[----:B------:R-:W-:Y:S02]  /*15aa0*/  IMAD.MOV.U32 R4, RZ, RZ, R11 ;  /* 0x000000ffff047224 */ /* 0x000fe400078e000b */
[----:B------:R-:W-:Y:S03]  /*15ab0*/  STL.64 [R1+0x17a8], R6 ;  /* 0x0017a80601007387 */ /* 0x000fe60000100a00 */
[----:B------:R0:W-:Y:S04]  /*15ac0*/  STL.64 [R1+0x17a0], R4 ;  /* 0x0017a00401007387 */ /* 0x0001e80000100a00 */
[----:B0-----:R-:W3:Y:S01]  /*15ad0*/  LDL.LU.64 R4, [R1+0x160] ;  /* 0x0001600001047983 */ /* 0x001ee20000300a00 */
[----:B------:R-:W3:Y:S01]  /*15ae0*/  LDL.LU.64 R6, [R1+0x168] ;  /* 0x0001680001067983 */ /* 0x000ee20000300a00 */
[----:B--2---:R-:W-:Y:S01]  /*15af0*/  HMMA.16816.F32.BF16 R12, R16, R8, R12 ;  /* 0x00000008100c723c */ /* 0x004fe2000004180c */
[----:B------:R-:W-:-:S02]  /*15b00*/  IMAD.MOV.U32 R2, RZ, RZ, R8 ;  /* 0x000000ffff027224 */ /* 0x000fc400078e0008 */
[----:B------:R-:W-:Y:S11]  /*15b10*/  IMAD.MOV.U32 R0, RZ, RZ, R9 ;  /* 0x000000ffff007224 */ /* 0x000ff600078e0009 */
[----:B------:R-:W-:Y:S10]  /*15b20*/  @!UPT UIADD3 URZ, URZ, URZ, URZ ;  /* 0x0000003f3f3ff290 */ /* 0x000ff4000fffe03f */
[----:B------:R-:W-:Y:S02]  /*15b30*/  IMAD.MOV.U32 R11, RZ, RZ, R12 ;  /* 0x000000ffff0b7224 */ /* 0x000fe400078e000c */
[----:B------:R-:W-:Y:S02]  /*15b40*/  IMAD.MOV.U32 R10, RZ, RZ, R13 ;  /* 0x000000ffff0a7224 */ /* 0x000fe400078e000d */
[----:B------:R-:W-:Y:S02]  /*15b50*/  IMAD.MOV.U32 R9, RZ, RZ, R14 ;  /* 0x000000ffff097224 */ /* 0x000fe400078e000e */
[----:B------:R-:W-:Y:S02]  /*15b60*/  IMAD.MOV.U32 R8, RZ, RZ, R15 ;  /* 0x000000ffff087224 */ /* 0x000fe400078e000f */
[----:B------:R-:W2:Y:S01]  /*15b70*/  LDL.LU.64 R14, [R1+0x17e8] ;  /* 0x0017e800010e7983 */ /* 0x000ea20000300a00 */
[----:B------:R-:W2:Y:S02]  /*15b80*/  LDL.LU.64 R12, [R1+0x17e0] ;  /* 0x0017e000010c7983 */ /* 0x000ea40000300a00 */
[----:B------:R-:W-:Y:S02]  /*15b90*/  STL.64 [R1+0x17b8], R10 ;  /* 0x0017b80a01007387 */ /* 0x000fe40000100a00 */
[----:B------:R0:W-:Y:S02]  /*15ba0*/  STL.64 [R1+0x17b0], R8 ;  /* 0x0017b00801007387 */ /* 0x0001e40000100a00 */
[----:B0-----:R-:W4:Y:S01]  /*15bb0*/  LDL.LU.64 R8, [R1+0x140] ;  /* 0x0001400001087983 */ /* 0x001f220000300a00 */
[----:B------:R-:W2:Y:S03]  /*15bc0*/  LDL.LU.64 R10, [R1+0x148] ;  /* 0x00014800010a7983 */ /* 0x000ea60000300a00 */
[----:B--2---:R-:W-:Y:S01]  /*15bd0*/  STL.64 [R1+0x17d8], R10 ;  /* 0x0017d80a01007387 */ /* 0x004fe20000100a00 */
[----:B----4-:R0:W-:Y:S03]  /*15be0*/  STL.64 [R1+0x17d0], R8 ;  /* 0x0017d00801007387 */ /* 0x0101e60000100a00 */
[----:B0-----:R-:W2:Y:S01]  /*15bf0*/  LDL.LU.64 R8, [R1+0x150] ;  /* 0x0001500001087983 */ /* 0x001ea20000300a00 */
[----:B------:R-:W2:Y:S01]  /*15c00*/  LDL.LU.64 R10, [R1+0x158] ;  /* 0x00015800010a7983 */ /* 0x000ea20000300a00 */
[----:B---3--:R-:W-:Y:S01]  /*15c10*/  HMMA.16816.F32.BF16 R16, R16, R24, R4 ;  /* 0x000000181010723c */ /* 0x008fe20000041804 */
[----:B------:R-:W-:Y:S01]  /*15c20*/  STL.64 [R1+0x17c8], R26 ;  /* 0x0017c81a01007387 */ /* 0x000fe20000100a00 */
[----:B------:R0:W-:Y:S04]  /*15c30*/  STL.64 [R1+0x17c0], R24 ;  /* 0x0017c01801007387 */ /* 0x0001e80000100a00 */
[----:B0-----:R-:W3:Y:S01]  /*15c40*/  LDL.LU.64 R24, [R1+0x30] ;  /* 0x0000300001187983 */ /* 0x001ee20000300a00 */
[----:B------:R-:W4:Y:S02]  /*15c50*/  LDL.LU.64 R4, [R1+0x130] ;  /* 0x0001300001047983 */ /* 0x000f240000300a00 */
[----:B------:R-:W4:Y:S11]  /*15c60*/  LDL.LU.64 R6, [R1+0x138] ;  /* 0x0001380001067983 */ /* 0x000f360000300a00 */
[----:B------:R-:W-:Y:S03]  /*15c70*/  @!UPT UIADD3 URZ, URZ, URZ, URZ ;  /* 0x0000003f3f3ff290 */ /* 0x000fe6000fffe03f */
[----:B------:R-:W-:Y:S01]  /*15c80*/  STL.64 [R1+0x16a8], R18 ;  /* 0x0016a81201007387 */ /* 0x000fe20000100a00 */
[----:B------:R0:W-:Y:S02]  /*15c90*/  STL.64 [R1+0x16a0], R16 ;  /* 0x0016a01001007387 */ /* 0x0001e40000100a00 */
[----:B0-----:R-:W-:Y:S02]  /*15ca0*/  IMAD.MOV.U32 R17, RZ, RZ, R20 ;  /* 0x000000ffff117224 */ /* 0x001fe400078e0014 */
[----:B------:R-:W-:Y:S01]  /*15cb0*/  IMAD.MOV.U32 R16, RZ, RZ, R21 ;  /* 0x000000ffff107224 */ /* 0x000fe200078e0015 */
[----:B--2---:R-:W-:Y:S11]  /*15cc0*/  HMMA.16816.F32.BF16 R8, R12, R20, R8 ;  /* 0x000000140c08723c */ /* 0x004ff60000041808 */
[----:B------:R-:W-:Y:S11]  /*15cd0*/  @!UPT UIADD3 URZ, URZ, URZ, URZ ;  /* 0x0000003f3f3ff290 */ /* 0x000ff6000fffe03f */
[----:B------:R-:W-:Y:S02]  /*15ce0*/  @!UPT UIADD3 URZ, URZ, URZ, URZ ;  /* 0x0000003f3f3ff290 */ /* 0x000fe4000fffe03f */
[----:B------:R-:W-:Y:S02]  /*15cf0*/  IMAD.MOV.U32 R21, RZ, RZ, R10 ;  /* 0x000000ffff157224 */ /* 0x000fe400078e000a */
[----:B------:R-:W-:Y:S02]  /*15d00*/  IMAD.MOV.U32 R20, RZ, RZ, R11 ;  /* 0x000000ffff147224 */ /* 0x000fe400078e000b */
[----:B------:R-:W-:Y:S02]  /*15d10*/  IMAD.MOV.U32 R23, RZ, RZ, R8 ;  /* 0x000000ffff177224 */ /* 0x000fe400078e0008 */
[----:B------:R-:W-:Y:S01]  /*15d20*/  IMAD.MOV.U32 R22, RZ, RZ, R9 ;  /* 0x000000ffff167224 */ /* 0x000fe200078e0009 */
[----:B------:R-:W2:Y:S01]  /*15d30*/  LDL.LU.64 R10, [R1+0x17d8] ;  /* 0x0017d800010a7983 */ /* 0x000ea20000300a00 */
[----:B------:R-:W2:Y:S03]  /*15d40*/  LDL.LU.64 R8, [R1+0x17d0] ;  /* 0x0017d00001087983 */ /* 0x000ea60000300a00 */
[----:B------:R-:W-:Y:S01]  /*15d50*/  STL.64 [R1+0x16b8], R22 ;  /* 0x0016b81601007387 */ /* 0x000fe20000100a00 */
[----:B------:R0:W-:Y:S02]  /*15d60*/  STL.64 [R1+0x16b0], R20 ;  /* 0x0016b01401007387 */ /* 0x0001e40000100a00 */
[----:B---3--:R-:W-:-:S02]  /*15d70*/  IMAD.MOV.U32 R19, RZ, RZ, R24 ;  /* 0x000000ffff137224 */ /* 0x008fc400078e0018 */
[----:B------:R-:W-:Y:S01]  /*15d80*/  IMAD.MOV.U32 R18, RZ, RZ, R25 ;  /* 0x000000ffff127224 */ /* 0x000fe200078e0019 */
[----:B------:R-:W3:Y:S01]  /*15d90*/  LDL.LU.64 R26, [R1+0x17c8] ;  /* 0x0017c800011a7983 */ /* 0x000ee20000300a00 */
[----:B0-----:R-:W-:Y:S02]  /*15da0*/  IMAD.MOV.U32 R20, RZ, RZ, R2 ;  /* 0x000000ffff147224 */ /* 0x001fe400078e0002 */
[----:B------:R-:W-:-:S07]  /*15db0*/  IMAD.MOV.U32 R21, RZ, RZ, R0 ;  /* 0x000000ffff157224 */ /* 0x000fce00078e0000 */
[C---:B----4-:R-:W-:Y:S08]  /*15dc0*/  HMMA.16816.F32.BF16 R20, R12.reuse, R20, R4 ;  /* 0x000000140c14723c */ /* 0x050ff00000041804 */
[----:B--2---:R-:W-:Y:S01]  /*15dd0*/  HMMA.16816.F32.BF16 R8, R12, R24, R8 ;  /* 0x000000180c08723c */ /* 0x004fe20000041808 */
[----:B------:R-:W2:Y:S11]  /*15de0*/  LDL.LU.64 R24, [R1+0x17c0] ;  /* 0x0017c00001187983 */ /* 0x000eb60000300a00 */
[----:B------:R-:W-:Y:S11]  /*15df0*/  @!UPT UIADD3 URZ, URZ, URZ, URZ ;  /* 0x0000003f3f3ff290 */ /* 0x000ff6000fffe03f */
[----:B------:R0:W-:Y:S01]  /*15e00*/  STL.64 [R1+0xc0], R8 ;  /* 0x0000c00801007387 */ /* 0x0001e20000100a00 */
[----:B------:R-:W-:Y:S02]  /*15e10*/  IMAD.MOV.U32 R2, RZ, RZ, R10 ;  /* 0x000000ffff027224 */ /* 0x000fe400078e000a */
[----:B------:R-:W-:Y:S02]  /*15e20*/  IMAD.MOV.U32 R0, RZ, RZ, R11 ;  /* 0x000000ffff007224 */ /* 0x000fe400078e000b */
[----:B------:R-:W4:Y:S04]  /*15e30*/  LDL.LU.64 R10, [R1+0x17b8] ;  /* 0x0017b800010a7983 */ /* 0x000f280000300a00 */
[----:B0-----:R-:W2:Y:S01]  /*15e40*/  LDL.LU.64 R8, [R1+0x17b0] ;  /* 0x0017b00001087983 */ /* 0x001ea20000300a00 */
[----:B------:R-:W2:Y:S02]  /*15e50*/  LDL.LU.64 R6, [R1+0x17a8] ;  /* 0x0017a80001067983 */ /* 0x000ea40000300a00 */
[----:B------:R-:W2:Y:S02]  /*15e60*/  LDL.LU.64 R4, [R1+0x17a0] ;  /* 0x0017a00001047983 */ /* 0x000ea40000300a00 */
[----:B------:R-:W-:Y:S01]  /*15e70*/  STL.64 [R1+0xd0], R20 ;  /* 0x0000d01401007387 */ /* 0x000fe20000100a00 */
[----:B------:R2:W-:Y:S02]  /*15e80*/  STL.64 [R1+0xd8], R22 ;  /* 0x0000d81601007387 */ /* 0x0005e40000100a00 */
[----:B--2---:R-:W-:-:S02]  /*15e90*/  IMAD.MOV.U32 R23, RZ, RZ, R4 ;  /* 0x000000ffff177224 */ /* 0x004fc400078e0004 */
[----:B------:R-:W-:Y:S01]  /*15ea0*/  IMAD.MOV.U32 R22, RZ, RZ, R5 ;  /* 0x000000ffff167224 */ /* 0x000fe200078e0005 */
[----:B------:R-:W2:Y:S01]  /*15eb0*/  LDL.LU R4, [R1+0x80] ;  /* 0x0000800001047983 */ /* 0x000ea20000300800 */
[----:B------:R-:W-:Y:S02]  /*15ec0*/  IMAD.MOV.U32 R21, RZ, RZ, R6 ;  /* 0x000000ffff157224 */ /* 0x000fe400078e0006 */
[----:B------:R-:W2:Y:S02]  /*15ed0*/  LDL.LU R5, [R1+0x84] ;  /* 0x0000840001057983 */ /* 0x000ea40000300800 */
[----:B------:R-:W-:Y:S01]  /*15ee0*/  IMAD.MOV.U32 R20, RZ, RZ, R7 ;  /* 0x000000ffff147224 */ /* 0x000fe200078e0007 */
[----:B------:R-:W2:Y:S01]  /*15ef0*/  LDL.LU R6, [R1+0x88] ;  /* 0x0000880001067983 */ /* 0x000ea20000300800 */
[----:B------:R-:W2:Y:S03]  /*15f00*/  LDL.LU R7, [R1+0x8c] ;  /* 0x00008c0001077983 */ /* 0x000ea60000300800 */
[----:B--2---:R0:W-:Y:S01]  /*15f10*/  STL.64 [R1+0x1708], R6 ;  /* 0x0017080601007387 */ /* 0x0041e20000100a00 */
[----:B------:R1:W-:Y:S03]  /*15f20*/  STL.64 [R1+0x1700], R4 ;  /* 0x0017000401007387 */ /* 0x0003e60000100a00 */
[----:B0-----:R-:W2:Y:S04]  /*15f30*/  LDL R6, [R1+0x38] ;  /* 0x0000380001067983 */ /* 0x001ea80000100800 */
[----:B------:R-:W2:Y:S01]  /*15f40*/  LDL R7, [R1+0x3c] ;  /* 0x00003c0001077983 */ /* 0x000ea20000100800 */
[----:B-1----:R-:W-:-:S02]  /*15f50*/  IMAD.MOV.U32 R4, RZ, RZ, R19 ;  /* 0x000000ffff047224 */ /* 0x002fc400078e0013 */
[----:B------:R-:W-:Y:S02]  /*15f60*/  IMAD.MOV.U32 R5, RZ, RZ, R18 ;  /* 0x000000ffff057224 */ /* 0x000fe400078e0012 */
[----:B------:R-:W-:Y:S02]  /*15f70*/  IMAD.MOV.U32 R18, RZ, RZ, R9 ;  /* 0x000000ffff127224 */ /* 0x000fe400078e0009 */
[----:B------:R-:W-:Y:S01]  /*15f80*/  IMAD.MOV.U32 R19, RZ, RZ, R8 ;  /* 0x000000ffff137224 */ /* 0x000fe200078e0008 */
[----:B--2---:R-:W-:Y:S01]  /*15f90*/  STL.64 [R1+0x1778], R6 ;  /* 0x0017780601007387 */ /* 0x004fe20000100a00 */
[----:B------:R-:W-:Y:S02]  /*15fa0*/  STL.64 [R1+0x1770], R4 ;  /* 0x0017700401007387 */ /* 0x000fe40000100a00 */
[----:B------:R0:W-:Y:S02]  /*15fb0*/  STL.64 [R1+0x16c8], R22 ;  /* 0x0016c81601007387 */ /* 0x0001e40000100a00 */
[----:B------:R1:W-:Y:S01]  /*15fc0*/  STL.64 [R1+0x16c0], R20 ;  /* 0x0016c01401007387 */ /* 0x0003e20000100a00 */
[----:B0-----:R-:W2:Y:S01]  /*15fd0*/  LDL R22, [R1+0x8] ;  /* 0x0000080001167983 */ /* 0x001ea20000100800 */
[----:B-1----:R-:W-:-:S02]  /*15fe0*/  IMAD.MOV.U32 R20, RZ, RZ, R17 ;  /* 0x000000ffff147224 */ /* 0x002fc400078e0011 */
[----:B------:R-:W-:Y:S02]  /*15ff0*/  IMAD.MOV.U32 R21, RZ, RZ, R16 ;  /* 0x000000ffff157224 */ /* 0x000fe400078e0010 */
[----:B----4-:R-:W-:Y:S02]  /*16000*/  IMAD.MOV.U32 R16, RZ, RZ, R11 ;  /* 0x000000ffff107224 */ /* 0x010fe400078e000b */
[----:B------:R-:W-:Y:S01]  /*16010*/  IMAD.MOV.U32 R17, RZ, RZ, R10 ;  /* 0x000000ffff117224 */ /* 0x000fe200078e000a */
[----:B------:R-:W2:Y:S01]  /*16020*/  LDL R23, [R1+0xc] ;  /* 0x00000c0001177983 */ /* 0x000ea20000100800 */
[----:B------:R-:W4:Y:S02]  /*16030*/  LDL.LU.64 R8, [R1+0x120] ;  /* 0x0001200001087983 */ /* 0x000f240000300a00 */
[----:B------:R-:W4:Y:S02]  /*16040*/  LDL.LU.64 R10, [R1+0x128] ;  /* 0x00012800010a7983 */ /* 0x000f240000300a00 */
[----:B------:R0:W-:Y:S01]  /*16050*/  STL.64 [R1+0x16d8], R18 ;  /* 0x0016d81201007387 */ /* 0x0001e20000100a00 */
[----:B------:R3:W-:Y:S01]  /*16060*/  STL.64 [R1+0x16d0], R16 ;  /* 0x0016d01001007387 */ /* 0x0007e20000100a00 */
[----:B0-----:R-:W-:-:S02]  /*16070*/  IMAD.MOV.U32 R18, RZ, RZ, R28 ;  /* 0x000000ffff127224 */ /* 0x001fc400078e001c */
[----:B---3--:R-:W-:Y:S02]  /*16080*/  IMAD.MOV.U32 R16, RZ, RZ, R26 ;  /* 0x000000ffff107224 */ /* 0x008fe400078e001a */
[----:B------:R-:W-:Y:S01]  /*16090*/  IMAD.MOV.U32 R19, RZ, RZ, R29 ;  /* 0x000000ffff137224 */ /* 0x000fe200078e001d */
[----:B------:R-:W3:Y:S01]  /*160a0*/  LDL.LU R26, [R1+0x179c] ;  /* 0x00179c00011a7983 */ /* 0x000ee20000300800 */
[----:B------:R-:W-:Y:S02]  /*160b0*/  IMAD.MOV.U32 R17, RZ, RZ, R27 ;  /* 0x000000ffff117224 */ /* 0x000fe400078e001b */
[----:B------:R-:W2:Y:S02]  /*160c0*/  LDL.LU R27, [R1+0x1798] ;  /* 0x00179800011b7983 */ /* 0x000ea40000300800 */
[----:B------:R-:W2:Y:S01]  /*160d0*/  LDL.LU R28, [R1+0x1794] ;  /* 0x00179400011c7983 */ /* 0x000ea20000300800 */
[----:B------:R-:W2:Y:S01]  /*160e0*/  LDL.LU R29, [R1+0x1790] ;  /* 0x00179000011d7983 */ /* 0x000ea20000300800 */
[----:B------:R-:W-:Y:S02]  /*160f0*/  STL.64 [R1+0x1718], R18 ;  /* 0x0017181201007387 */ /* 0x000fe40000100a00 */
[----:B------:R0:W-:Y:S02]  /*16100*/  STL.64 [R1+0x1710], R16 ;  /* 0x0017101001007387 */ /* 0x0001e40000100a00 */
[----:B0-----:R-:W2:Y:S01]  /*16110*/  LDL.LU R16, [R1+0x90] ;  /* 0x0000900001107983 */ /* 0x001ea20000300800 */
[----:B------:R-:W2:Y:S02]  /*16120*/  LDL.LU R17, [R1+0x94] ;  /* 0x0000940001117983 */ /* 0x000ea40000300800 */
[----:B------:R-:W2:Y:S02]  /*16130*/  LDL.LU R18, [R1+0x98] ;  /* 0x0000980001127983 */ /* 0x000ea40000300800 */
[----:B------:R-:W2:Y:S02]  /*16140*/  LDL.LU R19, [R1+0x9c] ;  /* 0x00009c0001137983 */ /* 0x000ea40000300800 */
[----:B--2---:R0:W-:Y:S01]  /*16150*/  STL.64 [R1+0x1728], R18 ;  /* 0x0017281201007387 */ /* 0x0041e20000100a00 */
[----:B------:R1:W-:Y:S02]  /*16160*/  STL.64 [R1+0x1720], R16 ;  /* 0x0017201001007387 */ /* 0x0003e40000100a00 */
[----:B------:R-:W2:Y:S02]  /*16170*/  LDL.LU.64 R4, [R1+0xe0] ;  /* 0x0000e00001047983 */ /* 0x000ea40000300a00 */
[----:B------:R-:W2:Y:S02]  /*16180*/  LDL.LU.64 R6, [R1+0xe8] ;  /* 0x0000e80001067983 */ /* 0x000ea40000300a00 */
[----:B0-----:R-:W-:-:S02]  /*16190*/  IMAD.MOV.U32 R18, RZ, RZ, R27 ;  /* 0x000000ffff127224 */ /* 0x001fc400078e001b */
[----:B---3--:R-:W-:Y:S02]  /*161a0*/  IMAD.MOV.U32 R19, RZ, RZ, R26 ;  /* 0x000000ffff137224 */ /* 0x008fe400078e001a */
[----:B-1----:R-:W-:Y:S02]  /*161b0*/  IMAD.MOV.U32 R16, RZ, RZ, R29 ;  /* 0x000000ffff107224 */ /* 0x002fe400078e001d */
[----:B------:R-:W-:Y:S01]  /*161c0*/  IMAD.MOV.U32 R17, RZ, RZ, R28 ;  /* 0x000000ffff117224 */ /* 0x000fe200078e001c */
[----:B------:R-:W-:Y:S04]  /*161d0*/  STL.64 [R1+0x1748], R18 ;  /* 0x0017481201007387 */ /* 0x000fe80000100a00 */
[----:B------:R0:W-:Y:S02]  /*161e0*/  STL.64 [R1+0x1740], R16 ;  /* 0x0017401001007387 */ /* 0x0001e40000100a00 */
[----:B0-----:R-:W3:Y:S01]  /*161f0*/  LDL.LU.64 R16, [R1+0xf0] ;  /* 0x0000f00001107983 */ /* 0x001ee20000300a00 */
[----:B------:R-:W2:Y:S03]  /*16200*/  LDL.LU.64 R18, [R1+0xf8] ;  /* 0x0000f80001127983 */ /* 0x000ea60000300a00 */
[----:B--2---:R-:W-:Y:S01]  /*16210*/  STL.64 [R1+0x1758], R18 ;  /* 0x0017581201007387 */ /* 0x004fe20000100a00 */
[----:B---3--:R0:W-:Y:S03]  /*16220*/  STL.64 [R1+0x1750], R16 ;  /* 0x0017501001007387 */ /* 0x0081e60000100a00 */
[----:B0-----:R-:W2:Y:S01]  /*16230*/  LDL.LU.64 R16, [R1+0x100] ;  /* 0x0001000001107983 */ /* 0x001ea20000300a00 */
[----:B------:R-:W3:Y:S01]  /*16240*/  LDL.LU.64 R18, [R1+0x108] ;  /* 0x0001080001127983 */ /* 0x000ee20000300a00 */
[----:B----4-:R-:W-:Y:S02]  /*16250*/  HMMA.16816.F32.BF16 R12, R12, R24, R8 ;  /* 0x000000180c0c723c */ /* 0x010fe40000041808 */
[----:B---3--:R-:W-:Y:S01]  /*16260*/  STL.64 [R1+0x1768], R18 ;  /* 0x0017681201007387 */ /* 0x008fe20000100a00 */
[----:B--2---:R0:W-:Y:S03]  /*16270*/  STL.64 [R1+0x1760], R16 ;  /* 0x0017601001007387 */ /* 0x0041e60000100a00 */
[----:B0-----:R-:W2:Y:S01]  /*16280*/  LDL.LU.64 R16, [R1+0x110] ;  /* 0x0001100001107983 */ /* 0x001ea20000300a00 */
[----:B------:R-:W2:Y:S02]  /*16290*/  LDL.LU.64 R18, [R1+0x118] ;  /* 0x0001180001127983 */ /* 0x000ea40000300a00 */
[----:B------:R-:W3:Y:S02]  /*162a0*/  LDL.LU.64 R10, [R1+0x1788] ;  /* 0x00178800010a7983 */ /* 0x000ee40000300a00 */
[----:B------:R-:W3:Y:S11]  /*162b0*/  LDL.LU.64 R8, [R1+0x1780] ;  /* 0x0017800001087983 */ /* 0x000ef60000300a00 */
[----:B------:R-:W-:Y:S01]  /*162c0*/  @!UPT UIADD3 URZ, URZ, URZ, URZ ;  /* 0x0000003f3f3ff290 */ /* 0x000fe2000fffe03f */
[----:B------:R-:W-:Y:S01]  /*162d0*/  STL.64 [R1+0x1658], R14 ;  /* 0x0016580e01007387 */ /* 0x000fe20000100a00 */
[----:B------:R0:W-:Y:S03]  /*162e0*/  STL.64 [R1+0x1650], R12 ;  /* 0x0016500c01007387 */ /* 0x0001e60000100a00 */
[----:B0-----:R-:W4:Y:S01]  /*162f0*/  LDL.LU.64 R12, [R1+0x20] ;  /* 0x00002000010c7983 */ /* 0x001f220000300a00 */
[----:B------:R-:W2:Y:S01]  /*16300*/  LDL.LU.64 R14, [R1+0x28] ;  /* 0x00002800010e7983 */ /* 0x000ea20000300a00 */
[C---:B---3--:R-:W-:Y:S11]  /*16310*/  HMMA.16816.F32.BF16 R4, R8.reuse, R20, R4 ;  /* 0x000000140804723c */ /* 0x048ff60000041804 */
[----:B------:R-:W-:Y:S11]  /*16320*/  @!UPT UIADD3 URZ, URZ, URZ, URZ ;  /* 0x0000003f3f3ff290 */ /* 0x000ff6000fffe03f */
[----:B------:R-:W-:Y:S01]  /*16330*/  @!UPT UIADD3 URZ, URZ, URZ, URZ ;  /* 0x0000003f3f3ff290 */ /* 0x000fe2000fffe03f */
[----:B------:R-:W-:Y:S01]  /*16340*/  STL.64 [R1+0xe0], R4 ;  /* 0x0000e00401007387 */ /* 0x000fe20000100a00 */
[----:B------:R0:W-:Y:S03]  /*16350*/  STL.64 [R1+0xe8], R6 ;  /* 0x0000e80601007387 */ /* 0x0001e60000100a00 */
[----:B0-----:R-:W3:Y:S01]  /*16360*/  LDL.LU.64 R6, [R1+0x1778] ;  /* 0x0017780001067983 */ /* 0x001ee20000300a00 */
[----:B------:R-:W2:Y:S02]  /*16370*/  LDL.LU.64 R4, [R1+0x1770] ;  /* 0x0017700001047983 */ /* 0x000ea40000300a00 */
[C---:B--2---:R-:W-:Y:S11]  /*16380*/  HMMA.16816.F32.BF16 R16, R8.reuse, R4, R16 ;  /* 0x000000040810723c */ /* 0x044ff60000041810 */
[----:B------:R-:W-:Y:S11]  /*16390*/  @!UPT UIADD3 URZ, URZ, URZ, URZ ;  /* 0x0000003f3f3ff290 */ /* 0x000ff6000fffe03f */
[----:B------:R-:W-:Y:S01]  /*163a0*/  @!UPT UIADD3 URZ, URZ, URZ, URZ ;  /* 0x0000003f3f3ff290 */ /* 0x000fe2000fffe03f */
[----:B------:R-:W-:Y:S01]  /*163b0*/  STL.64 [R1+0x110], R16 ;  /* 0x0001101001007387 */ /* 0x000fe20000100a00 */
[----:B------:R0:W-:Y:S03]  /*163c0*/  STL.64 [R1+0x118], R18 ;  /* 0x0001181201007387 */ /* 0x0001e60000100a00 */
[----:B0-----:R-:W4:Y:S01]  /*163d0*/  LDL.LU.64 R18, [R1+0x1768] ;  /* 0x0017680001127983 */ /* 0x001f220000300a00 */
[----:B------:R-:W4:Y:S02]  /*163e0*/  LDL.LU.64 R16, [R1+0x1760] ;  /* 0x0017600001107983 */ /* 0x000f240000300a00 */
[C---:B----4-:R-:W-:Y:S11]  /*163f0*/  HMMA.16816.F32.BF16 R16, R8.reuse, R12, R16 ;  /* 0x0000000c0810723c */ /* 0x050ff60000041810 */
[----:B------:R-:W-:Y:S11]  /*16400*/  @!UPT UIADD3 URZ, URZ, URZ, URZ ;  /* 0x0000003f3f3ff290 */ /* 0x000ff6000fffe03f */
[----:B------:R-:W-:Y:S01]  /*16410*/  @!UPT UIADD3 URZ, URZ, URZ, URZ ;  /* 0x0000003f3f3ff290 */ /* 0x000fe2000fffe03f */
[----:B------:R0:W-:Y:S01]  /*16420*/  STL.64 [R1+0x140], R16 ;  /* 0x0001401001007387 */ /* 0x0001e20000100a00 */
[----:B------:R-:W-:Y:S02]  /*16430*/  IMAD.MOV.U32 R29, RZ, RZ, R18 ;  /* 0x000000ffff1d7224 */ /* 0x000fe400078e0012 */
[----:B------:R-:W-:Y:S02]  /*16440*/  IMAD.MOV.U32 R28, RZ, RZ, R19 ;  /* 0x000000ffff1c7224 */ /* 0x000fe400078e0013 */
[----:B------:R-:W2:Y:S04]  /*16450*/  LDL.LU.64 R18, [R1+0x1758] ;  /* 0x0017580001127983 */ /* 0x000ea80000300a00 */
[----:B0-----:R-:W2:Y:S02]  /*16460*/  LDL.LU.64 R16, [R1+0x1750] ;  /* 0x0017500001107983 */ /* 0x001ea40000300a00 */
[----:B--2---:R-:W-:Y:S02]  /*16470*/  HMMA.16816.F32.BF16 R8, R8, R24, R16 ;  /* 0x000000180808723c */ /* 0x004fe40000041810 */
[----:B------:R-:W2:Y:S01]  /*16480*/  LDL.LU.64 R18, [R1+0x1748] ;  /* 0x0017480001127983 */ /* 0x000ea20000300a00 */
[----:B------:R-:W2:Y:S02]  /*16490*/  LDL.LU.64 R16, [R1+0x1740] ;  /* 0x0017400001107983 */ /* 0x000ea40000300a00 */
[----:B------:R-:W2:Y:S02]  /*164a0*/  LDL.LU.64 R26, [R1+0x1738] ;  /* 0x00173800011a7983 */ /* 0x000ea40000300a00 */
[----:B------:R-:W2:Y:S11]  /*164b0*/  LDL.LU.64 R24, [R1+0x1730] ;  /* 0x0017300001187983 */ /* 0x000eb60000300a00 */
[----:B------:R-:W-:Y:S05]  /*164c0*/  @!UPT UIADD3 URZ, URZ, URZ, URZ ;  /* 0x0000003f3f3ff290 */ /* 0x000fea000fffe03f */
[----:B------:R-:W-:Y:S01]  /*164d0*/  STL.64 [R1+0x130], R8 ;  /* 0x0001300801007387 */ /* 0x000fe20000100a00 */
[----:B------:R0:W-:Y:S03]  /*164e0*/  STL.64 [R1+0x138], R10 ;  /* 0x0001380a01007387 */ /* 0x0001e60000100a00 */
[----:B0-----:R-:W4:Y:S04]  /*164f0*/  LDL R10, [R1+0x18] ;  /* 0x00001800010a7983 */ /* 0x001f280000100800 */
[----:B------:R-:W4:Y:S01]  /*16500*/  LDL R11, [R1+0x1c] ;  /* 0x00001c00010b7983 */ /* 0x000f220000100800 */
[C---:B--2---:R-:W-:Y:S11]  /*16510*/  HMMA.16816.F32.BF16 R16, R24.reuse, R22, R16 ;  /* 0x000000161810723c */ /* 0x044ff60000041810 */
[----:B------:R-:W-:Y:S11]  /*16520*/  @!UPT UIADD3 URZ, URZ, URZ, URZ ;  /* 0x0000003f3f3ff290 */ /* 0x000ff6000fffe03f */
[----:B------:R-:W-:Y:S01]  /*16530*/  @!UPT UIADD3 URZ, URZ, URZ, URZ ;  /* 0x0000003f3f3ff290 */ /* 0x000fe2000fffe03f */
[----:B------:R-:W-:Y:S01]  /*16540*/  STL.64 [R1+0x120], R16 ;  /* 0x0001201001007387 */ /* 0x000fe20000100a00 */
[----:B------:R0:W-:Y:S03]  /*16550*/  STL.64 [R1+0x128], R18 ;  /* 0x0001281201007387 */ /* 0x0001e60000100a00 */
[----:B0-----:R-:W3:Y:S01]  /*16560*/  LDL.LU.64 R18, [R1+0x1728] ;  /* 0x0017280001127983 */ /* 0x001ee20000300a00 */
[----:B------:R-:W3:Y:S02]  /*16570*/  LDL.LU.64 R16, [R1+0x1720] ;  /* 0x0017200001107983 */ /* 0x000ee40000300a00 */
[C---:B---3--:R-:W-:Y:S01]  /*16580*/  HMMA.16816.F32.BF16 R4, R24.reuse, R6, R16 ;  /* 0x000000061804723c */ /* 0x048fe20000041810 */
[----:B------:R-:W2:Y:S01]  /*16590*/  LDL.LU.64 R18, [R1+0x1718] ;  /* 0x0017180001127983 */ /* 0x000ea20000300a00 */
[----:B------:R-:W2:Y:S11]  /*165a0*/  LDL.LU.64 R16, [R1+0x1710] ;  /* 0x0017100001107983 */ /* 0x000eb60000300a00 */
[----:B------:R-:W-:Y:S10]  /*165b0*/  @!UPT UIADD3 URZ, URZ, URZ, URZ ;  /* 0x0000003f3f3ff290 */ /* 0x000ff4000fffe03f */
[----:B------:R-:W-:Y:S01]  /*165c0*/  STL.64 [R1+0x1a0], R4 ;  /* 0x0001a00401007387 */ /* 0x000fe20000100a00 */
[----:B------:R0:W-:Y:S03]  /*165d0*/  STL.64 [R1+0x1a8], R6 ;  /* 0x0001a80601007387 */ /* 0x0001e60000100a00 */
[----:B0-----:R-:W3:Y:S01]  /*165e0*/  LDL.LU.64 R6, [R1+0x1708] ;  /* 0x0017080001067983 */ /* 0x001ee20000300a00 */
[----:B------:R-:W3:Y:S02]  /*165f0*/  LDL.LU.64 R4, [R1+0x1700] ;  /* 0x0017000001047983 */ /* 0x000ee40000300a00 */
[C---:B---3--:R-:W-:Y:S11]  /*16600*/  HMMA.16816.F32.BF16 R4, R24.reuse, R14, R4 ;  /* 0x0000000e1804723c */ /* 0x048ff60000041804 */
[----:B------:R-:W-:Y:S11]  /*16610*/  @!UPT UIADD3 URZ, URZ, URZ, URZ ;  /* 0x0000003f3f3ff290 */ /* 0x000ff6000fffe03f */
[----:B------:R-:W-:Y:S01]  /*16620*/  @!UPT UIADD3 URZ, URZ, URZ, URZ ;  /* 0x0000003f3f3ff290 */ /* 0x000fe2000fffe03f */
[----:B------:R-:W-:Y:S01]  /*16630*/  STL.64 [R1+0x1e0], R4 ;  /* 0x0001e00401007387 */ /* 0x000fe20000100a00 */
[----:B------:R0:W-:Y:S03]  /*16640*/  STL.64 [R1+0x1e8], R6 ;  /* 0x0001e80601007387 */ /* 0x0001e60000100a00 */
[----:B0-----:R-:W4:Y:S01]  /*16650*/  LDL.LU.64 R6, [R1+0x16f8] ;  /* 0x0016f80001067983 */ /* 0x001f220000300a00 */
[----:B------:R-:W4:Y:S02]  /*16660*/  LDL.LU.64 R4, [R1+0x16f0] ;  /* 0x0016f00001047983 */ /* 0x000f240000300a00 */
[----:B----4-:R-:W-:Y:S01]  /*16670*/  HMMA.16816.F32.BF16 R8, R24, R10, R4 ;  /* 0x0000000a1808723c */ /* 0x010fe20000041804 */
[----:B------:R-:W2:Y:S01]  /*16680*/  LDL.LU.64 R6, [R1+0x16e8] ;  /* 0x0016e80001067983 */ /* 0x000ea20000300a00 */
[----:B------:R-:W2:Y:S02]  /*16690*/  LDL.LU.64 R4, [R1+0x16e0] ;  /* 0x0016e00001047983 */ /* 0x000ea40000300a00 */
[----:B------:R-:W3:Y:S11]  /*166a0*/  LDL.LU.64 R26, [R1+0x18] ;  /* 0x00001800011a7983 */ /* 0x000ef60000300a00 */
[----:B------:R-:W-:Y:S08]  /*166b0*/  @!UPT UIADD3 URZ, URZ, URZ, URZ ;  /* 0x0000003f3f3ff290 */ /* 0x000ff0000fffe03f */
[----:B------:R-:W-:Y:S01]  /*166c0*/  STL.64 [R1+0x190], R8 ;  /* 0x0001900801007387 */ /* 0x000fe20000100a00 */
[----:B------:R-:W-:Y:S02]  /*166d0*/  STL.64 [R1+0x198], R10 ;  /* 0x0001980a01007387 */ /* 0x000fe40000100a00 */
[----:B------:R-:W0:Y:S02]  /*166e0*/  LDSM.16.MT88.4 R8, [R3+0x2180] ;  /* 0x002180000308783b */ /* 0x000e240000004200 */
[----:B0-----:R-:W-:Y:S02]  /*166f0*/  STL.64 [R1+0x1668], R10 ;  /* 0x0016680a01007387 */ /* 0x001fe40000100a00 */
[----:B------:R0:W-:Y:S02]  /*16700*/  STL.64 [R1+0x1660], R8 ;  /* 0x0016600801007387 */ /* 0x0001e40000100a00 */
[----:B0-----:R-:W4:Y:S01]  /*16710*/  LDL.LU R8, [R1+0xd0] ;  /* 0x0000d00001087983 */ /* 0x001f220000300800 */
[----:B------:R-:W4:Y:S02]  /*16720*/  LDL.LU R9, [R1+0xd4] ;  /* 0x0000d40001097983 */ /* 0x000f240000300800 */
[----:B------:R-:W3:Y:S02]  /*16730*/  LDL.LU R10, [R1+0xd8] ;  /* 0x0000d800010a7983 */ /* 0x000ee40000300800 */
[----:B------:R-:W3:Y:S01]  /*16740*/  LDL.LU R11, [R1+0xdc] ;  /* 0x0000dc00010b7983 */ /* 0x000ee20000300800 */
[C---:B--2---:R-:W-:Y:S01]  /*16750*/  HMMA.16816.F32.BF16 R20, R4.reuse, R22, R16 ;  /* 0x000000160414723c */ /* 0x044fe20000041810 */
[----:B---3--:R0:W-:Y:S01]  /*16760*/  STL.64 [R1+0x1678], R10 ;  /* 0x0016780a01007387 */ /* 0x0081e20000100a00 */
[----:B----4-:R-:W-:Y:S03]  /*16770*/  STL.64 [R1+0x1670], R8 ;  /* 0x0016700801007387 */ /* 0x010fe60000100a00 */
[----:B0-----:R-:W2:Y:S01]  /*16780*/  LDL.LU.64 R10, [R1+0x38] ;  /* 0x00003800010a7983 */ /* 0x001ea20000300a00 */
[----:B------:R-:W3:Y:S02]  /*16790*/  LDL.LU.64 R18, [R1+0x16d8] ;  /* 0x0016d80001127983 */ /* 0x000ee40000300a00 */
[----:B------:R-:W3:Y:S11]  /*167a0*/  LDL.LU.64 R16, [R1+0x16d0] ;  /* 0x0016d00001107983 */ /* 0x000ef60000300a00 */
[----:B------:R-:W-:Y:S04]  /*167b0*/  @!UPT UIADD3 URZ, URZ, URZ, URZ ;  /* 0x0000003f3f3ff290 */ /* 0x000fe8000fffe03f */
[----:B------:R-:W-:Y:S01]  /*167c0*/  STL.64 [R1+0x1d0], R20 ;  /* 0x0001d01401007387 */ /* 0x000fe20000100a00 */
[----:B------:R0:W-:Y:S04]  /*167d0*/  STL.64 [R1+0x1d8], R22 ;  /* 0x0001d81601007387 */ /* 0x0001e80000100a00 */
[----:B0-----:R-:W2:Y:S01]  /*167e0*/  LDL.LU.64 R22, [R1+0x16c8] ;  /* 0x0016c80001167983 */ /* 0x001ea20000300a00 */
[----:B------:R-:W2:Y:S01]  /*167f0*/  LDL.LU.64 R20, [R1+0x16c0] ;  /* 0x0016c00001147983 */ /* 0x000ea20000300a00 */
[C---:B---3--:R-:W-:Y:S08]  /*16800*/  HMMA.16816.F32.BF16 R16, R4.reuse, R14, R16 ;  /* 0x0000000e0410723c */ /* 0x048ff00000041810 */
[C---:B--2---:R-:W-:Y:S11]  /*16810*/  HMMA.16816.F32.BF16 R20, R4.reuse, R10, R20 ;  /* 0x0000000a0414723c */ /* 0x044ff60000041814 */
[----:B------:R-:W-:Y:S11]  /*16820*/  @!UPT UIADD3 URZ, URZ, URZ, URZ ;  /* 0x0000003f3f3ff290 */ /* 0x000ff6000fffe03f */
[----:B------:R-:W-:Y:S01]  /*16830*/  @!UPT UIADD3 URZ, URZ, URZ, URZ ;  /* 0x0000003f3f3ff290 */ /* 0x000fe2000fffe03f */
[----:B------:R-:W-:Y:S01]  /*16840*/  STL.64 [R1+0x1c0], R20 ;  /* 0x0001c01401007387 */ /* 0x000fe20000100a00 */
[----:B------:R0:W-:Y:S03]  /*16850*/  STL.64 [R1+0x1c8], R22 ;  /* 0x0001c81601007387 */ /* 0x0001e60000100a00 */
[----:B0-----:R-:W2:Y:S01]  /*16860*/  LDL.LU.64 R22, [R1+0x16b8] ;  /* 0x0016b80001167983 */ /* 0x001ea20000300a00 */
[----:B------:R-:W3:Y:S02]  /*16870*/  LDL.LU.64 R20, [R1+0x16b0] ;  /* 0x0016b00001147983 */ /* 0x000ee40000300a00 */
[----:B------:R0:W-:Y:S02]  /*16880*/  STL.64 [R1+0x1688], R10 ;  /* 0x0016880a01007387 */ /* 0x0001e40000100a00 */
[----:B0-----:R-:W4:Y:S01]  /*16890*/  LDL.LU.64 R10, [R1+0x8] ;  /* 0x00000800010a7983 */ /* 0x001f220000300a00 */
[----:B------:R-:W-:Y:S02]  /*168a0*/  STL.64 [R1+0x1b0], R16 ;  /* 0x0001b01001007387 */ /* 0x000fe40000100a00 */
[----:B------:R0:W-:Y:S02]  /*168b0*/  STL.64 [R1+0x1b8], R18 ;  /* 0x0001b81201007387 */ /* 0x0001e40000100a00 */
[----:B0-----:R-:W2:Y:S01]  /*168c0*/  LDL.LU.64 R18, [R1+0x16a8] ;  /* 0x0016a80001127983 */ /* 0x001ea20000300a00 */
[----:B------:R-:W2:Y:S02]  /*168d0*/  LDL.LU.64 R16, [R1+0x16a0] ;  /* 0x0016a00001107983 */ /* 0x000ea40000300a00 */
[----:B------:R0:W-:Y:S02]  /*168e0*/  STL.64 [R1+0x1680], R14 ;  /* 0x0016800e01007387 */ /* 0x0001e40000100a00 */
[----:B------:R-:W3:Y:S01]  /*168f0*/  LDL.LU R12, [R1+0xc0] ;  /* 0x0000c000010c7983 */ /* 0x000ee20000300800 */
[----:B------:R-:W3:Y:S01]  /*16900*/  LDL.LU R13, [R1+0xc4] ;  /* 0x0000c400010d7983 */ /* 0x000ee20000300800 */
[----:B--2---:R-:W-:Y:S11]  /*16910*/  HMMA.16816.F32.BF16 R4, R4, R26, R16 ;  /* 0x0000001a0404723c */ /* 0x004ff60000041810 */
[----:B------:R-:W-:Y:S11]  /*16920*/  @!UPT UIADD3 URZ, URZ, URZ, URZ ;  /* 0x0000003f3f3ff290 */ /* 0x000ff6000fffe03f */
[----:B------:R-:W-:Y:S01]  /*16930*/  @!UPT UIADD3 URZ, URZ, URZ, URZ ;  /* 0x0000003f3f3ff290 */ /* 0x000fe2000fffe03f */
[----:B------:R1:W-:Y:S01]  /*16940*/  STL.64 [R1+0x180], R4 ;  /* 0x0001800401007387 */ /* 0x0003e20000100a00 */
[----:B------:R3:W-:Y:S02]  /*16950*/  STL.64 [R1+0x188], R6 ;  /* 0x0001880601007387 */ /* 0x0007e40000100a00 */
[----:B------:R-:W2:Y:S02]  /*16960*/  LDL R19, [R1+0xddc] ;  /* 0x000ddc0001137983 */ /* 0x000ea40000100800 */
[----:B0-----:R-:W-:Y:S02]  /*16970*/  IMAD.MOV.U32 R14, RZ, RZ, R2 ;  /* 0x000000ffff0e7224 */ /* 0x001fe400078e0002 */
[----:B------:R-:W-:Y:S02]  /*16980*/  IMAD.MOV.U32 R15, RZ, RZ, R0 ;  /* 0x000000ffff0f7224 */ /* 0x000fe400078e0000 */
[----:B------:R-:W-:Y:S02]  /*16990*/  IMAD.MOV.U32 R2, RZ, RZ, R26 ;  /* 0x000000ffff027224 */ /* 0x000fe400078e001a */
[----:B------:R-:W-:-:S02]  /*169a0*/  IMAD.MOV.U32 R0, RZ, RZ, R27 ;  /* 0x000000ffff007224 */ /* 0x000fc400078e001b */
[----:B------:R-:W0:Y:S01]  /*169b0*/  LDSM.16.MT88.4 R24, [R3+0x4000] ;  /* 0x004000000318783b */ /* 0x000e220000004200 */
[----:B-1----:R-:W-:Y:S02]  /*169c0*/  IMAD.MOV.U32 R4, RZ, RZ, R23 ;  /* 0x000000ffff047224 */ /* 0x002fe400078e0017 */
[----:B------:R-:W-:Y:S02]  /*169d0*/  IMAD.MOV.U32 R5, RZ, RZ, R22 ;  /* 0x000000ffff057224 */ /* 0x000fe400078e0016 */
[----:B---3--:R-:W-:Y:S02]  /*169e0*/  IMAD.MOV.U32 R6, RZ, RZ, R21 ;  /* 0x000000ffff067224 */ /* 0x008fe400078e0015 */
[----:B------:R-:W-:Y:S01]  /*169f0*/  IMAD.MOV.U32 R7, RZ, RZ, R20 ;  /* 0x000000ffff077224 */ /* 0x000fe200078e0014 */
[----:B0-----:R-:W-:Y:S01]  /*16a00*/  STL.64 [R1+0x1620], R26 ;  /* 0x0016201a01007387 */ /* 0x001fe20000100a00 */
[----:B------:R-:W-:Y:S03]  /*16a10*/  STL.64 [R1+0x1618], R24 ;  /* 0x0016181801007387 */ /* 0x000fe60000100a00 */
[----:B--2---:R-:W0:Y:S04]  /*16a20*/  LDSM.16.M88.4 R20, [R19+0x10000] ;  /* 0x010000001314783b */ /* 0x004e280000000200 */
[----:B0-----:R-:W-:Y:S01]  /*16a30*/  STL.64 [R1+0xa0], R20 ;  /* 0x0000a01401007387 */ /* 0x001fe20000100a00 */
[----:B------:R0:W-:Y:S03]  /*16a40*/  STL.64 [R1+0xa8], R22 ;  /* 0x0000a81601007387 */ /* 0x0001e60000100a00 */
[----:B0-----:R-:W4:Y:S01]  /*16a50*/  LDL.LU.64 R22, [R1+0x1698] ;  /* 0x0016980001167983 */ /* 0x001f220000300a00 */
[----:B------:R-:W4:Y:S02]  /*16a60*/  LDL.LU.64 R20, [R1+0x1690] ;  /* 0x0016900001147983 */ /* 0x000f240000300a00 */
[----:B----4-:R-:W-:Y:S11]  /*16a70*/  HMMA.16816.F32.BF16 R4, R20, R10, R4 ;  /* 0x0000000a1404723c */ /* 0x010ff60000041804 */
[----:B------:R-:W-:Y:S11]  /*16a80*/  @!UPT UIADD3 URZ, URZ, URZ, URZ ;  /* 0x0000003f3f3ff290 */ /* 0x000ff6000fffe03f */
[----:B------:R-:W-:Y:S01]  /*16a90*/  @!UPT UIADD3 URZ, URZ, URZ, URZ ;  /* 0x0000003f3f3ff290 */ /* 0x000fe2000fffe03f */
[----:B------:R-:W-:Y:S01]  /*16aa0*/  STL.64 [R1+0x170], R4 ;  /* 0x0001700401007387 */ /* 0x000fe20000100a00 */
[----:B------:R0:W-:Y:S02]  /*16ab0*/  STL.64 [R1+0x178], R6 ;  /* 0x0001780601007387 */ /* 0x0001e40000100a00 */
[----:B0-----:R-:W-:Y:S02]  /*16ac0*/  IMAD.MOV.U32 R7, RZ, RZ, R10 ;  /* 0x000000ffff077224 */ /* 0x001fe400078e000a */
[----:B------:R-:W-:Y:S02]  /*16ad0*/  IMAD.MOV.U32 R6, RZ, RZ, R11 ;  /* 0x000000ffff067224 */ /* 0x000fe400078e000b */
[----:B------:R-:W0:Y:S04]  /*16ae0*/  LDSM.16.M88.4 R8, [R19+0x10800] ;  /* 0x010800001308783b */ /* 0x000e280000000200 */
[----:B0-----:R-:W-:Y:S01]  /*16af0*/  STL.64 [R1+0x90], R8 ;  /* 0x0000900801007387 */ /* 0x001fe20000100a00 */
[----:B------:R0:W-:Y:S03]  /*16b00*/  STL.64 [R1+0x98], R10 ;  /* 0x0000980a01007387 */ /* 0x0001e60000100a00 */
[----:B0-----:R-:W2:Y:S01]  /*16b10*/  LDL.LU.64 R10, [R1+0x1688] ;  /* 0x00168800010a7983 */ /* 0x001ea20000300a00 */
[----:B------:R-:W-:-:S02]  /*16b20*/  IMAD.MOV.U32 R26, RZ, RZ, R2 ;  /* 0x000000ffff1a7224 */ /* 0x000fc400078e0002 */
[----:B------:R-:W-:Y:S01]  /*16b30*/  IMAD.MOV.U32 R27, RZ, RZ, R0 ;  /* 0x000000ffff1b7224 */ /* 0x000fe200078e0000 */
[C---:B--2---:R-:W-:Y:S01]  /*16b40*/  HMMA.16816.F32.BF16 R12, R20.reuse, R10, R12 ;  /* 0x0000000a140c723c */ /* 0x044fe2000004180c */
[----:B------:R-:W-:Y:S02]  /*16b50*/  IMAD.MOV.U32 R2, RZ, RZ, R10 ;  /* 0x000000ffff027224 */ /* 0x000fe400078e000a */
[----:B------:R-:W-:Y:S02]  /*16b60*/  IMAD.MOV.U32 R0, RZ, RZ, R11 ;  /* 0x000000ffff007224 */ /* 0x000fe400078e000b */
[----:B------:R-:W0:Y:S02]  /*16b70*/  LDSM.16.M88.4 R8, [R19+0x11000] ;  /* 0x011000001308783b */ /* 0x000e240000000200 */
[----:B------:R-:W1:Y:S11]  /*16b80*/  LDSM.16.M88.4 R16, [R19+0x11800] ;  /* 0x011800001310783b */ /* 0x000e760000000200 */
[----:B------:R-:W-:Y:S05]  /*16b90*/  @!UPT UIADD3 URZ, URZ, URZ, URZ ;  /* 0x0000003f3f3ff290 */ /* 0x000fea000fffe03f */
[----:B------:R-:W-:Y:S01]  /*16ba0*/  STL.64 [R1+0x160], R12 ;  /* 0x0001600c01007387 */ /* 0x000fe20000100a00 */
[----:B------:R2:W-:Y:S03]  /*16bb0*/  STL.64 [R1+0x168], R14 ;  /* 0x0001680e01007387 */ /* 0x0005e60000100a00 */
[----:B--2---:R-:W2:Y:S04]  /*16bc0*/  LDL.LU.64 R14, [R1+0x1680] ;  /* 0x00168000010e7983 */ /* 0x004ea80000300a00 */
[----:B0-----:R-:W-:Y:S01]  /*16bd0*/  STL.64 [R1+0x40], R8 ;  /* 0x0000400801007387 */ /* 0x001fe20000100a00 */
[----:B------:R0:W-:Y:S03]  /*16be0*/  STL.64 [R1+0x48], R10 ;  /* 0x0000480a01007387 */ /* 0x0001e60000100a00 */
[----:B0-----:R-:W2:Y:S01]  /*16bf0*/  LDL.LU.64 R10, [R1+0x1678] ;  /* 0x00167800010a7983 */ /* 0x001ea20000300a00 */
[----:B------:R-:W2:Y:S02]  /*16c00*/  LDL.LU.64 R8, [R1+0x1670] ;  /* 0x0016700001087983 */ /* 0x000ea40000300a00 */
[----:B--2---:R-:W-:Y:S01]  /*16c10*/  HMMA.16816.F32.BF16 R8, R20, R14, R8 ;  /* 0x0000000e1408723c */ /* 0x004fe20000041808 */
[----:B------:R-:W-:-:S02]  /*16c20*/  IMAD.MOV.U32 R5, RZ, RZ, R14 ;  /* 0x000000ffff057224 */ /* 0x000fc400078e000e */
[----:B------:R-:W-:Y:S11]  /*16c30*/  IMAD.MOV.U32 R4, RZ, RZ, R15 ;  /* 0x000000ffff047224 */ /* 0x000ff600078e000f */
[----:B------:R-:W-:Y:S09]  /*16c40*/  @!UPT UIADD3 URZ, URZ, URZ, URZ ;  /* 0x0000003f3f3ff290 */ /* 0x000ff2000fffe03f */
[----:B------:R-:W-:Y:S01]  /*16c50*/  STL.64 [R1+0x150], R8 ;  /* 0x0001500801007387 */ /* 0x000fe20000100a00 */
[----:B------:R0:W-:Y:S03]  /*16c60*/  STL.64 [R1+0x158], R10 ;  /* 0x0001580a01007387 */ /* 0x0001e60000100a00 */
[----:B0-----:R-:W2:Y:S01]  /*16c70*/  LDL.LU.64 R10, [R1+0x1668] ;  /* 0x00166800010a7983 */ /* 0x001ea20000300a00 */
[----:B------:R-:W2:Y:S02]  /*16c80*/  LDL.LU.64 R8, [R1+0x1660] ;  /* 0x0016600001087983 */ /* 0x000ea40000300a00 */
[----:B------:R-:W3:Y:S02]  /*16c90*/  LDL.LU.64 R14, [R1+0x1658] ;  /* 0x00165800010e7983 */ /* 0x000ee40000300a00 */
[----:B------:R-:W3:Y:S02]  /*16ca0*/  LDL.LU.64 R12, [R1+0x1650] ;  /* 0x00165000010c7983 */ /* 0x000ee40000300a00 */
[----:B---3--:R-:W-:Y:S01]  /*16cb0*/  HMMA.16816.F32.BF16 R12, R20, R26, R12 ;  /* 0x0000001a140c723c */ /* 0x008fe2000004180c */
[----:B------:R-:W2:Y:S01]  /*16cc0*/  LDL.LU R20, [R1+0xe0] ;  /* 0x0000e00001147983 */ /* 0x000ea20000300800 */
[----:B-1----:R-:W-:Y:S02]  /*16cd0*/  STL.64 [R1+0xb0], R16 ;  /* 0x0000b01001007387 */ /* 0x002fe40000100a00 */
[----:B------:R-:W-:Y:S02]  /*16ce0*/  STL.64 [R1+0xb8], R18 ;  /* 0x0000b81201007387 */ /* 0x000fe40000100a00 */
[----:B------:R-:W-:Y:S11]  /*16cf0*/  LDSM.16.MT88.4 R16, [R3+0x4100] ;  /* 0x004100000310783b */ /* 0x000ff60000004200 */
[----:B------:R-:W-:Y:S06]  /*16d00*/  @!UPT UIADD3 URZ, URZ, URZ, URZ ;  /* 0x0000003f3f3ff290 */ /* 0x000fec000fffe03f */
[----:B------:R-:W-:Y:S01]  /*16d10*/  STL.64 [R1+0x100], R12 ;  /* 0x0001000c01007387 */ /* 0x000fe20000100a00 */
[----:B------:R0:W-:Y:S02]  /*16d20*/  STL.64 [R1+0x108], R14 ;  /* 0x0001080e01007387 */ /* 0x0001e40000100a00 */
[----:B------:R-:W2:Y:S02]  /*16d30*/  LDL.LU R21, [R1+0xe4] ;  /* 0x0000e40001157983 */ /* 0x000ea40000300800 */
[----:B------:R-:W2:Y:S01]  /*16d40*/  LDL.LU R22, [R1+0xe8] ;  /* 0x0000e80001167983 */ /* 0x000ea20000300800 */
[----:B------:R-:W2:Y:S01]  /*16d50*/  LDL.LU R23, [R1+0xec] ;  /* 0x0000ec0001177983 */ /* 0x000ea20000300800 */
[----:B------:R1:W-:Y:S02]  /*16d60*/  STL.64 [R1+0x1630], R26 ;  /* 0x0016301a01007387 */ /* 0x0003e40000100a00 */
[----:B0-----:R-:W-:Y:S02]  /*16d70*/  IMAD.MOV.U32 R14, RZ, RZ, R7 ;  /* 0x000000ffff0e7224 */ /* 0x001fe400078e0007 */
[----:B------:R-:W-:-:S02]  /*16d80*/  IMAD.MOV.U32 R15, RZ, RZ, R6 ;  /* 0x000000ffff0f7224 */ /* 0x000fc400078e0006 */
[----:B-1----:R-:W-:Y:S02]  /*16d90*/  IMAD.MOV.U32 R26, RZ, RZ, R5 ;  /* 0x000000ffff1a7224 */ /* 0x002fe400078e0005 */
[----:B------:R-:W-:Y:S02]  /*16da0*/  IMAD.MOV.U32 R27, RZ, RZ, R4 ;  /* 0x000000ffff1b7224 */ /* 0x000fe400078e0004 */
[----:B------:R-:W0:Y:S04]  /*16db0*/  LDSM.16.MT88.4 R4, [R3+0x4080] ;  /* 0x004080000304783b */ /* 0x000e280000004200 */
[----:B------:R1:W-:Y:S01]  /*16dc0*/  STL.64 [R1+0x1648], R26 ;  /* 0x0016481a01007387 */ /* 0x0003e20000100a00 */
[----:B------:R-:W3:Y:S02]  /*16dd0*/  LDL.LU R24, [R1+0x110] ;  /* 0x0001100001187983 */ /* 0x000ee40000300800 */
[----:B------:R-:W3:Y:S01]  /*16de0*/  LDL.LU R25, [R1+0x114] ;  /* 0x0001140001197983 */ /* 0x000ee20000300800 */
[----:B-1----:R-:W3:Y:S01]  /*16df0*/  LDL.LU R26, [R1+0x118] ;  /* 0x00011800011a7983 */ /* 0x002ee20000300800 */
[----:B------:R-:W3:Y:S03]  /*16e00*/  LDL.LU R27, [R1+0x11c] ;  /* 0x00011c00011b7983 */ /* 0x000ee60000300800 */
[----:B0-----:R-:W-:Y:S01]  /*16e10*/  STL.64 [R1+0x15f0], R6 ;  /* 0x0015f00601007387 */ /* 0x001fe20000100a00 */
[----:B------:R-:W-:Y:S02]  /*16e20*/  STL.64 [R1+0x15e8], R4 ;  /* 0x0015e80401007387 */ /* 0x000fe40000100a00 */
[----:B------:R-:W-:Y:S02]  /*16e30*/  STL.64 [R1+0x15c0], R18 ;  /* 0x0015c01201007387 */ /* 0x000fe40000100a00 */
[----:B------:R0:W-:Y:S02]  /*16e40*/  STL.64 [R1+0x15b8], R16 ;  /* 0x0015b81001007387 */ /* 0x0001e40000100a00 */
[----:B0-----:R-:W4:Y:S01]  /*16e50*/  LDL.64 R16, [R1+0xa0] ;  /* 0x0000a00001107983 */ /* 0x001f220000100a00 */
[----:B--2---:R-:W-:Y:S03]  /*16e60*/  HMMA.16816.F32.BF16 R12, R8, R14, R20 ;  /* 0x0000000e080c723c */ /* 0x004fe60000041814 */
[----:B----4-:R0:W-:Y:S11]  /*16e70*/  STL.64 [R1+0x1628], R16 ;  /* 0x0016281001007387 */ /* 0x0101f60000100a00 */
[----:B------:R-:W-:Y:S09]  /*16e80*/  @!UPT UIADD3 URZ, URZ, URZ, URZ ;  /* 0x0000003f3f3ff290 */ /* 0x000ff2000fffe03f */
[----:B------:R-:W-:Y:S01]  /*16e90*/  STL.64 [R1+0xf0], R12 ;  /* 0x0000f00c01007387 */ /* 0x000fe20000100a00 */
[----:B0-----:R-:W2:Y:S01]  /*16ea0*/  LDL.LU R16, [R1+0x130] ;  /* 0x0001300001107983 */ /* 0x001ea20000300800 */
[----:B------:R-:W2:Y:S02]  /*16eb0*/  LDL.LU R17, [R1+0x134] ;  /* 0x0001340001117983 */ /* 0x000ea40000300800 */
[----:B------:R-:W4:Y:S02]  /*16ec0*/  LDL.LU R18, [R1+0x138] ;  /* 0x0001380001127983 */ /* 0x000f240000300800 */
[----:B------:R-:W4:Y:S02]  /*16ed0*/  LDL.LU R19, [R1+0x13c] ;  /* 0x00013c0001137983 */ /* 0x000f240000300800 */
[----:B------:R-:W-:Y:S02]  /*16ee0*/  IMAD.MOV.U32 R6, RZ, RZ, R2 ;  /* 0x000000ffff067224 */ /* 0x000fe400078e0002 */
[----:B------:R-:W-:-:S02]  /*16ef0*/  IMAD.MOV.U32 R7, RZ, RZ, R0 ;  /* 0x000000ffff077224 */ /* 0x000fc400078e0000 */
[----:B------:R-:W-:Y:S02]  /*16f00*/  IMAD.MOV.U32 R2, RZ, RZ, R14 ;  /* 0x000000ffff027224 */ /* 0x000fe400078e000e */
[----:B------:R-:W-:Y:S02]  /*16f10*/  IMAD.MOV.U32 R0, RZ, RZ, R15 ;  /* 0x000000ffff007224 */ /* 0x000fe400078e000f */
[----:B------:R-:W0:Y:S01]  /*16f20*/  LDSM.16.MT88.4 R12, [R3+0x4180] ;  /* 0x00418000030c783b */ /* 0x000e220000004200 */
[----:B---3--:R-:W-:Y:S03]  /*16f30*/  HMMA.16816.F32.BF16 R4, R8, R6, R24 ;  /* 0x000000060804723c */ /* 0x008fe60000041818 */
[----:B----4-:R-:W-:Y:S01]  /*16f40*/  STL.64 [R1+0x1640], R18 ;  /* 0x0016401201007387 */ /* 0x010fe20000100a00 */
[----:B--2---:R1:W-:Y:S03]  /*16f50*/  STL.64 [R1+0x1638], R16 ;  /* 0x0016381001007387 */ /* 0x0043e60000100a00 */
[----:B-1----:R-:W2:Y:S01]  /*16f60*/  LDL.LU R16, [R1+0x140] ;  /* 0x0001400001107983 */ /* 0x002ea20000300800 */
[----:B------:R-:W2:Y:S02]  /*16f70*/  LDL.LU R17, [R1+0x144] ;  /* 0x0001440001117983 */ /* 0x000ea40000300800 */
[----:B------:R-:W3:Y:S02]  /*16f80*/  LDL.64 R20, [R1+0x90] ;  /* 0x0000900001147983 */ /* 0x000ee40000100a00 */
[----:B------:R-:W-:Y:S01]  /*16f90*/  STL [R1+0x1594], R0 ;  /* 0x0015940001007387 */ /* 0x000fe20000100800 */
[----:B------:R-:W-:Y:S01]  /*16fa0*/  STL [R1+0x1590], R2 ;  /* 0x0015900201007387 */ /* 0x000fe20000100800 */
[----:B0-----:R-:W-:Y:S02]  /*16fb0*/  STL [R1+0x1558], R13 ;  /* 0x0015580d01007387 */ /* 0x001fe40000100800 */
[----:B------:R-:W-:Y:S02]  /*16fc0*/  STL [R1+0x1554], R14 ;  /* 0x0015540e01007387 */ /* 0x000fe40000100800 */
[----:B------:R-:W-:Y:S01]  /*16fd0*/  STL [R1+0x1550], R15 ;  /* 0x0015500f01007387 */ /* 0x000fe20000100800 */
[----:B------:R-:W2:Y:S04]  /*16fe0*/  LDL.LU.64 R26, [R1+0x1648] ;  /* 0x00164800011a7983 */ /* 0x000ea80000300a00 */
[----:B------:R0:W-:Y:S02]  /*16ff0*/  STL.64 [R1+0xe0], R4 ;  /* 0x0000e00401007387 */ /* 0x0001e40000100a00 */
[----:B------:R-:W-:-:S02]  /*17000*/  IMAD.MOV.U32 R18, RZ, RZ, R29 ;  /* 0x000000ffff127224 */ /* 0x000fc400078e001d */
[----:B------:R-:W-:Y:S02]  /*17010*/  IMAD.MOV.U32 R19, RZ, RZ, R28 ;  /* 0x000000ffff137224 */ /* 0x000fe400078e001c */
[----:B------:R-:W-:Y:S02]  /*17020*/  IMAD.MOV.U32 R29, RZ, RZ, R6 ;  /* 0x000000ffff1d7224 */ /* 0x000fe400078e0006 */
[----:B------:R-:W-:Y:S01]  /*17030*/  IMAD.MOV.U32 R28, RZ, RZ, R7 ;  /* 0x000000ffff1c7224 */ /* 0x000fe200078e0007 */
[----:B0-----:R-:W4:Y:S01]  /*17040*/  LDL.LU R4, [R1+0x1e0] ;  /* 0x0001e00001047983 */ /* 0x001f220000300800 */
[----:B------:R-:W4:Y:S02]  /*17050*/  LDL.LU R5, [R1+0x1e4] ;  /* 0x0001e40001057983 */ /* 0x000f240000300800 */
[----:B------:R-:W3:Y:S02]  /*17060*/  LDL.LU R6, [R1+0x1e8] ;  /* 0x0001e80001067983 */ /* 0x000ee40000300800 */
[----:B------:R-:W3:Y:S01]  /*17070*/  LDL.LU R7, [R1+0x1ec] ;  /* 0x0001ec0001077983 */ /* 0x000ee20000300800 */
[----:B--2---:R-:W-:Y:S01]  /*17080*/  HMMA.16816.F32.BF16 R24, R8, R26, R16 ;  /* 0x0000001a0818723c */ /* 0x004fe20000041810 */
[----:B---3--:R-:W-:Y:S01]  /*17090*/  STL.64 [R1+0x1610], R6 ;  /* 0x0016100601007387 */ /* 0x008fe20000100a00 */
[----:B----4-:R0:W-:Y:S03]  /*170a0*/  STL.64 [R1+0x1608], R4 ;  /* 0x0016080401007387 */ /* 0x0101e60000100a00 */
[----:B0-----:R-:W2:Y:S01]  /*170b0*/  LDL.LU R4, [R1+0x1a0] ;  /* 0x0001a00001047983 */ /* 0x001ea20000300800 */
[----:B------:R-:W2:Y:S02]  /*170c0*/  LDL.LU R5, [R1+0x1a4] ;  /* 0x0001a40001057983 */ /* 0x000ea40000300800 */
[----:B------:R-:W2:Y:S02]  /*170d0*/  LDL.LU R6, [R1+0x1a8] ;  /* 0x0001a80001067983 */ /* 0x000ea40000300800 */
[----:B------:R-:W2:Y:S01]  /*170e0*/  LDL.LU R7, [R1+0x1ac] ;  /* 0x0001ac0001077983 */ /* 0x000ea20000300800 */
[----:B------:R-:W-:Y:S01]  /*170f0*/  STL [R1+0x159c], R28 ;  /* 0x00159c1c01007387 */ /* 0x000fe20000100800 */
[----:B------:R-:W-:Y:S02]  /*17100*/  STL [R1+0x1598], R29 ;  /* 0x0015981d01007387 */ /* 0x000fe40000100800 */
[----:B------:R-:W3:Y:S02]  /*17110*/  LDL.LU.64 R18, [R1+0x1640] ;  /* 0x0016400001127983 */ /* 0x000ee40000300a00 */
[----:B------:R-:W3:Y:S07]  /*17120*/  LDL.LU.64 R16, [R1+0x1638] ;  /* 0x0016380001107983 */ /* 0x000eee0000300a00 */
[----:B------:R0:W-:Y:S01]  /*17130*/  STL [R1+0xdc], R27 ;  /* 0x0000dc1b01007387 */ /* 0x0001e20000100800 */
[----:B------:R-:W-:-:S02]  /*17140*/  IMAD.MOV.U32 R15, RZ, RZ, R26 ;  /* 0x000000ffff0f7224 */ /* 0x000fc400078e001a */
[----:B------:R-:W-:Y:S01]  /*17150*/  IMAD.MOV.U32 R14, RZ, RZ, R25 ;  /* 0x000000ffff0e7224 */ /* 0x000fe200078e0019 */
[----:B0-----:R-:W3:Y:S01]  /*17160*/  LDL.LU.64 R26, [R1+0x1630] ;  /* 0x00163000011a7983 */ /* 0x001ee20000300a00 */
[----:B------:R-:W-:-:S03]  /*17170*/  IMAD.MOV.U32 R13, RZ, RZ, R24 ;  /* 0x000000ffff0d7224 */ /* 0x000fc600078e0018 */
[----:B------:R-:W-:Y:S02]  /*17180*/  STL.64 [R1+0x1568], R14 ;  /* 0x0015680e01007387 */ /* 0x000fe40000100a00 */
[----:B------:R0:W-:Y:S04]  /*17190*/  STL.64 [R1+0x1560], R12 ;  /* 0x0015600c01007387 */ /* 0x0001e80000100a00 */
[----:B0-----:R-:W4:Y:S01]  /*171a0*/  LDL.LU R12, [R1+0x1d0] ;  /* 0x0001d000010c7983 */ /* 0x001f220000300800 */
[----:B------:R-:W4:Y:S02]  /*171b0*/  LDL.LU R13, [R1+0x1d4] ;  /* 0x0001d400010d7983 */ /* 0x000f240000300800 */
[----:B------:R-:W2:Y:S02]  /*171c0*/  LDL.LU R14, [R1+0x1d8] ;  /* 0x0001d800010e7983 */ /* 0x000ea40000300800 */
[----:B------:R-:W2:Y:S01]  /*171d0*/  LDL.LU R15, [R1+0x1dc] ;  /* 0x0001dc00010f7983 */ /* 0x000ea20000300800 */
[----:B---3--:R-:W-:Y:S01]  /*171e0*/  HMMA.16816.F32.BF16 R8, R8, R26, R16 ;  /* 0x0000001a0808723c */ /* 0x008fe20000041810 */
[----:B--2---:R-:W-:Y:S01]  /*171f0*/  STL.64 [R1+0x1600], R14 ;  /* 0x0016000e01007387 */ /* 0x004fe20000100a00 */
[----:B----4-:R0:W-:Y:S03]  /*17200*/  STL.64 [R1+0x15f8], R12 ;  /* 0x0015f80c01007387 */ /* 0x0101e60000100a00 */
[----:B0-----:R-:W2:Y:S01]  /*17210*/  LDL.LU.64 R12, [R1+0x40] ;  /* 0x00004000010c7983 */ /* 0x001ea20000300a00 */
[----:B------:R-:W3:Y:S02]  /*17220*/  LDL.LU.64 R16, [R1+0x1628] ;  /* 0x0016280001107983 */ /* 0x000ee40000300a00 */
[----:B------:R-:W3:Y:S02]  /*17230*/  LDL.LU.64 R26, [R1+0x1620] ;  /* 0x00162000011a7983 */ /* 0x000ee40000300a00 */
[----:B------:R-:W3:Y:S11]  /*17240*/  LDL.LU.64 R24, [R1+0x1618] ;  /* 0x0016180001187983 */ /* 0x000ef60000300a00 */
[----:B------:R-:W-:Y:S02]  /*17250*/  @!UPT UIADD3 URZ, URZ, URZ, URZ ;  /* 0x0000003f3f3ff290 */ /* 0x000fe4000fffe03f */
[----:B------:R0:W-:Y:S01]  /*17260*/  STL.64 [R1+0xc0], R8 ;  /* 0x0000c00801007387 */ /* 0x0001e20000100a00 */
[----:B------:R1:W-:Y:S03]  /*17270*/  STL.64 [R1+0xc8], R10 ;  /* 0x0000c80a01007387 */ /* 0x0003e60000100a00 */
[----:B0-----:R-:W3:Y:S01]  /*17280*/  LDL.LU R8, [R1+0x120] ;  /* 0x0001200001087983 */ /* 0x001ee20000300800 */
[----:B------:R-:W3:Y:S02]  /*17290*/  LDL.LU R9, [R1+0x124] ;  /* 0x0001240001097983 */ /* 0x000ee40000300800 */
[----:B-1----:R-:W3:Y:S02]  /*172a0*/  LDL.LU R10, [R1+0x128] ;  /* 0x00012800010a7983 */ /* 0x002ee40000300800 */
[----:B------:R-:W3:Y:S02]  /*172b0*/  LDL.LU R11, [R1+0x12c] ;  /* 0x00012c00010b7983 */ /* 0x000ee40000300800 */
[----:B------:R-:W-:-:S02]  /*172c0*/  IMAD.MOV.U32 R2, RZ, RZ, R20 ;  /* 0x000000ffff027224 */ /* 0x000fc400078e0014 */
[----:B------:R-:W-:Y:S01]  /*172d0*/  IMAD.MOV.U32 R0, RZ, RZ, R21 ;  /* 0x000000ffff007224 */ /* 0x000fe200078e0015 */
[C---:B---3--:R-:W-:Y:S08]  /*172e0*/  HMMA.16816.F32.BF16 R8, R24.reuse, R16, R8 ;  /* 0x000000101808723c */ /* 0x048ff00000041808 */
[----:B------:R-:W-:Y:S01]  /*172f0*/  HMMA.16816.F32.BF16 R4, R24, R20, R4 ;  /* 0x000000141804723c */ /* 0x000fe20000041804 */
[----:B------:R-:W-:Y:S11]  /*17300*/  LDSM.16.MT88.4 R20, [R3+0x6080] ;  /* 0x006080000314783b */ /* 0x000ff60000004200 */
[----:B------:R-:W-:Y:S03]  /*17310*/  @!UPT UIADD3 URZ, URZ, URZ, URZ ;  /* 0x0000003f3f3ff290 */ /* 0x000fe6000fffe03f */
[----:B------:R-:W-:Y:S01]  /*17320*/  STL.64 [R1+0x80], R8 ;  /* 0x0000800801007387 */ /* 0x000fe20000100a00 */
[----:B------:R-:W-:Y:S02]  /*17330*/  STL.64 [R1+0x88], R10 ;  /* 0x0000880a01007387 */ /* 0x000fe40000100a00 */
[----:B------:R-:W0:Y:S02]  /*17340*/  LDSM.16.MT88.4 R8, [R3+0x6000] ;  /* 0x006000000308783b */ /* 0x000e240000004200 */
[----:B0-----:R-:W-:Y:S02]  /*17350*/  STL.64 [R1+0x1518], R10 ;  /* 0x0015180a01007387 */ /* 0x001fe40000100a00 */
[----:B------:R0:W-:Y:S02]  /*17360*/  STL.64 [R1+0x1510], R8 ;  /* 0x0015100801007387 */ /* 0x0001e40000100a00 */
[----:B0-----:R-:W3:Y:S01]  /*17370*/  LDL.LU R8, [R1+0xb0] ;  /* 0x0000b00001087983 */ /* 0x001ee20000300800 */
[----:B------:R-:W3:Y:S02]  /*17380*/  LDL.LU R9, [R1+0xb4] ;  /* 0x0000b40001097983 */ /* 0x000ee40000300800 */
[----:B------:R-:W-:Y:S02]  /*17390*/  STL.64 [R1+0x70], R4 ;  /* 0x0000700401007387 */ /* 0x000fe40000100a00 */
[----:B------:R0:W-:Y:S02]  /*173a0*/  STL.64 [R1+0x78], R6 ;  /* 0x0000780601007387 */ /* 0x0001e40000100a00 */
[----:B0-----:R-:W4:Y:S01]  /*173b0*/  LDL.LU.64 R6, [R1+0x1610] ;  /* 0x0016100001067983 */ /* 0x001f220000300a00 */
[----:B------:R-:W4:Y:S02]  /*173c0*/  LDL.LU.64 R4, [R1+0x1608] ;  /* 0x0016080001047983 */ /* 0x000f240000300a00 */
[----:B------:R-:W-:Y:S02]  /*173d0*/  STL.64 [R1+0x14d8], R22 ;  /* 0x0014d81601007387 */ /* 0x000fe40000100a00 */
[----:B------:R0:W-:Y:S02]  /*173e0*/  STL.64 [R1+0x14d0], R20 ;  /* 0x0014d01401007387 */ /* 0x0001e40000100a00 */
[----:B0-----:R-:W3:Y:S01]  /*173f0*/  LDL.LU R20, [R1+0x190] ;  /* 0x0001900001147983 */ /* 0x001ee20000300800 */
[----:B------:R-:W3:Y:S02]  /*17400*/  LDL.LU R21, [R1+0x194] ;  /* 0x0001940001157983 */ /* 0x000ee40000300800 */
[----:B------:R-:W3:Y:S02]  /*17410*/  LDL.LU R22, [R1+0x198] ;  /* 0x0001980001167983 */ /* 0x000ee40000300800 */
[----:B------:R-:W3:Y:S02]  /*17420*/  LDL.LU R23, [R1+0x19c] ;  /* 0x00019c0001177983 */ /* 0x000ee40000300800 */
[----:B--2---:R-:W-:-:S02]  /*17430*/  IMAD.MOV.U32 R19, RZ, RZ, R12 ;  /* 0x000000ffff137224 */ /* 0x004fc400078e000c */
[----:B------:R-:W-:Y:S01]  /*17440*/  IMAD.MOV.U32 R18, RZ, RZ, R13 ;  /* 0x000000ffff127224 */ /* 0x000fe200078e000d */
[----:B------:R-:W2:Y:S01]  /*17450*/  LDL.LU.64 R14, [R1+0x1600] ;  /* 0x00160000010e7983 */ /* 0x000ea20000300a00 */
[C---:B----4-:R-:W-:Y:S03]  /*17460*/  HMMA.16816.F32.BF16 R4, R24.reuse, R12, R4 ;  /* 0x0000000c1804723c */ /* 0x050fe60000041804 */
[----:B------:R-:W2:Y:S05]  /*17470*/  LDL.LU.64 R12, [R1+0x15f8] ;  /* 0x0015f800010c7983 */ /* 0x000eaa0000300a00 */
[----:B---3--:R-:W-:Y:S01]  /*17480*/  HMMA.16816.F32.BF16 R20, R24, R8, R20 ;  /* 0x000000081814723c */ /* 0x008fe20000041814 */
[----:B------:R-:W0:Y:S11]  /*17490*/  LDSM.16.MT88.4 R24, [R3+0x6100] ;  /* 0x006100000318783b */ /* 0x000e360000004200 */
[----:B------:R-:W-:Y:S04]  /*174a0*/  @!UPT UIADD3 URZ, URZ, URZ, URZ ;  /* 0x0000003f3f3ff290 */ /* 0x000fe8000fffe03f */
[----:B------:R-:W-:Y:S02]  /*174b0*/  IMAD.MOV.U32 R10, RZ, RZ, R7 ;  /* 0x000000ffff0a7224 */ /* 0x000fe400078e0007 */
[----:B------:R-:W-:Y:S01]  /*174c0*/  IMAD.MOV.U32 R11, RZ, RZ, R6 ;  /* 0x000000ffff0b7224 */ /* 0x000fe200078e0006 */
[----:B------:R1:W-:Y:S01]  /*174d0*/  STL.64 [R1+0x60], R4 ;  /* 0x0000600401007387 */ /* 0x0003e20000100a00 */
[----:B------:R-:W2:Y:S03]  /*174e0*/  LDL.LU.64 R6, [R1+0x15f0] ;  /* 0x0015f00001067983 */ /* 0x000ea60000300a00 */
[----:B-1----:R-:W2:Y:S01]  /*174f0*/  LDL.LU.64 R4, [R1+0x15e8] ;  /* 0x0015e80001047983 */ /* 0x002ea20000300a00 */
[----:B------:R-:W-:Y:S02]  /*17500*/  STL [R1+0x152c], R10 ;  /* 0x00152c0a01007387 */ /* 0x000fe40000100800 */
[----:B------:R-:W-:Y:S02]  /*17510*/  STL [R1+0x1528], R11 ;  /* 0x0015280b01007387 */ /* 0x000fe40000100800 */
[----:B------:R1:W-:Y:S01]  /*17520*/  STL.64 [R1+0x14e8], R22 ;  /* 0x0014e81601007387 */ /* 0x0003e20000100a00 */
[----:B------:R3:W-:Y:S04]  /*17530*/  STL.64 [R1+0x14e0], R20 ;  /* 0x0014e01401007387 */ /* 0x0007e80000100a00 */
[----:B-1----:R-:W4:Y:S04]  /*17540*/  LDL R22, [R1+0x48] ;  /* 0x0000480001167983 */ /* 0x002f280000100800 */
[----:B----4-:R1:W-:Y:S01]  /*17550*/  STL [R1+0x15b0], R22 ;  /* 0x0015b01601007387 */ /* 0x0103e20000100800 */
[----:B------:R-:W4:Y:S01]  /*17560*/  LDL R23, [R1+0x4c] ;  /* 0x00004c0001177983 */ /* 0x000f220000100800 */
[----:B--2---:R-:W-:Y:S01]  /*17570*/  HMMA.16816.F32.BF16 R12, R4, R16, R12 ;  /* 0x00000010040c723c */ /* 0x004fe2000004180c */
[----:B---3--:R-:W-:-:S02]  /*17580*/  IMAD.MOV.U32 R20, RZ, RZ, R19 ;  /* 0x000000ffff147224 */ /* 0x008fc400078e0013 */
[----:B------:R-:W-:Y:S02]  /*17590*/  IMAD.MOV.U32 R21, RZ, RZ, R18 ;  /* 0x000000ffff157224 */ /* 0x000fe400078e0012 */
[----:B-1----:R-:W-:Y:S11]  /*175a0*/  IMAD.MOV.U32 R22, RZ, RZ, R17 ;  /* 0x000000ffff167224 */ /* 0x002ff600078e0011 */
[----:B------:R-:W-:Y:S08]  /*175b0*/  @!UPT UIADD3 URZ, URZ, URZ, URZ ;  /* 0x0000003f3f3ff290 */ /* 0x000ff0000fffe03f */
[----:B------:R-:W-:Y:S02]  /*175c0*/  IMAD.MOV.U32 R10, RZ, RZ, R12 ;  /* 0x000000ffff0a7224 */ /* 0x000fe400078e000c */
[----:B------:R-:W-:Y:S01]  /*175d0*/  IMAD.MOV.U32 R11, RZ, RZ, R13 ;  /* 0x000000ffff0b7224 */ /* 0x000fe200078e000d */
[----:B----4-:R1:W-:Y:S01]  /*175e0*/  STL [R1+0x15b4], R23 ;  /* 0x0015b41701007387 */ /* 0x0103e20000100800 */
[----:B0-----:R-:W-:Y:S02]  /*175f0*/  STL.64 [R1], R24 ;  /* 0x0000001801007387 */ /* 0x001fe40000100a00 */
[----:B------:R-:W-:Y:S02]  /*17600*/  STL.64 [R1+0x8], R26 ;  /* 0x0000081a01007387 */ /* 0x000fe40000100a00 */
[----:B------:R-:W-:Y:S01]  /*17610*/  STL.64 [R1+0x38], R14 ;  /* 0x0000380e01007387 */ /* 0x000fe20000100a00 */
[----:B------:R-:W-:Y:S01]  /*17620*/  STL.64 [R1+0x15e0], R10 ;  /* 0x0015e00a01007387 */ /* 0x000fe20000100a00 */
[----:B------:R0:W-:Y:S02]  /*17630*/  STL.64 [R1+0x15d8], R8 ;  /* 0x0015d80801007387 */ /* 0x0001e40000100a00 */
[----:B-1----:R-:W-:-:S05]  /*17640*/  IMAD.MOV.U32 R23, RZ, RZ, R16 ;  /* 0x000000ffff177224 */ /* 0x002fca00078e0010 */
[----:B------:R-:W-:Y:S01]  /*17650*/  STL.64 [R1+0x15d0], R22 ;  /* 0x0015d01601007387 */ /* 0x000fe20000100a00 */
[----:B------:R-:W-:Y:S02]  /*17660*/  STL.64 [R1+0x15c8], R20 ;  /* 0x0015c81401007387 */ /* 0x000fe40000100a00 */
[----:B0-----:R-:W2:Y:S02]  /*17670*/  LDL.LU R8, [R1+0x1c0] ;  /* 0x0001c00001087983 */ /* 0x001ea40000300800 */
[----:B------:R-:W2:Y:S01]  /*17680*/  LDL.LU R9, [R1+0x1c4] ;  /* 0x0001c40001097983 */ /* 0x000ea20000300800 */
[----:B------:R-:W2:Y:S01]  /*17690*/  LDL.LU R10, [R1+0x1c8] ;  /* 0x0001c800010a7983 */ /* 0x000ea20000300800 */
[----:B------:R-:W2:Y:S02]  /*176a0*/  LDL.LU R11, [R1+0x1cc] ;  /* 0x0001cc00010b7983 */ /* 0x000ea40000300800 */
[----:B------:R-:W3:Y:S02]  /*176b0*/  LDL.LU R24, [R1+0x1b0] ;  /* 0x0001b00001187983 */ /* 0x000ee40000300800 */
[----:B------:R-:W3:Y:S01]  /*176c0*/  LDL.LU R25, [R1+0x1b4] ;  /* 0x0001b40001197983 */ /* 0x000ee20000300800 */
[----:B------:R-:W3:Y:S01]  /*176d0*/  LDL.LU R26, [R1+0x1b8] ;  /* 0x0001b800011a7983 */ /* 0x000ee20000300800 */
[----:B------:R-:W3:Y:S02]  /*176e0*/  LDL.LU R27, [R1+0x1bc] ;  /* 0x0001bc00011b7983 */ /* 0x000ee40000300800 */
[----:B------:R-:W4:Y:S02]  /*176f0*/  LDL.LU R16, [R1+0x180] ;  /* 0x0001800001107983 */ /* 0x000f240000300800 */
[----:B------:R-:W4:Y:S01]  /*17700*/  LDL.LU R17, [R1+0x184] ;  /* 0x0001840001117983 */ /* 0x000f220000300800 */
[----:B------:R-:W4:Y:S01]  /*17710*/  LDL.LU R18, [R1+0x188] ;  /* 0x0001880001127983 */ /* 0x000f220000300800 */
[----:B------:R-:W4:Y:S02]  /*17720*/  LDL.LU R19, [R1+0x18c] ;  /* 0x00018c0001137983 */ /* 0x000f240000300800 */
[----:B------:R-:W2:Y:S02]  /*17730*/  LDL.LU R12, [R1+0x100] ;  /* 0x00010000010c7983 */ /* 0x000ea40000300800 */
[----:B------:R-:W2:Y:S01]  /*17740*/  LDL.LU R13, [R1+0x104] ;  /* 0x00010400010d7983 */ /* 0x000ea20000300800 */
[----:B------:R-:W2:Y:S01]  /*17750*/  LDL.LU R14, [R1+0x108] ;  /* 0x00010800010e7983 */ /* 0x000ea20000300800 */
[----:B------:R-:W2:Y:S03]  /*17760*/  LDL.LU R15, [R1+0x10c] ;  /* 0x00010c00010f7983 */ /* 0x000ea60000300800 */
[----:B--2---:R-:W-:Y:S01]  /*17770*/  STL.64 [R1+0x1578], R14 ;  /* 0x0015780e01007387 */ /* 0x004fe20000100a00 */
[----:B------:R0:W-:Y:S03]  /*17780*/  STL.64 [R1+0x1570], R12 ;  /* 0x0015700c01007387 */ /* 0x0001e60000100a00 */
[----:B0-----:R-:W2:Y:S01]  /*17790*/  LDL.LU R12, [R1+0x150] ;  /* 0x00015000010c7983 */ /* 0x001ea20000300800 */
[----:B------:R-:W2:Y:S02]  /*177a0*/  LDL.LU R13, [R1+0x154] ;  /* 0x00015400010d7983 */ /* 0x000ea40000300800 */
[----:B------:R-:W2:Y:S02]  /*177b0*/  LDL.LU R14, [R1+0x158] ;  /* 0x00015800010e7983 */ /* 0x000ea40000300800 */
[----:B------:R-:W2:Y:S02]  /*177c0*/  LDL.LU R15, [R1+0x15c] ;  /* 0x00015c00010f7983 */ /* 0x000ea40000300800 */
[----:B------:R-:W-:-:S02]  /*177d0*/  IMAD.MOV.U32 R20, RZ, RZ, R2 ;  /* 0x000000ffff147224 */ /* 0x000fc400078e0002 */
[----:B------:R-:W-:-:S07]  /*177e0*/  IMAD.MOV.U32 R21, RZ, RZ, R0 ;  /* 0x000000ffff157224 */ /* 0x000fce00078e0000 */
[C---:B------:R-:W-:Y:S01]  /*177f0*/  HMMA.16816.F32.BF16 R20, R4.reuse, R20, R8 ;  /* 0x000000140414723c */ /* 0x040fe20000041808 */
[----:B--2---:R-:W-:Y:S01]  /*17800*/  STL.64 [R1+0x1588], R14 ;  /* 0x0015880e01007387 */ /* 0x004fe20000100a00 */
[----:B------:R0:W-:Y:S03]  /*17810*/  STL.64 [R1+0x1580], R12 ;  /* 0x0015800c01007387 */ /* 0x0001e60000100a00 */
[----:B0-----:R-:W2:Y:S01]  /*17820*/  LDL.LU R12, [R1+0x160] ;  /* 0x00016000010c7983 */ /* 0x001ea20000300800 */
[----:B------:R-:W2:Y:S02]  /*17830*/  LDL.LU R13, [R1+0x164] ;  /* 0x00016400010d7983 */ /* 0x000ea40000300800 */
[----:B------:R-:W2:Y:S02]  /*17840*/  LDL.LU R14, [R1+0x168] ;  /* 0x00016800010e7983 */ /* 0x000ea40000300800 */
[----:B------:R-:W2:Y:S11]  /*17850*/  LDL.LU R15, [R1+0x16c] ;  /* 0x00016c00010f7983 */ /* 0x000eb60000300800 */
[----:B------:R-:W-:Y:S03]  /*17860*/  @!UPT UIADD3 URZ, URZ, URZ, URZ ;  /* 0x0000003f3f3ff290 */ /* 0x000fe6000fffe03f */
[----:B------:R-:W-:Y:S02]  /*17870*/  IMAD.MOV.U32 R0, RZ, RZ, R22 ;  /* 0x000000ffff007224 */ /* 0x000fe400078e0016 */
[----:B------:R-:W-:Y:S02]  /*17880*/  IMAD.MOV.U32 R2, RZ, RZ, R23 ;  /* 0x000000ffff027224 */ /* 0x000fe400078e0017 */
[----:B------:R-:W-:Y:S02]  /*17890*/  IMAD.MOV.U32 R28, RZ, RZ, R20 ;  /* 0x000000ffff1c7224 */ /* 0x000fe400078e0014 */
[----:B------:R-:W-:Y:S01]  /*178a0*/  IMAD.MOV.U32 R29, RZ, RZ, R21 ;  /* 0x000000ffff1d7224 */ /* 0x000fe200078e0015 */
[----:B--2---:R-:W-:Y:S01]  /*178b0*/  STL.64 [R1+0x15a8], R14 ;  /* 0x0015a80e01007387 */ /* 0x004fe20000100a00 */
[----:B------:R0:W-:Y:S03]  /*178c0*/  STL.64 [R1+0x15a0], R12 ;  /* 0x0015a00c01007387 */ /* 0x0001e60000100a00 */
[----:B0-----:R-:W2:Y:S01]  /*178d0*/  LDL.LU R12, [R1+0x170] ;  /* 0x00017000010c7983 */ /* 0x001ea20000300800 */
[----:B------:R-:W2:Y:S02]  /*178e0*/  LDL.LU R13, [R1+0x174] ;  /* 0x00017400010d7983 */ /* 0x000ea40000300800 */
[----:B------:R-:W2:Y:S02]  /*178f0*/  LDL.LU R14, [R1+0x178] ;  /* 0x00017800010e7983 */ /* 0x000ea40000300800 */
[----:B------:R-:W2:Y:S01]  /*17900*/  LDL.LU R15, [R1+0x17c] ;  /* 0x00017c00010f7983 */ /* 0x000ea20000300800 */
[----:B------:R-:W2:Y:S01]  /*17910*/  LDL.LU.64 R10, [R1+0x15e0] ;  /* 0x0015e000010a7983 */ /* 0x000ea20000300a00 */
[----:B------:R-:W4:Y:S02]  /*17920*/  LDL.LU.64 R8, [R1+0x15d8] ;  /* 0x0015d80001087983 */ /* 0x000f240000300a00 */
[----:B------:R-:W2:Y:S02]  /*17930*/  LDL.LU.64 R22, [R1+0x15d0] ;  /* 0x0015d00001167983 */ /* 0x000ea40000300a00 */
[----:B------:R-:W3:Y:S02]  /*17940*/  LDL.LU.64 R20, [R1+0x15c8] ;  /* 0x0015c80001147983 */ /* 0x000ee40000300a00 */
[C---:B---3--:R-:W-:Y:S08]  /*17950*/  HMMA.16816.F32.BF16 R24, R4.reuse, R20, R24 ;  /* 0x000000140418723c */ /* 0x048ff00000041818 */
[----:B----4-:R-:W-:Y:S11]  /*17960*/  HMMA.16816.F32.BF16 R4, R4, R8, R16 ;  /* 0x000000080404723c */ /* 0x010ff60000041810 */
[----:B------:R-:W-:Y:S04]  /*17970*/  @!UPT UIADD3 URZ, URZ, URZ, URZ ;  /* 0x0000003f3f3ff290 */ /* 0x000fe8000fffe03f */
[----:B------:R-:W-:Y:S01]  /*17980*/  STL.64 [R1+0x1498], R26 ;  /* 0x0014981a01007387 */ /* 0x000fe20000100a00 */
[----:B------:R0:W-:Y:S03]  /*17990*/  STL.64 [R1+0x1490], R24 ;  /* 0x0014901801007387 */ /* 0x0001e60000100a00 */
[----:B0-----:R-:W3:Y:S01]  /*179a0*/  LDL.LU.64 R24, [R1+0x90] ;  /* 0x0000900001187983 */ /* 0x001ee20000300a00 */
[----:B------:R-:W4:Y:S02]  /*179b0*/  LDL.LU.64 R26, [R1+0x98] ;  /* 0x00009800011a7983 */ /* 0x000f240000300a00 */
[----:B------:R-:W3:Y:S02]  /*179c0*/  LDL.LU.64 R18, [R1+0x15c0] ;  /* 0x0015c00001127983 */ /* 0x000ee40000300a00 */
[----:B------:R-:W3:Y:S01]  /*179d0*/  LDL.LU.64 R16, [R1+0x15b8] ;  /* 0x0015b80001107983 */ /* 0x000ee20000300a00 */
[----:B------:R-:W-:Y:S01]  /*179e0*/  STL.64 [R1+0x14a8], R6 ;  /* 0x0014a80601007387 */ /* 0x000fe20000100a00 */
[----:B------:R2:W-:Y:S02]  /*179f0*/  STL.64 [R1+0x14a0], R4 ;  /* 0x0014a00401007387 */ /* 0x0005e40000100a00 */
[----:B--2---:R-:W-:-:S02]  /*17a00*/  IMAD.MOV.U32 R4, RZ, RZ, R23 ;  /* 0x000000ffff047224 */ /* 0x004fc400078e0017 */
[----:B------:R-:W-:Y:S01]  /*17a10*/  IMAD.MOV.U32 R5, RZ, RZ, R22 ;  /* 0x000000ffff057224 */ /* 0x000fe200078e0016 */
[----:B------:R-:W2:Y:S01]  /*17a20*/  LDL.LU R23, [R1+0x15b4] ;  /* 0x0015b40001177983 */ /* 0x000ea20000300800 */
[----:B------:R-:W2:Y:S05]  /*17a30*/  LDL.LU R22, [R1+0x15b0] ;  /* 0x0015b00001167983 */ /* 0x000eaa0000300800 */
[C---:B---3--:R-:W-:Y:S01]  /*17a40*/  HMMA.16816.F32.BF16 R4, R16.reuse, R4, R12 ;  /* 0x000000041004723c */ /* 0x048fe2000004180c */
[----:B------:R-:W3:Y:S01]  /*17a50*/  LDL.LU.64 R14, [R1+0x15a8] ;  /* 0x0015a800010e7983 */ /* 0x000ee20000300a00 */
[----:B------:R-:W3:Y:S11]  /*17a60*/  LDL.LU.64 R12, [R1+0x15a0] ;  /* 0x0015a000010c7983 */ /* 0x000ef60000300a00 */
[----:B------:R-:W-:Y:S10]  /*17a70*/  @!UPT UIADD3 URZ, URZ, URZ, URZ ;  /* 0x0000003f3f3ff290 */ /* 0x000ff4000fffe03f */
[----:B------:R0:W-:Y:S01]  /*17a80*/  STL.64 [R1+0x110], R4 ;  /* 0x0001100401007387 */ /* 0x0001e20000100a00 */
[----:B------:R1:W-:Y:S02]  /*17a90*/  STL.64 [R1+0x118], R6 ;  /* 0x0001180601007387 */ /* 0x0003e40000100a00 */
[----:B0-----:R-:W-:Y:S02]  /*17aa0*/  IMAD.MOV.U32 R4, RZ, RZ, R28 ;  /* 0x000000ffff047224 */ /* 0x001fe400078e001c */
[----:B-1----:R-:W-:Y:S02]  /*17ab0*/  IMAD.MOV.U32 R6, RZ, RZ, R0 ;  /* 0x000000ffff067224 */ /* 0x002fe400078e0000 */
[----:B------:R-:W-:Y:S01]  /*17ac0*/  IMAD.MOV.U32 R7, RZ, RZ, R2 ;  /* 0x000000ffff077224 */ /* 0x000fe200078e0002 */
[----:B------:R-:W2:Y:S01]  /*17ad0*/  LDL.LU R28, [R1+0x159c] ;  /* 0x00159c00011c7983 */ /* 0x000ea20000300800 */
[----:B------:R-:W-:Y:S02]  /*17ae0*/  IMAD.MOV.U32 R5, RZ, RZ, R29 ;  /* 0x000000ffff057224 */ /* 0x000fe400078e001d */
[----:B------:R-:W2:Y:S02]  /*17af0*/  LDL.LU R29, [R1+0x1598] ;  /* 0x00159800011d7983 */ /* 0x000ea40000300800 */
[----:B------:R-:W2:Y:S01]  /*17b00*/  LDL.LU R0, [R1+0x1594] ;  /* 0x0015940001007983 */ /* 0x000ea20000300800 */
[----:B------:R-:W2:Y:S01]  /*17b10*/  LDL.LU R2, [R1+0x1590] ;  /* 0x0015900001027983 */ /* 0x000ea20000300800 */
[----:B------:R-:W-:Y:S02]  /*17b20*/  STL.64 [R1+0x14b8], R6 ;  /* 0x0014b80601007387 */ /* 0x000fe40000100a00 */
[----:B------:R0:W-:Y:S02]  /*17b30*/  STL.64 [R1+0x14b0], R4 ;  /* 0x0014b00401007387 */ /* 0x0001e40000100a00 */
[----:B0-----:R-:W2:Y:S01]  /*17b40*/  LDL.LU.64 R4, [R1+0xa0] ;  /* 0x0000a00001047983 */ /* 0x001ea20000300a00 */
[----:B------:R-:W2:Y:S01]  /*17b50*/  LDL.64 R6, [R1+0xa8] ;  /* 0x0000a80001067983 */ /* 0x000ea20000100a00 */
[C---:B---3--:R-:W-:Y:S11]  /*17b60*/  HMMA.16816.F32.BF16 R12, R16.reuse, R24, R12 ;  /* 0x00000018100c723c */ /* 0x048ff6000004180c */
[----:B------:R-:W-:Y:S11]  /*17b70*/  @!UPT UIADD3 URZ, URZ, URZ, URZ ;  /* 0x0000003f3f3ff290 */ /* 0x000ff6000fffe03f */
[----:B------:R-:W-:Y:S01]  /*17b80*/  @!UPT UIADD3 URZ, URZ, URZ, URZ ;  /* 0x0000003f3f3ff290 */ /* 0x000fe2000fffe03f */
[----:B------:R-:W-:Y:S01]  /*17b90*/  STL.64 [R1+0x140], R12 ;  /* 0x0001400c01007387 */ /* 0x000fe20000100a00 */
[----:B------:R0:W-:Y:S03]  /*17ba0*/  STL.64 [R1+0x148], R14 ;  /* 0x0001480e01007387 */ /* 0x0001e60000100a00 */
[----:B0-----:R-:W3:Y:S01]  /*17bb0*/  LDL.LU.64 R14, [R1+0x1588] ;  /* 0x00158800010e7983 */ /* 0x001ee20000300a00 */
[----:B------:R-:W3:Y:S02]  /*17bc0*/  LDL.LU.64 R12, [R1+0x1580] ;  /* 0x00158000010c7983 */ /* 0x000ee40000300a00 */
[----:B----4-:R2:W-:Y:S02]  /*17bd0*/  STL.64 [R1+0x1548], R26 ;  /* 0x0015481a01007387 */ /* 0x0105e40000100a00 */
[----:B------:R0:W-:Y:S02]  /*17be0*/  STL.64 [R1+0x1540], R24 ;  /* 0x0015401801007387 */ /* 0x0001e40000100a00 */
[----:B--2---:R-:W-:Y:S01]  /*17bf0*/  IMAD.MOV.U32 R26, RZ, RZ, R2 ;  /* 0x000000ffff1a7224 */ /* 0x004fe200078e0002 */
[----:B0-----:R-:W2:Y:S01]  /*17c00*/  LDL.LU R24, [R1+0xf0] ;  /* 0x0000f00001187983 */ /* 0x001ea20000300800 */
[----:B------:R-:W2:Y:S02]  /*17c10*/  LDL.LU R25, [R1+0xf4] ;  /* 0x0000f40001197983 */ /* 0x000ea40000300800 */
[----:B------:R-:W-:Y:S01]  /*17c20*/  IMAD.MOV.U32 R27, RZ, RZ, R0 ;  /* 0x000000ffff1b7224 */ /* 0x000fe200078e0000 */
[C---:B---3--:R-:W-:Y:S11]  /*17c30*/  HMMA.16816.F32.BF16 R12, R16.reuse, R20, R12 ;  /* 0x00000014100c723c */ /* 0x048ff6000004180c */
[----:B------:R-:W-:Y:S11]  /*17c40*/  @!UPT UIADD3 URZ, URZ, URZ, URZ ;  /* 0x0000003f3f3ff290 */ /* 0x000ff6000fffe03f */
[----:B------:R-:W-:Y:S01]  /*17c50*/  @!UPT UIADD3 URZ, URZ, URZ, URZ ;  /* 0x0000003f3f3ff290 */ /* 0x000fe2000fffe03f */
[----:B------:R0:W-:Y:S01]  /*17c60*/  STL.64 [R1+0x150], R12 ;  /* 0x0001500c01007387 */ /* 0x0001e20000100a00 */
[----:B------:R-:W-:Y:S02]  /*17c70*/  IMAD.MOV.U32 R2, RZ, RZ, R14 ;  /* 0x000000ffff027224 */ /* 0x000fe400078e000e */
[----:B------:R-:W-:Y:S02]  /*17c80*/  IMAD.MOV.U32 R0, RZ, RZ, R15 ;  /* 0x000000ffff007224 */ /* 0x000fe400078e000f */
[----:B------:R-:W3:Y:S04]  /*17c90*/  LDL.LU.64 R14, [R1+0x1578] ;  /* 0x00157800010e7983 */ /* 0x000ee80000300a00 */
[----:B0-----:R-:W3:Y:S01]  /*17ca0*/  LDL.LU.64 R12, [R1+0x1570] ;  /* 0x00157000010c7983 */ /* 0x001ee20000300a00 */
[----:B------:R-:W-:Y:S02]  /*17cb0*/  STL [R1+0x148c], R0 ;  /* 0x00148c0001007387 */ /* 0x000fe40000100800 */
[----:B------:R-:W-:Y:S01]  /*17cc0*/  STL [R1+0x1488], R2 ;  /* 0x0014880201007387 */ /* 0x000fe20000100800 */
[----:B---3--:R-:W-:Y:S01]  /*17cd0*/  HMMA.16816.F32.BF16 R16, R16, R8, R12 ;  /* 0x000000081010723c */ /* 0x008fe2000004180c */
[----:B------:R-:W3:Y:S01]  /*17ce0*/  LDL.LU.64 R14, [R1+0x1568] ;  /* 0x00156800010e7983 */ /* 0x000ee20000300a00 */
[----:B------:R-:W4:Y:S11]  /*17cf0*/  LDL.LU.64 R12, [R1+0x1560] ;  /* 0x00156000010c7983 */ /* 0x000f360000300a00 */
[----:B------:R-:W-:Y:S10]  /*17d00*/  @!UPT UIADD3 URZ, URZ, URZ, URZ ;  /* 0x0000003f3f3ff290 */ /* 0x000ff4000fffe03f */
[----:B------:R3:W-:Y:S01]  /*17d10*/  STL.64 [R1+0x130], R16 ;  /* 0x0001301001007387 */ /* 0x0007e20000100a00 */
[----:B------:R0:W-:Y:S02]  /*17d20*/  STL.64 [R1+0x138], R18 ;  /* 0x0001381201007387 */ /* 0x0001e40000100a00 */
[----:B---3--:R-:W-:Y:S02]  /*17d30*/  IMAD.MOV.U32 R17, RZ, RZ, R14 ;  /* 0x000000ffff117224 */ /* 0x008fe400078e000e */
[----:B----4-:R-:W-:Y:S02]  /*17d40*/  IMAD.MOV.U32 R16, RZ, RZ, R13 ;  /* 0x000000ffff107224 */ /* 0x010fe400078e000d */
[----:B0-----:R-:W-:Y:S01]  /*17d50*/  IMAD.MOV.U32 R18, RZ, RZ, R15 ;  /* 0x000000ffff127224 */ /* 0x001fe200078e000f */
[----:B------:R-:W2:Y:S01]  /*17d60*/  LDL.LU R13, [R1+0x1558] ;  /* 0x00155800010d7983 */ /* 0x000ea20000300800 */
[----:B------:R-:W2:Y:S02]  /*17d70*/  LDL.LU R14, [R1+0x1554] ;  /* 0x00155400010e7983 */ /* 0x000ea40000300800 */
[----:B------:R-:W2:Y:S02]  /*17d80*/  LDL.LU R15, [R1+0x1550] ;  /* 0x00155000010f7983 */ /* 0x000ea40000300800 */
[----:B------:R-:W3:Y:S01]  /*17d90*/  LDL.LU R19, [R1+0xdc] ;  /* 0x0000dc0001137983 */ /* 0x000ee20000300800 */
[----:B------:R0:W-:Y:S01]  /*17da0*/  STL.64 [R1+0x1538], R10 ;  /* 0x0015380a01007387 */ /* 0x0001e20000100a00 */
[----:B------:R1:W-:Y:S02]  /*17db0*/  STL.64 [R1+0x1530], R8 ;  /* 0x0015300801007387 */ /* 0x0003e40000100a00 */
[----:B0-----:R-:W-:Y:S01]  /*17dc0*/  IMAD.MOV.U32 R10, RZ, RZ, R29 ;  /* 0x000000ffff0a7224 */ /* 0x001fe200078e001d */
[----:B-1----:R-:W4:Y:S01]  /*17dd0*/  LDL.LU R8, [R1+0xe0] ;  /* 0x0000e00001087983 */ /* 0x002f220000300800 */
[----:B------:R-:W4:Y:S02]  /*17de0*/  LDL.LU R9, [R1+0xe4] ;  /* 0x0000e40001097983 */ /* 0x000f240000300800 */
[----:B------:R-:W-:Y:S01]  /*17df0*/  IMAD.MOV.U32 R11, RZ, RZ, R28 ;  /* 0x000000ffff0b7224 */ /* 0x000fe200078e001c */
[C---:B--2---:R-:W-:Y:S11]  /*17e00*/  HMMA.16816.F32.BF16 R24, R12.reuse, R4, R24 ;  /* 0x000000040c18723c */ /* 0x044ff60000041818 */
[----:B------:R-:W-:Y:S11]  /*17e10*/  @!UPT UIADD3 URZ, URZ, URZ, URZ ;  /* 0x0000003f3f3ff290 */ /* 0x000ff6000fffe03f */
[----:B------:R-:W-:Y:S01]  /*17e20*/  @!UPT UIADD3 URZ, URZ, URZ, URZ ;  /* 0x0000003f3f3ff290 */ /* 0x000fe2000fffe03f */
[----:B------:R0:W-:Y:S01]  /*17e30*/  STL.64 [R1+0x120], R24 ;  /* 0x0001201801007387 */ /* 0x0001e20000100a00 */
[----:B------:R-:W-:Y:S02]  /*17e40*/  IMAD.MOV.U32 R29, RZ, RZ, R26 ;  /* 0x000000ffff1d7224 */ /* 0x000fe400078e001a */
[----:B------:R-:W-:Y:S02]  /*17e50*/  IMAD.MOV.U32 R28, RZ, RZ, R27 ;  /* 0x000000ffff1c7224 */ /* 0x000fe400078e001b */
[----:B------:R-:W2:Y:S04]  /*17e60*/  LDL.LU.64 R26, [R1+0x1548] ;  /* 0x00154800011a7983 */ /* 0x000ea80000300a00 */
[----:B0-----:R-:W4:Y:S01]  /*17e70*/  LDL.LU.64 R24, [R1+0x1540] ;  /* 0x0015400001187983 */ /* 0x001f220000300a00 */
[----:B------:R0:W-:Y:S02]  /*17e80*/  STL.64 [R1+0x1520], R6 ;  /* 0x0015200601007387 */ /* 0x0001e40000100a00 */
[----:B------:R-:W-:Y:S02]  /*17e90*/  STL [R1+0x146c], R28 ;  /* 0x00146c1c01007387 */ /* 0x000fe40000100800 */
[----:B------:R-:W-:Y:S01]  /*17ea0*/  STL [R1+0x1468], R29 ;  /* 0x0014681d01007387 */ /* 0x000fe20000100800 */
[----:B------:R-:W2:Y:S01]  /*17eb0*/  LDL.LU R4, [R1+0xc0] ;  /* 0x0000c00001047983 */ /* 0x000ea20000300800 */
[C---:B---3--:R-:W-:Y:S08]  /*17ec0*/  HMMA.16816.F32.BF16 R16, R12.reuse, R20, R16 ;  /* 0x000000140c10723c */ /* 0x048ff00000041810 */
[----:B----4-:R-:W-:Y:S11]  /*17ed0*/  HMMA.16816.F32.BF16 R8, R12, R24, R8 ;  /* 0x000000180c08723c */ /* 0x010ff60000041808 */
[----:B------:R-:W-:Y:S11]  /*17ee0*/  @!UPT UIADD3 URZ, URZ, URZ, URZ ;  /* 0x0000003f3f3ff290 */ /* 0x000ff6000fffe03f */
[----:B------:R-:W-:Y:S01]  /*17ef0*/  @!UPT UIADD3 URZ, URZ, URZ, URZ ;  /* 0x0000003f3f3ff290 */ /* 0x000fe2000fffe03f */
[----:B------:R-:W-:Y:S01]  /*17f00*/  STL.64 [R1+0x100], R8 ;  /* 0x0001000801007387 */ /* 0x000fe20000100a00 */
[----:B------:R-:W-:Y:S02]  /*17f10*/  STL.64 [R1+0x108], R10 ;  /* 0x0001080a01007387 */ /* 0x000fe40000100a00 */
[----:B------:R-:W1:Y:S04]  /*17f20*/  LDSM.16.MT88.4 R8, [R3+0x6180] ;  /* 0x006180000308783b */ /* 0x000e680000004200 */
[----:B------:R-:W3:Y:S01]  /*17f30*/  LDL.LU R5, [R1+0xc4] ;  /* 0x0000c40001057983 */ /* 0x000ee20000300800 */
[----:B0-----:R-:W3:Y:S01]  /*17f40*/  LDL.LU R6, [R1+0xc8] ;  /* 0x0000c80001067983 */ /* 0x001ee20000300800 */
[----:B------:R-:W3:Y:S02]  /*17f50*/  LDL.LU R7, [R1+0xcc] ;  /* 0x0000cc0001077983 */ /* 0x000ee40000300800 */
[----:B--2---:R0:W-:Y:S02]  /*17f60*/  STL.64 [R1+0x1508], R26 ;  /* 0x0015081a01007387 */ /* 0x0041e40000100a00 */
[----:B------:R-:W2:Y:S01]  /*17f70*/  LDL.LU R24, [R1+0x80] ;  /* 0x0000800001187983 */ /* 0x000ea20000300800 */
[----:B------:R-:W2:Y:S04]  /*17f80*/  LDL.LU R25, [R1+0x84] ;  /* 0x0000840001197983 */ /* 0x000ea80000300800 */
[----:B0-----:R-:W2:Y:S01]  /*17f90*/  LDL.LU R26, [R1+0x88] ;  /* 0x00008800011a7983 */ /* 0x001ea20000300800 */
[----:B------:R-:W2:Y:S02]  /*17fa0*/  LDL.LU R27, [R1+0x8c] ;  /* 0x00008c00011b7983 */ /* 0x000ea40000300800 */
[----:B------:R0:W-:Y:S02]  /*17fb0*/  STL.64 [R1+0x1500], R22 ;  /* 0x0015001601007387 */ /* 0x0001e40000100a00 */
[----:B------:R-:W4:Y:S01]  /*17fc0*/  LDL.LU R20, [R1+0x70] ;  /* 0x0000700001147983 */ /* 0x000f220000300800 */
[----:B------:R-:W4:Y:S04]  /*17fd0*/  LDL.LU R21, [R1+0x74] ;  /* 0x0000740001157983 */ /* 0x000f280000300800 */
[----:B0-----:R-:W4:Y:S01]  /*17fe0*/  LDL.LU R22, [R1+0x78] ;  /* 0x0000780001167983 */ /* 0x001f220000300800 */
[----:B------:R-:W4:Y:S02]  /*17ff0*/  LDL.LU R23, [R1+0x7c] ;  /* 0x00007c0001177983 */ /* 0x000f240000300800 */
[----:B------:R-:W-:Y:S02]  /*18000*/  STL.64 [R1+0x1420], R18 ;  /* 0x0014201201007387 */ /* 0x000fe40000100a00 */
[----:B------:R1:W-:Y:S02]  /*18010*/  STL.64 [R1+0x1418], R16 ;  /* 0x0014181001007387 */ /* 0x0003e40000100a00 */
[----:B-1----:R-:W-:-:S02]  /*18020*/  IMAD.MOV.U32 R17, RZ, RZ, R10 ;  /* 0x000000ffff117224 */ /* 0x002fc400078e000a */
[----:B------:R-:W-:Y:S02]  /*18030*/  IMAD.MOV.U32 R16, RZ, RZ, R11 ;  /* 0x000000ffff107224 */ /* 0x000fe400078e000b */
[----:B------:R-:W2:Y:S01]  /*18040*/  LDL.LU.64 R10, [R1+0x1538] ;  /* 0x00153800010a7983 */ /* 0x000ea20000300a00 */
[----:B------:R-:W-:Y:S02]  /*18050*/  IMAD.MOV.U32 R19, RZ, RZ, R8 ;  /* 0x000000ffff137224 */ /* 0x000fe400078e0008 */
[----:B------:R-:W-:Y:S02]  /*18060*/  IMAD.MOV.U32 R18, RZ, RZ, R9 ;  /* 0x000000ffff127224 */ /* 0x000fe400078e0009 */
[----:B------:R-:W3:Y:S03]  /*18070*/  LDL.LU.64 R8, [R1+0x1530] ;  /* 0x0015300001087983 */ /* 0x000ee60000300a00 */
[----:B------:R-:W-:Y:S02]  /*18080*/  STL.64 [R1+0x14c8], R18 ;  /* 0x0014c81201007387 */ /* 0x000fe40000100a00 */
[----:B------:R2:W-:Y:S02]  /*18090*/  STL.64 [R1+0x14c0], R16 ;  /* 0x0014c01001007387 */ /* 0x0005e40000100a00 */
[----:B--2---:R-:W-:-:S02]  /*180a0*/  IMAD.MOV.U32 R16, RZ, RZ, R10 ;  /* 0x000000ffff107224 */ /* 0x004fc400078e000a */
[----:B------:R-:W-:Y:S01]  /*180b0*/  IMAD.MOV.U32 R17, RZ, RZ, R11 ;  /* 0x000000ffff117224 */ /* 0x000fe200078e000b */
[----:B------:R-:W2:Y:S01]  /*180c0*/  LDL.LU R10, [R1+0x152c] ;  /* 0x00152c00010a7983 */ /* 0x000ea20000300800 */
[----:B------:R-:W2:Y:S02]  /*180d0*/  LDL.LU R11, [R1+0x1528] ;  /* 0x00152800010b7983 */ /* 0x000ea40000300800 */
[----:B------:R-:W2:Y:S02]  /*180e0*/  LDL.LU R18, [R1+0x38] ;  /* 0x0000380001127983 */ /* 0x000ea40000300800 */
[----:B------:R-:W2:Y:S01]  /*180f0*/  LDL.LU R19, [R1+0x3c] ;  /* 0x00003c0001137983 */ /* 0x000ea20000300800 */
[----:B---3--:R-:W-:Y:S01]  /*18100*/  HMMA.16816.F32.BF16 R12, R12, R8, R4 ;  /* 0x000000080c0c723c */ /* 0x008fe20000041804 */
[----:B--2---:R-:W-:Y:S01]  /*18110*/  STL.64 [R1+0x14f8], R18 ;  /* 0x0014f81201007387 */ /* 0x004fe20000100a00 */
[----:B------:R0:W-:Y:S03]  /*18120*/  STL.64 [R1+0x14f0], R16 ;  /* 0x0014f01001007387 */ /* 0x0001e60000100a00 */
[----:B0-----:R-:W2:Y:S01]  /*18130*/  LDL.LU R16, [R1+0x60] ;  /* 0x0000600001107983 */ /* 0x001ea20000300800 */
[----:B------:R-:W2:Y:S02]  /*18140*/  LDL.LU R17, [R1+0x64] ;  /* 0x0000640001117983 */ /* 0x000ea40000300800 */
[----:B------:R-:W-:-:S02]  /*18150*/  IMAD.MOV.U32 R18, RZ, RZ, R11 ;  /* 0x000000ffff127224 */ /* 0x000fc400078e000b */
[----:B------:R-:W-:Y:S01]  /*18160*/  IMAD.MOV.U32 R19, RZ, RZ, R10 ;  /* 0x000000ffff137224 */ /* 0x000fe200078e000a */
[----:B------:R-:W3:Y:S01]  /*18170*/  LDL.LU.64 R6, [R1+0x1520] ;  /* 0x0015200001067983 */ /* 0x000ee20000300a00 */
[----:B------:R-:W3:Y:S02]  /*18180*/  LDL.LU.64 R10, [R1+0x1518] ;  /* 0x00151800010a7983 */ /* 0x000ee40000300a00 */
[----:B------:R-:W3:Y:S09]  /*18190*/  LDL.LU.64 R8, [R1+0x1510] ;  /* 0x0015100001087983 */ /* 0x000ef20000300a00 */
[----:B------:R-:W-:Y:S01]  /*181a0*/  STL.64 [R1+0xc0], R12 ;  /* 0x0000c00c01007387 */ /* 0x000fe20000100a00 */
[----:B------:R0:W-:Y:S04]  /*181b0*/  STL.64 [R1+0xc8], R14 ;  /* 0x0000c80e01007387 */ /* 0x0001e80000100a00 */
[----:B0-----:R-:W2:Y:S01]  /*181c0*/  LDL.LU.64 R14, [R1+0xb8] ;  /* 0x0000b800010e7983 */ /* 0x001ea20000300a00 */
[C---:B---3--:R-:W-:Y:S11]  /*181d0*/  HMMA.16816.F32.BF16 R24, R8.reuse, R6, R24 ;  /* 0x000000060818723c */ /* 0x048ff60000041818 */
[----:B------:R-:W-:Y:S11]  /*181e0*/  @!UPT UIADD3 URZ, URZ, URZ, URZ ;  /* 0x0000003f3f3ff290 */ /* 0x000ff6000fffe03f */
[----:B------:R-:W-:Y:S01]  /*181f0*/  @!UPT UIADD3 URZ, URZ, URZ, URZ ;  /* 0x0000003f3f3ff290 */ /* 0x000fe2000fffe03f */
[----:B------:R-:W-:Y:S01]  /*18200*/  STL.64 [R1+0xd0], R24 ;  /* 0x0000d01801007387 */ /* 0x000fe20000100a00 */
[----:B------:R0:W-:Y:S03]  /*18210*/  STL.64 [R1+0xd8], R26 ;  /* 0x0000d81a01007387 */ /* 0x0001e60000100a00 */
[----:B0-----:R-:W4:Y:S02]  /*18220*/  LDL.LU.64 R26, [R1+0x1508] ;  /* 0x00150800011a7983 */ /* 0x001f240000300a00 */
[C---:B----4-:R-:W-:Y:S11]  /*18230*/  HMMA.16816.F32.BF16 R20, R8.reuse, R26, R20 ;  /* 0x0000001a0814723c */ /* 0x050ff60000041814 */
[----:B------:R-:W-:Y:S11]  /*18240*/  @!UPT UIADD3 URZ, URZ, URZ, URZ ;  /* 0x0000003f3f3ff290 */ /* 0x000ff6000fffe03f */
[----:B------:R-:W-:Y:S01]  /*18250*/  @!UPT UIADD3 URZ, URZ, URZ, URZ ;  /* 0x0000003f3f3ff290 */ /* 0x000fe2000fffe03f */
[----:B------:R-:W-:Y:S01]  /*18260*/  STL.64 [R1+0x190], R20 ;  /* 0x0001901401007387 */ /* 0x000fe20000100a00 */
[----:B------:R0:W-:Y:S03]  /*18270*/  STL.64 [R1+0x198], R22 ;  /* 0x0001981601007387 */ /* 0x0001e60000100a00 */
[----:B0-----:R-:W2:Y:S02]  /*18280*/  LDL.LU.64 R22, [R1+0x1500] ;  /* 0x0015000001167983 */ /* 0x001ea40000300a00 */
[C---:B--2---:R-:W-:Y:S02]  /*18290*/  HMMA.16816.F32.BF16 R20, R8.reuse, R22, R16 ;  /* 0x000000160814723c */ /* 0x044fe40000041810 */
[----:B------:R-:W2:Y:S01]  /*182a0*/  LDL.LU.64 R18, [R1+0x14f8] ;  /* 0x0014f80001127983 */ /* 0x000ea20000300a00 */
[----:B------:R-:W2:Y:S11]  /*182b0*/  LDL.LU.64 R16, [R1+0x14f0] ;  /* 0x0014f00001107983 */ /* 0x000eb60000300a00 */
[----:B------:R-:W-:Y:S09]  /*182c0*/  @!UPT UIADD3 URZ, URZ, URZ, URZ ;  /* 0x0000003f3f3ff290 */ /* 0x000ff2000fffe03f */
[----:B------:R-:W-:Y:S01]  /*182d0*/  STL.64 [R1+0x180], R20 ;  /* 0x0001801401007387 */ /* 0x000fe20000100a00 */
[----:B------:R0:W-:Y:S03]  /*182e0*/  STL.64 [R1+0x188], R22 ;  /* 0x0001881601007387 */ /* 0x0001e60000100a00 */
[----:B0-----:R-:W3:Y:S01]  /*182f0*/  LDL.LU.64 R22, [R1+0x14e8] ;  /* 0x0014e80001167983 */ /* 0x001ee20000300a00 */
[----:B------:R-:W3:Y:S02]  /*18300*/  LDL.LU.64 R20, [R1+0x14e0] ;  /* 0x0014e00001147983 */ /* 0x000ee40000300a00 */
[----:B---3--:R-:W-:Y:S01]  /*18310*/  HMMA.16816.F32.BF16 R8, R8, R14, R20 ;  /* 0x0000000e0808723c */ /* 0x008fe20000041814 */
[----:B------:R-:W2:Y:S01]  /*18320*/  LDL.LU.64 R22, [R1+0x14d8] ;  /* 0x0014d80001167983 */ /* 0x000ea20000300a00 */
[----:B------:R-:W2:Y:S02]  /*18330*/  LDL.LU.64 R20, [R1+0x14d0] ;  /* 0x0014d00001147983 */ /* 0x000ea40000300a00 */
[----:B------:R-:W-:Y:S11]  /*18340*/  IMAD.MOV.U32 R0, RZ, RZ, R7 ;  /* 0x000000ffff007224 */ /* 0x000ff600078e0007 */
[----:B------:R-:W-:Y:S08]  /*18350*/  @!UPT UIADD3 URZ, URZ, URZ, URZ ;  /* 0x0000003f3f3ff290 */ /* 0x000ff0000fffe03f */
[----:B------:R-:W-:Y:S01]  /*18360*/  STL.64 [R1+0x170], R8 ;  /* 0x0001700801007387 */ /* 0x000fe20000100a00 */
[----:B------:R0:W-:Y:S03]  /*18370*/  STL.64 [R1+0x178], R10 ;  /* 0x0001780a01007387 */ /* 0x0001e60000100a00 */
[----:B0-----:R-:W3:Y:S01]  /*18380*/  LDL.LU.64 R10, [R1+0x48] ;  /* 0x00004800010a7983 */ /* 0x001ee20000300a00 */
[----:B--2---:R-:W-:Y:S11]  /*18390*/  HMMA.16816.F32.BF16 R16, R20, R6, R16 ;  /* 0x000000061410723c */ /* 0x004ff60000041810 */
[----:B------:R-:W-:Y:S11]  /*183a0*/  @!UPT UIADD3 URZ, URZ, URZ, URZ ;  /* 0x0000003f3f3ff290 */ /* 0x000ff6000fffe03f */
[----:B------:R-:W-:Y:S01]  /*183b0*/  @!UPT UIADD3 URZ, URZ, URZ, URZ ;  /* 0x0000003f3f3ff290 */ /* 0x000fe2000fffe03f */
[----:B------:R-:W-:Y:S01]  /*183c0*/  STL.64 [R1+0x160], R16 ;  /* 0x0001601001007387 */ /* 0x000fe20000100a00 */
[----:B------:R0:W-:Y:S03]  /*183d0*/  STL.64 [R1+0x168], R18 ;  /* 0x0001681201007387 */ /* 0x0001e60000100a00 */
[----:B0-----:R-:W2:Y:S01]  /*183e0*/  LDL.LU.64 R18, [R1+0x14c8] ;  /* 0x0014c80001127983 */ /* 0x001ea20000300a00 */
[----:B------:R-:W4:Y:S02]  /*183f0*/  LDL.LU.64 R16, [R1+0x14c0] ;  /* 0x0014c00001107983 */ /* 0x000f240000300a00 */
[----:B------:R-:W2:Y:S02]  /*18400*/  LDL.LU.64 R6, [R1+0x14b8] ;  /* 0x0014b80001067983 */ /* 0x000ea40000300a00 */
[----:B------:R-:W2:Y:S02]  /*18410*/  LDL.LU.64 R4, [R1+0x14b0] ;  /* 0x0014b00001047983 */ /* 0x000ea40000300a00 */
[----:B------:R-:W-:-:S02]  /*18420*/  IMAD.MOV.U32 R28, RZ, RZ, R26 ;  /* 0x000000ffff1c7224 */ /* 0x000fc400078e001a */
[----:B------:R-:W-:Y:S01]  /*18430*/  IMAD.MOV.U32 R29, RZ, RZ, R27 ;  /* 0x000000ffff1d7224 */ /* 0x000fe200078e001b */
[----:B--2---:R-:W-:Y:S11]  /*18440*/  HMMA.16816.F32.BF16 R4, R20, R26, R4 ;  /* 0x0000001a1404723c */ /* 0x004ff60000041804 */
[----:B------:R-:W-:Y:S11]  /*18450*/  @!UPT UIADD3 URZ, URZ, URZ, URZ ;  /* 0x0000003f3f3ff290 */ /* 0x000ff6000fffe03f */
[----:B------:R-:W-:Y:S01]  /*18460*/  @!UPT UIADD3 URZ, URZ, URZ, URZ ;  /* 0x0000003f3f3ff290 */ /* 0x000fe2000fffe03f */
[----:B------:R-:W-:Y:S01]  /*18470*/  STL.64 [R1+0x30], R4 ;  /* 0x0000300401007387 */ /* 0x000fe20000100a00 */
[----:B------:R0:W-:Y:S03]  /*18480*/  STL.64 [R1+0x38], R6 ;  /* 0x0000380601007387 */ /* 0x0001e60000100a00 */
[----:B0-----:R-:W2:Y:S01]  /*18490*/  LDL.LU.64 R6, [R1+0x14a8] ;  /* 0x0014a80001067983 */ /* 0x001ea20000300a00 */
[----:B------:R-:W2:Y:S02]  /*184a0*/  LDL.LU.64 R4, [R1+0x14a0] ;  /* 0x0014a00001047983 */ /* 0x000ea40000300a00 */
[----:B------:R-:W4:Y:S02]  /*184b0*/  LDL.LU.64 R26, [R1+0x1498] ;  /* 0x00149800011a7983 */ /* 0x000f240000300a00 */
[----:B------:R-:W4:Y:S02]  /*184c0*/  LDL.LU.64 R24, [R1+0x1490] ;  /* 0x0014900001187983 */ /* 0x000f240000300a00 */
[----:B------:R-:W-:-:S02]  /*184d0*/  IMAD.MOV.U32 R9, RZ, RZ, R14 ;  /* 0x000000ffff097224 */ /* 0x000fc400078e000e */
[----:B------:R-:W-:Y:S02]  /*184e0*/  IMAD.MOV.U32 R8, RZ, RZ, R15 ;  /* 0x000000ffff087224 */ /* 0x000fe400078e000f */
[----:B---3--:R-:W-:Y:S01]  /*184f0*/  IMAD.MOV.U32 R2, RZ, RZ, R10 ;  /* 0x000000ffff027224 */ /* 0x008fe200078e000a */
[C---:B--2---:R-:W-:Y:S08]  /*18500*/  HMMA.16816.F32.BF16 R4, R20.reuse, R14, R4 ;  /* 0x0000000e1404723c */ /* 0x044ff00000041804 */
[----:B----4-:R-:W-:Y:S07]  /*18510*/  HMMA.16816.F32.BF16 R24, R20, R10, R24 ;  /* 0x0000000a1418723c */ /* 0x010fee0000041818 */
[----:B------:R-:W-:Y:S11]  /*18520*/  IMAD.MOV.U32 R10, RZ, RZ, R11 ;  /* 0x000000ffff0a7224 */ /* 0x000ff600078e000b */
[----:B------:R-:W-:Y:S05]  /*18530*/  @!UPT UIADD3 URZ, URZ, URZ, URZ ;  /* 0x0000003f3f3ff290 */ /* 0x000fea000fffe03f */
[----:B------:R-:W-:Y:S01]  /*18540*/  STL.64 [R1+0x20], R24 ;  /* 0x0000201801007387 */ /* 0x000fe20000100a00 */
[----:B------:R-:W-:Y:S02]  /*18550*/  STL.64 [R1+0x28], R26 ;  /* 0x0000281a01007387 */ /* 0x000fe40000100a00 */
[----:B------:R0:W-:Y:S02]  /*18560*/  STL.64 [R1+0xe0], R4 ;  /* 0x0000e00401007387 */ /* 0x0001e40000100a00 */
[----:B------:R1:W-:Y:S01]  /*18570*/  STL.64 [R1+0xe8], R6 ;  /* 0x0000e80601007387 */ /* 0x0003e20000100a00 */
[----:B------:R-:W-:Y:S01]  /*18580*/  STL.64 [R1+0x1470], R8 ;  /* 0x0014700801007387 */ /* 0x000fe20000100a00 */
[----:B------:R-:W2:Y:S02]  /*18590*/  LDL R11, [R1+0x280] ;  /* 0x00028000010b7983 */ /* 0x000ea40000100800 */
[----:B------:R-:W3:Y:S02]  /*185a0*/  LDL.LU.64 R12, [R1] ;  /* 0x00000000010c7983 */ /* 0x000ee40000300a00 */
[----:B------:R-:W4:Y:S02]  /*185b0*/  LDL.LU.64 R14, [R1+0x8] ;  /* 0x00000800010e7983 */ /* 0x000f240000300a00 */
[----:B------:R-:W-:-:S02]  /*185c0*/  IMAD.MOV.U32 R22, RZ, RZ, R17 ;  /* 0x000000ffff167224 */ /* 0x000fc400078e0011 */
[----:B------:R-:W-:Y:S02]  /*185d0*/  IMAD.MOV.U32 R23, RZ, RZ, R16 ;  /* 0x000000ffff177224 */ /* 0x000fe400078e0010 */
[----:B------:R-:W-:Y:S02]  /*185e0*/  IMAD.MOV.U32 R20, RZ, RZ, R19 ;  /* 0x000000ffff147224 */ /* 0x000fe400078e0013 */
[----:B------:R-:W-:Y:S01]  /*185f0*/  IMAD.MOV.U32 R21, RZ, RZ, R18 ;  /* 0x000000ffff157224 */ /* 0x000fe200078e0012 */
[----:B------:R-:W0:Y:S04]  /*18600*/  LDSM.16.MT88.4 R24, [R3+0x8000] ;  /* 0x008000000318783b */ /* 0x000e280000004200 */
[----:B----4-:R-:W-:Y:S01]  /*18610*/  STL.64 [R1+0x1480], R14 ;  /* 0x0014800e01007387 */ /* 0x010fe20000100a00 */
[----:B---3--:R-:W-:Y:S02]  /*18620*/  STL.64 [R1+0x1478], R12 ;  /* 0x0014780c01007387 */ /* 0x008fe40000100a00 */
[----:B------:R-:W-:Y:S02]  /*18630*/  STL.64 [R1+0x1448], R22 ;  /* 0x0014481601007387 */ /* 0x000fe40000100a00 */
[----:B------:R-:W-:Y:S01]  /*18640*/  STL.64 [R1+0x1440], R20 ;  /* 0x0014401401007387 */ /* 0x000fe20000100a00 */
[----:B------:R-:W3:Y:S01]  /*18650*/  LDL.LU R16, [R1+0x100] ;  /* 0x0001000001107983 */ /* 0x000ee20000300800 */
[----:B------:R-:W3:Y:S02]  /*18660*/  LDL.LU R17, [R1+0x104] ;  /* 0x0001040001117983 */ /* 0x000ee40000300800 */
[----:B------:R-:W4:Y:S02]  /*18670*/  LDL.LU R18, [R1+0x108] ;  /* 0x0001080001127983 */ /* 0x000f240000300800 */
[----:B------:R-:W4:Y:S01]  /*18680*/  LDL.LU R19, [R1+0x10c] ;  /* 0x00010c0001137983 */ /* 0x000f220000300800 */
[----:B0-----:R-:W3:Y:S01]  /*18690*/  LDL.LU R4, [R1+0x110] ;  /* 0x0001100001047983 */ /* 0x001ee20000300800 */
[----:B------:R-:W3:Y:S02]  /*186a0*/  LDL.LU R5, [R1+0x114] ;  /* 0x0001140001057983 */ /* 0x000ee40000300800 */
[----:B-1----:R-:W3:Y:S02]  /*186b0*/  LDL.LU R6, [R1+0x118] ;  /* 0x0001180001067983 */ /* 0x002ee40000300800 */
[----:B------:R-:W3:Y:S01]  /*186c0*/  LDL.LU R7, [R1+0x11c] ;  /* 0x00011c0001077983 */ /* 0x000ee20000300800 */
[----:B--2---:R-:W0:Y:S04]  /*186d0*/  LDSM.16.M88.4 R12, [R11+0x10080] ;  /* 0x010080000b0c783b */ /* 0x004e280000000200 */
[----:B----4-:R1:W-:Y:S01]  /*186e0*/  STL.64 [R1+0x1430], R18 ;  /* 0x0014301201007387 */ /* 0x0103e20000100a00 */
[----:B---3--:R-:W-:Y:S03]  /*186f0*/  STL.64 [R1+0x1428], R16 ;  /* 0x0014281001007387 */ /* 0x008fe60000100a00 */
[----:B-1----:R-:W2:Y:S01]  /*18700*/  LDL.LU R18, [R1+0xa8] ;  /* 0x0000a80001127983 */ /* 0x002ea20000300800 */
[----:B------:R-:W-:-:S02]  /*18710*/  IMAD.MOV.U32 R19, RZ, RZ, R0 ;  /* 0x000000ffff137224 */ /* 0x000fc400078e0000 */
[----:B------:R-:W3:Y:S02]  /*18720*/  LDL.LU R0, [R1+0x148c] ;  /* 0x00148c0001007983 */ /* 0x000ee40000300800 */
[----:B------:R1:W-:Y:S01]  /*18730*/  STL.64 [R1+0x1410], R26 ;  /* 0x0014101a01007387 */ /* 0x0003e20000100a00 */
[----:B------:R4:W-:Y:S01]  /*18740*/  STL.64 [R1+0x1408], R24 ;  /* 0x0014081801007387 */ /* 0x0009e20000100a00 */
[----:B-1----:R-:W-:Y:S02]  /*18750*/  IMAD.MOV.U32 R26, RZ, RZ, R2 ;  /* 0x000000ffff1a7224 */ /* 0x002fe400078e0002 */
[----:B------:R-:W-:Y:S01]  /*18760*/  IMAD.MOV.U32 R27, RZ, RZ, R10 ;  /* 0x000000ffff1b7224 */ /* 0x000fe200078e000a */
[----:B------:R-:W2:Y:S04]  /*18770*/  LDL.LU R2, [R1+0x1488] ;  /* 0x0014880001027983 */ /* 0x000ea80000300800 */
[----:B------:R1:W-:Y:S01]  /*18780*/  STL.64 [R1+0x1460], R26 ;  /* 0x0014601a01007387 */ /* 0x0003e20000100a00 */
[----:B----4-:R-:W4:Y:S02]  /*18790*/  LDL.LU R24, [R1+0x140] ;  /* 0x0001400001187983 */ /* 0x010f240000300800 */
[----:B------:R-:W4:Y:S01]  /*187a0*/  LDL.LU R25, [R1+0x144] ;  /* 0x0001440001197983 */ /* 0x000f220000300800 */
[----:B-1----:R-:W4:Y:S01]  /*187b0*/  LDL.LU R26, [R1+0x148] ;  /* 0x00014800011a7983 */ /* 0x002f220000300800 */
[----:B------:R-:W4:Y:S02]  /*187c0*/  LDL.LU R27, [R1+0x14c] ;  /* 0x00014c00011b7983 */ /* 0x000f240000300800 */
[----:B------:R-:W2:Y:S02]  /*187d0*/  LDL.LU R20, [R1+0x130] ;  /* 0x0001300001147983 */ /* 0x000ea40000300800 */
[----:B------:R-:W2:Y:S01]  /*187e0*/  LDL.LU R21, [R1+0x134] ;  /* 0x0001340001157983 */ /* 0x000ea20000300800 */
[----:B------:R-:W2:Y:S01]  /*187f0*/  LDL.LU R22, [R1+0x138] ;  /* 0x0001380001167983 */ /* 0x000ea20000300800 */
[----:B------:R-:W2:Y:S03]  /*18800*/  LDL.LU R23, [R1+0x13c] ;  /* 0x00013c0001177983 */ /* 0x000ea60000300800 */
[----:B--2---:R-:W-:Y:S01]  /*18810*/  STL.64 [R1+0x1458], R22 ;  /* 0x0014581601007387 */ /* 0x004fe20000100a00 */
[----:B------:R1:W-:Y:S03]  /*18820*/  STL.64 [R1+0x1450], R20 ;  /* 0x0014501401007387 */ /* 0x0003e60000100a00 */
[----:B-1----:R-:W2:Y:S01]  /*18830*/  LDL.LU R20, [R1+0x150] ;  /* 0x0001500001147983 */ /* 0x002ea20000300800 */
[----:B------:R-:W2:Y:S02]  /*18840*/  LDL.LU R21, [R1+0x154] ;  /* 0x0001540001157983 */ /* 0x000ea40000300800 */
[----:B------:R-:W-:-:S02]  /*18850*/  IMAD.MOV.U32 R22, RZ, RZ, R2 ;  /* 0x000000ffff167224 */ /* 0x000fc400078e0002 */
[----:B---3--:R-:W-:Y:S01]  /*18860*/  IMAD.MOV.U32 R23, RZ, RZ, R0 ;  /* 0x000000ffff177224 */ /* 0x008fe200078e0000 */
[----:B0-----:R-:W-:Y:S01]  /*18870*/  STL.64 [R1+0x50], R12 ;  /* 0x0000500c01007387 */ /* 0x001fe20000100a00 */
[----:B------:R-:W-:Y:S02]  /*18880*/  IMAD.MOV.U32 R2, RZ, RZ, R12 ;  /* 0x000000ffff027224 */ /* 0x000fe400078e000c */
[----:B------:R-:W-:Y:S02]  /*18890*/  STL.64 [R1+0x58], R14 ;  /* 0x0000580e01007387 */ /* 0x000fe40000100a00 */
[----:B------:R-:W-:Y:S02]  /*188a0*/  IMAD.MOV.U32 R0, RZ, RZ, R13 ;  /* 0x000000ffff007224 */ /* 0x000fe400078e000d */
[----:B------:R-:W0:Y:S04]  /*188b0*/  LDSM.16.M88.4 R12, [R11+0x10880] ;  /* 0x010880000b0c783b */ /* 0x000e280000000200 */
[----:B0-----:R-:W-:Y:S01]  /*188c0*/  STL.64 [R1+0x60], R12 ;  /* 0x0000600c01007387 */ /* 0x001fe20000100a00 */
[----:B------:R-:W-:Y:S02]  /*188d0*/  STL.64 [R1+0x68], R14 ;  /* 0x0000680e01007387 */ /* 0x000fe40000100a00 */
[----:B------:R-:W0:Y:S02]  /*188e0*/  LDSM.16.M88.4 R12, [R11+0x11080] ;  /* 0x011080000b0c783b */ /* 0x000e240000000200 */
[----:B------:R-:W1:Y:S04]  /*188f0*/  LDSM.16.M88.4 R8, [R11+0x11880] ;  /* 0x011880000b08783b */ /* 0x000e680000000200 */
[----:B0-----:R-:W-:Y:S01]  /*18900*/  STL.64 [R1+0x80], R12 ;  /* 0x0000800c01007387 */ /* 0x001fe20000100a00 */
[----:B------:R0:W-:Y:S03]  /*18910*/  STL.64 [R1+0x88], R14 ;  /* 0x0000880e01007387 */ /* 0x0001e60000100a00 */
[----:B0-----:R-:W3:Y:S01]  /*18920*/  LDL.LU.64 R14, [R1+0x1480] ;  /* 0x00148000010e7983 */ /* 0x001ee20000300a00 */
[----:B------:R-:W3:Y:S02]  /*18930*/  LDL.LU.64 R12, [R1+0x1478] ;  /* 0x00147800010c7983 */ /* 0x000ee40000300a00 */
[----:B-1----:R0:W-:Y:S02]  /*18940*/  STL.64 [R1+0x70], R8 ;  /* 0x0000700801007387 */ /* 0x0021e40000100a00 */
[----:B------:R-:W-:Y:S01]  /*18950*/  STL.64 [R1+0x78], R10 ;  /* 0x0000780a01007387 */ /* 0x000fe20000100a00 */
[----:B0-----:R-:W2:Y:S01]  /*18960*/  LDL.LU.64 R8, [R1+0x1470] ;  /* 0x0014700001087983 */ /* 0x001ea20000300a00 */
[----:B---3--:R-:W-:Y:S11]  /*18970*/  HMMA.16816.F32.BF16 R4, R12, R18, R4 ;  /* 0x000000120c04723c */ /* 0x008ff60000041804 */
[----:B------:R-:W-:Y:S11]  /*18980*/  @!UPT UIADD3 URZ, URZ, URZ, URZ ;  /* 0x0000003f3f3ff290 */ /* 0x000ff6000fffe03f */
[----:B------:R-:W-:Y:S01]  /*18990*/  @!UPT UIADD3 URZ, URZ, URZ, URZ ;  /* 0x0000003f3f3ff290 */ /* 0x000fe2000fffe03f */
[----:B------:R-:W-:Y:S01]  /*189a0*/  STL.64 [R1+0xf0], R4 ;  /* 0x0000f00401007387 */ /* 0x000fe20000100a00 */
[----:B------:R-:W-:Y:S02]  /*189b0*/  STL.64 [R1+0xf8], R6 ;  /* 0x0000f80601007387 */ /* 0x000fe40000100a00 */
[----:B------:R-:W0:Y:S02]  /*189c0*/  LDSM.16.MT88.4 R4, [R3+0x8080] ;  /* 0x008080000304783b */ /* 0x000e240000004200 */
[----:B0-----:R2:W-:Y:S02]  /*189d0*/  STL.64 [R1+0x13e0], R6 ;  /* 0x0013e00601007387 */ /* 0x0015e40000100a00 */
[----:B--2---:R-:W-:Y:S02]  /*189e0*/  IMAD.MOV.U32 R6, RZ, RZ, R9 ;  /* 0x000000ffff067224 */ /* 0x004fe400078e0009 */
[----:B------:R-:W-:Y:S02]  /*189f0*/  IMAD.MOV.U32 R7, RZ, RZ, R8 ;  /* 0x000000ffff077224 */ /* 0x000fe400078e0008 */
[----:B------:R-:W0:Y:S04]  /*18a00*/  LDSM.16.MT88.4 R8, [R3+0x8100] ;  /* 0x008100000308783b */ /* 0x000e280000004200 */
[----:B------:R-:W-:Y:S04]  /*18a10*/  STL.64 [R1+0x13d8], R4 ;  /* 0x0013d80401007387 */ /* 0x000fe80000100a00 */
[----:B0-----:R0:W-:Y:S02]  /*18a20*/  STL.64 [R1+0x1390], R10 ;  /* 0x0013900a01007387 */ /* 0x0011e40000100a00 */
[----:B0-----:R-:W-:-:S02]  /*18a30*/  IMAD.MOV.U32 R10, RZ, RZ, R28 ;  /* 0x000000ffff0a7224 */ /* 0x001fc400078e001c */
[----:B------:R-:W-:-:S07]  /*18a40*/  IMAD.MOV.U32 R11, RZ, RZ, R29 ;  /* 0x000000ffff0b7224 */ /* 0x000fce00078e001d */
[----:B----4-:R-:W-:Y:S01]  /*18a50*/  HMMA.16816.F32.BF16 R24, R12, R10, R24 ;  /* 0x0000000a0c18723c */ /* 0x010fe20000041818 */
[----:B------:R-:W-:Y:S01]  /*18a60*/  STL.64 [R1+0x1388], R8 ;  /* 0x0013880801007387 */ /* 0x000fe20000100a00 */
[----:B------:R-:W2:Y:S02]  /*18a70*/  LDL.LU R28, [R1+0x146c] ;  /* 0x00146c00011c7983 */ /* 0x000ea40000300800 */
[----:B------:R-:W3:Y:S11]  /*18a80*/  LDL.LU R29, [R1+0x1468] ;  /* 0x00146800011d7983 */ /* 0x000ef60000300800 */
[----:B------:R-:W-:Y:S08]  /*18a90*/  @!UPT UIADD3 URZ, URZ, URZ, URZ ;  /* 0x0000003f3f3ff290 */ /* 0x000ff0000fffe03f */
[----:B------:R-:W-:Y:S01]  /*18aa0*/  STL.64 [R1+0x140], R24 ;  /* 0x0001401801007387 */ /* 0x000fe20000100a00 */
[----:B------:R0:W-:Y:S03]  /*18ab0*/  STL.64 [R1+0x148], R26 ;  /* 0x0001481a01007387 */ /* 0x0001e60000100a00 */
[----:B0-----:R-:W4:Y:S01]  /*18ac0*/  LDL.LU.64 R26, [R1+0x1460] ;  /* 0x00146000011a7983 */ /* 0x001f220000300a00 */
[----:B------:R-:W-:Y:S02]  /*18ad0*/  IMAD.MOV.U32 R17, RZ, RZ, R12 ;  /* 0x000000ffff117224 */ /* 0x000fe400078e000c */
[----:B------:R-:W-:Y:S02]  /*18ae0*/  IMAD.MOV.U32 R16, RZ, RZ, R13 ;  /* 0x000000ffff107224 */ /* 0x000fe400078e000d */
[----:B------:R-:W-:Y:S02]  /*18af0*/  IMAD.MOV.U32 R5, RZ, RZ, R14 ;  /* 0x000000ffff057224 */ /* 0x000fe400078e000e */
[----:B------:R-:W-:-:S02]  /*18b00*/  IMAD.MOV.U32 R4, RZ, RZ, R15 ;  /* 0x000000ffff047224 */ /* 0x000fc400078e000f */
[----:B------:R-:W0:Y:S04]  /*18b10*/  LDSM.16.MT88.4 R12, [R3+0x8180] ;  /* 0x00818000030c783b */ /* 0x000e280000004200 */
[----:B------:R-:W-:Y:S01]  /*18b20*/  STL.64 [R1+0x1438], R10 ;  /* 0x0014380a01007387 */ /* 0x000fe20000100a00 */
[----:B------:R-:W2:Y:S02]  /*18b30*/  LDL.LU R8, [R1+0x120] ;  /* 0x0001200001087983 */ /* 0x000ea40000300800 */
[----:B------:R-:W2:Y:S01]  /*18b40*/  LDL.LU R9, [R1+0x124] ;  /* 0x0001240001097983 */ /* 0x000ea20000300800 */
[----:B0-----:R0:W-:Y:S01]  /*18b50*/  STL.64 [R1+0x1360], R14 ;  /* 0x0013600e01007387 */ /* 0x0011e20000100a00 */
[----:B------:R1:W-:Y:S02]  /*18b60*/  STL.64 [R1+0x1358], R12 ;  /* 0x0013580c01007387 */ /* 0x0003e40000100a00 */
[----:B0-----:R-:W-:-:S02]  /*18b70*/  IMAD.MOV.U32 R14, RZ, RZ, R5 ;  /* 0x000000ffff0e7224 */ /* 0x001fc400078e0005 */
[----:B-1----:R-:W-:Y:S02]  /*18b80*/  IMAD.MOV.U32 R12, RZ, RZ, R17 ;  /* 0x000000ffff0c7224 */ /* 0x002fe400078e0011 */
[----:B------:R-:W-:Y:S02]  /*18b90*/  IMAD.MOV.U32 R13, RZ, RZ, R16 ;  /* 0x000000ffff0d7224 */ /* 0x000fe400078e0010 */
[----:B------:R-:W-:-:S07]  /*18ba0*/  IMAD.MOV.U32 R15, RZ, RZ, R4 ;  /* 0x000000ffff0f7224 */ /* 0x000fce00078e0004 */
[C---:B----4-:R-:W-:Y:S11]  /*18bb0*/  HMMA.16816.F32.BF16 R20, R12.reuse, R26, R20 ;  /* 0x0000001a0c14723c */ /* 0x050ff60000041814 */
[----:B------:R-:W-:Y:S11]  /*18bc0*/  @!UPT UIADD3 URZ, URZ, URZ, URZ ;  /* 0x0000003f3f3ff290 */ /* 0x000ff6000fffe03f */
[----:B------:R-:W-:Y:S01]  /*18bd0*/  @!UPT UIADD3 URZ, URZ, URZ, URZ ;  /* 0x0000003f3f3ff290 */ /* 0x000fe2000fffe03f */
[----:B------:R-:W-:Y:S01]  /*18be0*/  STL.64 [R1+0x150], R20 ;  /* 0x0001501401007387 */ /* 0x000fe20000100a00 */
[----:B------:R0:W-:Y:S03]  /*18bf0*/  STL.64 [R1+0x158], R22 ;  /* 0x0001581601007387 */ /* 0x0001e60000100a00 */
[----:B0-----:R-:W4:Y:S01]  /*18c00*/  LDL.LU.64 R22, [R1+0x1458] ;  /* 0x0014580001167983 */ /* 0x001f220000300a00 */
[----:B------:R-:W4:Y:S02]  /*18c10*/  LDL.LU.64 R20, [R1+0x1450] ;  /* 0x0014500001147983 */ /* 0x000f240000300a00 */
[----:B---3--:R-:W-:Y:S02]  /*18c20*/  IMAD.MOV.U32 R10, RZ, RZ, R29 ;  /* 0x000000ffff0a7224 */ /* 0x008fe400078e001d */
[----:B--2---:R-:W-:Y:S01]  /*18c30*/  IMAD.MOV.U32 R11, RZ, RZ, R28 ;  /* 0x000000ffff0b7224 */ /* 0x004fe200078e001c */
[----:B----4-:R-:W-:Y:S01]  /*18c40*/  HMMA.16816.F32.BF16 R12, R12, R6, R20 ;  /* 0x000000060c0c723c */ /* 0x010fe20000041814 */
[----:B------:R-:W2:Y:S01]  /*18c50*/  LDL.LU.64 R22, [R1+0x1448] ;  /* 0x0014480001167983 */ /* 0x000ea20000300a00 */
[----:B------:R-:W2:Y:S11]  /*18c60*/  LDL.LU.64 R20, [R1+0x1440] ;  /* 0x0014400001147983 */ /* 0x000eb60000300a00 */
[----:B------:R-:W-:Y:S10]  /*18c70*/  @!UPT UIADD3 URZ, URZ, URZ, URZ ;  /* 0x0000003f3f3ff290 */ /* 0x000ff4000fffe03f */
[----:B------:R-:W-:Y:S01]  /*18c80*/  STL.64 [R1+0x1370], R14 ;  /* 0x0013700e01007387 */ /* 0x000fe20000100a00 */
[----:B------:R-:W-:Y:S01]  /*18c90*/  STL.64 [R1+0x1368], R12 ;  /* 0x0013680c01007387 */ /* 0x000fe20000100a00 */
[C---:B--2---:R-:W-:Y:S02]  /*18ca0*/  HMMA.16816.F32.BF16 R16, R20.reuse, R18, R8 ;  /* 0x000000121410723c */ /* 0x044fe40000041808 */
[----:B------:R-:W2:Y:S11]  /*18cb0*/  LDL.LU.64 R10, [R1+0x1438] ;  /* 0x00143800010a7983 */ /* 0x000eb60000300a00 */
[----:B------:R-:W-:Y:S10]  /*18cc0*/  @!UPT UIADD3 URZ, URZ, URZ, URZ ;  /* 0x0000003f3f3ff290 */ /* 0x000ff4000fffe03f */
[----:B------:R-:W-:Y:S01]  /*18cd0*/  STL.64 [R1+0x120], R16 ;  /* 0x0001201001007387 */ /* 0x000fe20000100a00 */
[----:B------:R0:W-:Y:S03]  /*18ce0*/  STL.64 [R1+0x128], R18 ;  /* 0x0001281201007387 */ /* 0x0001e60000100a00 */
[----:B0-----:R-:W2:Y:S01]  /*18cf0*/  LDL.LU.64 R18, [R1+0x1430] ;  /* 0x0014300001127983 */ /* 0x001ea20000300a00 */
[----:B------:R-:W2:Y:S02]  /*18d00*/  LDL.LU.64 R16, [R1+0x1428] ;  /* 0x0014280001107983 */ /* 0x000ea40000300a00 */
[----:B--2---:R-:W-:Y:S01]  /*18d10*/  HMMA.16816.F32.BF16 R8, R20, R10, R16 ;  /* 0x0000000a1408723c */ /* 0x004fe20000041810 */
[----:B------:R-:W2:Y:S01]  /*18d20*/  LDL.LU.64 R18, [R1+0x1420] ;  /* 0x0014200001127983 */ /* 0x000ea20000300a00 */
[----:B------:R-:W2:Y:S11]  /*18d30*/  LDL.LU.64 R16, [R1+0x1418] ;  /* 0x0014180001107983 */ /* 0x000eb60000300a00 */
[----:B------:R-:W-:Y:S10]  /*18d40*/  @!UPT UIADD3 URZ, URZ, URZ, URZ ;  /* 0x0000003f3f3ff290 */ /* 0x000ff4000fffe03f */
[----:B------:R-:W-:Y:S01]  /*18d50*/  STL.64 [R1+0x110], R8 ;  /* 0x0001100801007387 */ /* 0x000fe20000100a00 */
[----:B------:R-:W-:Y:S02]  /*18d60*/  STL.64 [R1+0x118], R10 ;  /* 0x0001180a01007387 */ /* 0x000fe40000100a00 */
[----:B------:R-:W0:Y:S04]  /*18d70*/  LDSM.16.MT88.4 R8, [R3+0xa000] ;  /* 0x00a000000308783b */ /* 0x000e280000004200 */
[----:B------:R-:W-:Y:S02]  /*18d80*/  IMAD.MOV.U32 R12, RZ, RZ, R2 ;  /* 0x000000ffff0c7224 */ /* 0x000fe400078e0002 */
[----:B------:R-:W-:Y:S02]  /*18d90*/  IMAD.MOV.U32 R13, RZ, RZ, R0 ;  /* 0x000000ffff0d7224 */ /* 0x000fe400078e0000 */
[----:B0-----:R-:W-:-:S02]  /*18da0*/  IMAD.MOV.U32 R29, RZ, RZ, R8 ;  /* 0x000000ffff1d7224 */ /* 0x001fc400078e0008 */
[----:B------:R-:W-:Y:S02]  /*18db0*/  IMAD.MOV.U32 R28, RZ, RZ, R9 ;  /* 0x000000ffff1c7224 */ /* 0x000fe400078e0009 */
[----:B------:R-:W-:Y:S02]  /*18dc0*/  IMAD.MOV.U32 R2, RZ, RZ, R10 ;  /* 0x000000ffff027224 */ /* 0x000fe400078e000a */
[----:B------:R-:W-:Y:S01]  /*18dd0*/  IMAD.MOV.U32 R0, RZ, RZ, R11 ;  /* 0x000000ffff007224 */ /* 0x000fe200078e000b */
[C---:B--2---:R-:W-:Y:S11]  /*18de0*/  HMMA.16816.F32.BF16 R16, R20.reuse, R26, R16 ;  /* 0x0000001a1410723c */ /* 0x044ff60000041810 */
[----:B------:R-:W-:Y:S11]  /*18df0*/  @!UPT UIADD3 URZ, URZ, URZ, URZ ;  /* 0x0000003f3f3ff290 */ /* 0x000ff6000fffe03f */
[----:B------:R-:W-:Y:S01]  /*18e00*/  @!UPT UIADD3 URZ, URZ, URZ, URZ ;  /* 0x0000003f3f3ff290 */ /* 0x000fe2000fffe03f */
[----:B------:R-:W-:Y:S01]  /*18e10*/  STL.64 [R1+0x100], R16 ;  /* 0x0001001001007387 */ /* 0x000fe20000100a00 */
[----:B------:R-:W-:Y:S02]  /*18e20*/  STL.64 [R1+0x108], R18 ;  /* 0x0001081201007387 */ /* 0x000fe40000100a00 */
[----:B------:R-:W2:Y:S02]  /*18e30*/  LDL.LU R24, [R1+0xc0] ;  /* 0x0000c00001187983 */ /* 0x000ea40000300800 */
[----:B------:R-:W2:Y:S01]  /*18e40*/  LDL.LU R25, [R1+0xc4] ;  /* 0x0000c40001197983 */ /* 0x000ea20000300800 */
[----:B------:R-:W2:Y:S01]  /*18e50*/  LDL.LU R26, [R1+0xc8] ;  /* 0x0000c800011a7983 */ /* 0x000ea20000300800 */
[----:B------:R-:W2:Y:S02]  /*18e60*/  LDL.LU R27, [R1+0xcc] ;  /* 0x0000cc00011b7983 */ /* 0x000ea40000300800 */
[----:B------:R-:W3:Y:S02]  /*18e70*/  LDL.LU R8, [R1+0xe0] ;  /* 0x0000e00001087983 */ /* 0x000ee40000300800 */
[----:B------:R-:W3:Y:S01]  /*18e80*/  LDL.LU R9, [R1+0xe4] ;  /* 0x0000e40001097983 */ /* 0x000ee20000300800 */
[----:B------:R-:W4:Y:S01]  /*18e90*/  LDL.LU R10, [R1+0xe8] ;  /* 0x0000e800010a7983 */ /* 0x000f220000300800 */
[----:B------:R-:W4:Y:S03]  /*18ea0*/  LDL.LU R11, [R1+0xec] ;  /* 0x0000ec00010b7983 */ /* 0x000f260000300800 */
[----:B------:R-:W0:Y:S04]  /*18eb0*/  LDSM.16.MT88.4 R16, [R3+0xa080] ;  /* 0x00a080000310783b */ /* 0x000e280000004200 */
[----:B----4-:R-:W-:Y:S01]  /*18ec0*/  STL.64 [R1+0x13a0], R10 ;  /* 0x0013a00a01007387 */ /* 0x010fe20000100a00 */
[----:B---3--:R1:W-:Y:S03]  /*18ed0*/  STL.64 [R1+0x1398], R8 ;  /* 0x0013980801007387 */ /* 0x0083e60000100a00 */
[----:B-1----:R-:W3:Y:S04]  /*18ee0*/  LDL R8, [R1+0x80] ;  /* 0x0000800001087983 */ /* 0x002ee80000100800 */
[----:B------:R-:W3:Y:S04]  /*18ef0*/  LDL R9, [R1+0x84] ;  /* 0x0000840001097983 */ /* 0x000ee80000100800 */
[----:B---3--:R1:W-:Y:S04]  /*18f00*/  STL.64 [R1+0x13e8], R8 ;  /* 0x0013e80801007387 */ /* 0x0083e80000100a00 */
[----:B-1----:R-:W3:Y:S04]  /*18f10*/  LDL R8, [R1+0x60] ;  /* 0x0000600001087983 */ /* 0x002ee80000100800 */
[----:B------:R-:W3:Y:S01]  /*18f20*/  LDL R9, [R1+0x64] ;  /* 0x0000640001097983 */ /* 0x000ee20000100800 */
[----:B--2---:R-:W-:Y:S03]  /*18f30*/  HMMA.16816.F32.BF16 R20, R20, R6, R24 ;  /* 0x000000061414723c */ /* 0x004fe60000041818 */
[----:B---3--:R1:W-:Y:S04]  /*18f40*/  STL.64 [R1+0x1400], R8 ;  /* 0x0014000801007387 */ /* 0x0083e80000100a00 */
[----:B-1----:R-:W2:Y:S01]  /*18f50*/  LDL.LU R8, [R1+0xd0] ;  /* 0x0000d00001087983 */ /* 0x002ea20000300800 */
[----:B------:R-:W2:Y:S02]  /*18f60*/  LDL.LU R9, [R1+0xd4] ;  /* 0x0000d40001097983 */ /* 0x000ea40000300800 */
[----:B------:R-:W2:Y:S02]  /*18f70*/  LDL.LU R10, [R1+0xd8] ;  /* 0x0000d800010a7983 */ /* 0x000ea40000300800 */
[----:B------:R-:W2:Y:S01]  /*18f80*/  LDL.LU R11, [R1+0xdc] ;  /* 0x0000dc00010b7983 */ /* 0x000ea20000300800 */
[----:B------:R-:W-:Y:S01]  /*18f90*/  STL [R1+0x1384], R29 ;  /* 0x0013841d01007387 */ /* 0x000fe20000100800 */
[----:B0-----:R-:W-:Y:S02]  /*18fa0*/  STL.64 [R1+0x1300], R18 ;  /* 0x0013001201007387 */ /* 0x001fe40000100a00 */
[----:B------:R0:W-:Y:S02]  /*18fb0*/  STL.64 [R1+0x12f8], R16 ;  /* 0x0012f81001007387 */ /* 0x0001e40000100a00 */
[----:B0-----:R-:W3:Y:S01]  /*18fc0*/  LDL.LU R16, [R1+0x180] ;  /* 0x0001800001107983 */ /* 0x001ee20000300800 */
[----:B------:R-:W3:Y:S02]  /*18fd0*/  LDL.LU R17, [R1+0x184] ;  /* 0x0001840001117983 */ /* 0x000ee40000300800 */
[----:B------:R-:W4:Y:S02]  /*18fe0*/  LDL.LU R18, [R1+0x188] ;  /* 0x0001880001127983 */ /* 0x000f240000300800 */
[----:B------:R-:W4:Y:S02]  /*18ff0*/  LDL.LU R19, [R1+0x18c] ;  /* 0x00018c0001137983 */ /* 0x000f240000300800 */
[----:B----4-:R-:W-:Y:S01]  /*19000*/  STL.64 [R1+0x13f8], R18 ;  /* 0x0013f81201007387 */ /* 0x010fe20000100a00 */
[----:B---3--:R0:W-:Y:S03]  /*19010*/  STL.64 [R1+0x13f0], R16 ;  /* 0x0013f01001007387 */ /* 0x0081e60000100a00 */
[----:B0-----:R-:W3:Y:S01]  /*19020*/  LDL.LU R16, [R1+0x190] ;  /* 0x0001900001107983 */ /* 0x001ee20000300800 */
[----:B------:R-:W3:Y:S02]  /*19030*/  LDL.LU R17, [R1+0x194] ;  /* 0x0001940001117983 */ /* 0x000ee40000300800 */
[----:B------:R-:W3:Y:S02]  /*19040*/  LDL.LU R18, [R1+0x198] ;  /* 0x0001980001127983 */ /* 0x000ee40000300800 */
[----:B------:R-:W3:Y:S01]  /*19050*/  LDL.LU R19, [R1+0x19c] ;  /* 0x00019c0001137983 */ /* 0x000ee20000300800 */
[----:B------:R-:W2:Y:S01]  /*19060*/  LDL.LU.64 R26, [R1+0x1410] ;  /* 0x00141000011a7983 */ /* 0x000ea20000300a00 */
[----:B------:R-:W2:Y:S02]  /*19070*/  LDL.LU.64 R24, [R1+0x1408] ;  /* 0x0014080001187983 */ /* 0x000ea40000300a00 */
[----:B------:R-:W4:Y:S02]  /*19080*/  LDL.LU R4, [R1+0x170] ;  /* 0x0001700001047983 */ /* 0x000f240000300800 */
[----:B------:R-:W-:Y:S01]  /*19090*/  STL.64 [R1+0xa0], R20 ;  /* 0x0000a01401007387 */ /* 0x000fe20000100a00 */
[----:B------:R-:W-:Y:S02]  /*190a0*/  STL.64 [R1+0xa8], R22 ;  /* 0x0000a81601007387 */ /* 0x000fe40000100a00 */
[----:B------:R-:W0:Y:S04]  /*190b0*/  LDSM.16.MT88.4 R20, [R3+0xa100] ;  /* 0x00a100000314783b */ /* 0x000e280000004200 */
[----:B------:R-:W4:Y:S02]  /*190c0*/  LDL.LU R5, [R1+0x174] ;  /* 0x0001740001057983 */ /* 0x000f240000300800 */
[----:B------:R-:W4:Y:S01]  /*190d0*/  LDL.LU R6, [R1+0x178] ;  /* 0x0001780001067983 */ /* 0x000f220000300800 */
[----:B------:R-:W4:Y:S01]  /*190e0*/  LDL.LU R7, [R1+0x17c] ;  /* 0x00017c0001077983 */ /* 0x000f220000300800 */
[----:B------:R-:W-:Y:S03]  /*190f0*/  STL [R1+0x1320], R3 ;  /* 0x0013200301007387 */ /* 0x000fe60000100800 */
[----:B0-----:R-:W-:Y:S01]  /*19100*/  STL.64 [R1+0x12a8], R22 ;  /* 0x0012a81601007387 */ /* 0x001fe20000100a00 */
[----:B------:R0:W-:Y:S03]  /*19110*/  STL.64 [R1+0x12a0], R20 ;  /* 0x0012a01401007387 */ /* 0x0001e60000100a00 */
[----:B0-----:R-:W4:Y:S01]  /*19120*/  LDL.LU.64 R20, [R1+0x70] ;  /* 0x0000700001147983 */ /* 0x001f220000300a00 */
[----:B------:R-:W3:Y:S01]  /*19130*/  LDL.LU.64 R22, [R1+0x78] ;  /* 0x0000780001167983 */ /* 0x000ee20000300a00 */
[C---:B--2---:R-:W-:Y:S02]  /*19140*/  HMMA.16816.F32.BF16 R8, R24.reuse, R12, R8 ;  /* 0x0000000c1808723c */ /* 0x044fe40000041808 */
[----:B---3--:R-:W-:Y:S11]  /*19150*/  STL [R1+0x1338], R23 ;  /* 0x0013381701007387 */ /* 0x008ff60000100800 */
[----:B------:R-:W-:Y:S10]  /*19160*/  @!UPT UIADD3 URZ, URZ, URZ, URZ ;  /* 0x0000003f3f3ff290 */ /* 0x000ff4000fffe03f */
[----:B------:R0:W-:Y:S02]  /*19170*/  STL.64 [R1+0xd0], R8 ;  /* 0x0000d00801007387 */ /* 0x0001e40000100a00 */
[----:B------:R1:W-:Y:S01]  /*19180*/  STL.64 [R1+0xd8], R10 ;  /* 0x0000d80a01007387 */ /* 0x0003e20000100a00 */
[----:B0-----:R-:W1:Y:S02]  /*19190*/  LDL.LU.64 R8, [R1+0x1400] ;  /* 0x0014000001087983 */ /* 0x001e640000300a00 */
[C---:B-1----:R-:W-:Y:S02]  /*191a0*/  HMMA.16816.F32.BF16 R8, R24.reuse, R8, R16 ;  /* 0x000000081808723c */ /* 0x042fe40000041810 */
[----:B------:R-:W2:Y:S01]  /*191b0*/  LDL.LU.64 R18, [R1+0x13f8] ;  /* 0x0013f80001127983 */ /* 0x000ea20000300a00 */
[----:B------:R-:W2:Y:S11]  /*191c0*/  LDL.LU.64 R16, [R1+0x13f0] ;  /* 0x0013f00001107983 */ /* 0x000eb60000300a00 */
[----:B------:R-:W-:Y:S09]  /*191d0*/  @!UPT UIADD3 URZ, URZ, URZ, URZ ;  /* 0x0000003f3f3ff290 */ /* 0x000ff2000fffe03f */
[----:B------:R0:W-:Y:S01]  /*191e0*/  STL.64 [R1+0xc0], R8 ;  /* 0x0000c00801007387 */ /* 0x0001e20000100a00 */
[----:B------:R-:W-:Y:S03]  /*191f0*/  STL.64 [R1+0xc8], R10 ;  /* 0x0000c80a01007387 */ /* 0x000fe60000100a00 */
[----:B0-----:R-:W2:Y:S02]  /*19200*/  LDL.LU.64 R8, [R1+0x13e8] ;  /* 0x0013e80001087983 */ /* 0x001ea40000300a00 */
[----:B--2---:R-:W-:Y:S11]  /*19210*/  HMMA.16816.F32.BF16 R16, R24, R8, R16 ;  /* 0x000000081810723c */ /* 0x004ff60000041810 */
[----:B------:R-:W-:Y:S11]  /*19220*/  @!UPT UIADD3 URZ, URZ, URZ, URZ ;  /* 0x0000003f3f3ff290 */ /* 0x000ff6000fffe03f */
[----:B------:R-:W-:Y:S01]  /*19230*/  @!UPT UIADD3 URZ, URZ, URZ, URZ ;  /* 0x0000003f3f3ff290 */ /* 0x000fe2000fffe03f */
[----:B------:R-:W-:Y:S01]  /*19240*/  STL.64 [R1+0xb0], R16 ;  /* 0x0000b01001007387 */ /* 0x000fe20000100a00 */
[----:B------:R-:W-:Y:S02]  /*19250*/  STL [R1+0xb8], R18 ;  /* 0x0000b81201007387 */ /* 0x000fe40000100800 */
[----:B------:R0:W-:Y:S02]  /*19260*/  STL.64 [R1+0x13b8], R8 ;  /* 0x0013b80801007387 */ /* 0x0001e40000100a00 */
[----:B0-----:R-:W2:Y:S01]  /*19270*/  LDL.LU.64 R8, [R1+0x60] ;  /* 0x0000600001087983 */ /* 0x001ea20000300a00 */
[----:B------:R-:W-:-:S03]  /*19280*/  IMAD.MOV.U32 R3, RZ, RZ, R19 ;  /* 0x000000ffff037224 */ /* 0x000fc600078e0013 */
[----:B--2---:R0:W-:Y:S04]  /*19290*/  STL.64 [R1+0x13d0], R8 ;  /* 0x0013d00801007387 */ /* 0x0041e80000100a00 */
[----:B0-----:R-:W2:Y:S01]  /*192a0*/  LDL.LU R8, [R1+0x160] ;  /* 0x0001600001087983 */ /* 0x001ea20000300800 */
[----:B------:R-:W2:Y:S02]  /*192b0*/  LDL.LU R9, [R1+0x164] ;  /* 0x0001640001097983 */ /* 0x000ea40000300800 */
[----:B------:R-:W2:Y:S02]  /*192c0*/  LDL.LU R10, [R1+0x168] ;  /* 0x00016800010a7983 */ /* 0x000ea40000300800 */
[----:B------:R-:W2:Y:S01]  /*192d0*/  LDL.LU R11, [R1+0x16c] ;  /* 0x00016c00010b7983 */ /* 0x000ea20000300800 */
[----:B------:R-:W3:Y:S01]  /*192e0*/  LDL.LU R16, [R1+0x140] ;  /* 0x0001400001107983 */ /* 0x000ee20000300800 */
[----:B------:R-:W3:Y:S02]  /*192f0*/  LDL.LU R17, [R1+0x144] ;  /* 0x0001440001117983 */ /* 0x000ee40000300800 */
[----:B------:R-:W2:Y:S02]  /*19300*/  LDL.LU R18, [R1+0x148] ;  /* 0x0001480001127983 */ /* 0x000ea40000300800 */
[----:B------:R-:W2:Y:S02]  /*19310*/  LDL.LU R19, [R1+0x14c] ;  /* 0x00014c0001137983 */ /* 0x000ea40000300800 */
[----:B--2---:R-:W-:Y:S01]  /*19320*/  STL.64 [R1+0x13b0], R18 ;  /* 0x0013b01201007387 */ /* 0x004fe20000100a00 */
[----:B---3--:R0:W-:Y:S03]  /*19330*/  STL.64 [R1+0x13a8], R16 ;  /* 0x0013a81001007387 */ /* 0x0081e60000100a00 */
[----:B0-----:R-:W2:Y:S01]  /*19340*/  LDL.LU R16, [R1+0x20] ;  /* 0x0000200001107983 */ /* 0x001ea20000300800 */
[----:B------:R-:W2:Y:S02]  /*19350*/  LDL.LU R17, [R1+0x24] ;  /* 0x0000240001117983 */ /* 0x000ea40000300800 */
[----:B------:R-:W3:Y:S02]  /*19360*/  LDL.LU R18, [R1+0x28] ;  /* 0x0000280001127983 */ /* 0x000ee40000300800 */
[----:B------:R-:W3:Y:S01]  /*19370*/  LDL.LU R19, [R1+0x2c] ;  /* 0x00002c0001137983 */ /* 0x000ee20000300800 */
[----:B----4-:R-:W-:Y:S01]  /*19380*/  HMMA.16816.F32.BF16 R24, R24, R20, R4 ;  /* 0x000000141818723c */ /* 0x010fe20000041804 */
[----:B---3--:R-:W-:Y:S01]  /*19390*/  STL.64 [R1+0x13c8], R18 ;  /* 0x0013c81201007387 */ /* 0x008fe20000100a00 */
[----:B--2---:R0:W-:Y:S03]  /*193a0*/  STL.64 [R1+0x13c0], R16 ;  /* 0x0013c01001007387 */ /* 0x0041e60000100a00 */
[----:B0-----:R-:W2:Y:S01]  /*193b0*/  LDL.LU R16, [R1+0x30] ;  /* 0x0000300001107983 */ /* 0x001ea20000300800 */
[----:B------:R-:W2:Y:S02]  /*193c0*/  LDL.LU R17, [R1+0x34] ;  /* 0x0000340001117983 */ /* 0x000ea40000300800 */
[----:B------:R-:W2:Y:S02]  /*193d0*/  LDL.LU R18, [R1+0x38] ;  /* 0x0000380001127983 */ /* 0x000ea40000300800 */
[----:B------:R-:W2:Y:S01]  /*193e0*/  LDL.LU R19, [R1+0x3c] ;  /* 0x00003c0001137983 */ /* 0x000ea20000300800 */
[----:B------:R-:W-:Y:S01]  /*193f0*/  STL [R1+0x1324], R3 ;  /* 0x0013240301007387 */ /* 0x000fe20000100800 */
[----:B------:R-:W3:Y:S02]  /*19400*/  LDL.LU.64 R6, [R1+0x13e0] ;  /* 0x0013e00001067983 */ /* 0x000ee40000300a00 */
[----:B------:R-:W3:Y:S09]  /*19410*/  LDL.LU.64 R4, [R1+0x13d8] ;  /* 0x0013d80001047983 */ /* 0x000ef20000300a00 */
[----:B------:R0:W-:Y:S01]  /*19420*/  STL.64 [R1+0x90], R24 ;  /* 0x0000901801007387 */ /* 0x0001e20000100a00 */
[----:B------:R1:W-:Y:S04]  /*19430*/  STL.64 [R1+0x98], R26 ;  /* 0x0000981a01007387 */ /* 0x0003e80000100a00 */
[----:B0-----:R-:W4:Y:S01]  /*19440*/  LDL.LU R24, [R1+0xf0] ;  /* 0x0000f00001187983 */ /* 0x001f220000300800 */
[----:B------:R-:W4:Y:S02]  /*19450*/  LDL.LU R25, [R1+0xf4] ;  /* 0x0000f40001197983 */ /* 0x000f240000300800 */
[----:B-1----:R-:W4:Y:S02]  /*19460*/  LDL.LU R26, [R1+0xf8] ;  /* 0x0000f800011a7983 */ /* 0x002f240000300800 */
[----:B------:R-:W4:Y:S01]  /*19470*/  LDL.LU R27, [R1+0xfc] ;  /* 0x0000fc00011b7983 */ /* 0x000f220000300800 */
[C---:B---3--:R-:W-:Y:S11]  /*19480*/  HMMA.16816.F32.BF16 R8, R4.reuse, R12, R8 ;  /* 0x0000000c0408723c */ /* 0x048ff60000041808 */
[----:B------:R-:W-:Y:S11]  /*19490*/  @!UPT UIADD3 URZ, URZ, URZ, URZ ;  /* 0x0000003f3f3ff290 */ /* 0x000ff6000fffe03f */
[----:B------:R-:W-:Y:S01]  /*194a0*/  @!UPT UIADD3 URZ, URZ, URZ, URZ ;  /* 0x0000003f3f3ff290 */ /* 0x000fe2000fffe03f */
[----:B------:R0:W-:Y:S01]  /*194b0*/  STL.64 [R1+0x40], R8 ;  /* 0x0000400801007387 */ /* 0x0001e20000100a00 */
[----:B------:R-:W-:Y:S03]  /*194c0*/  STL.64 [R1+0x48], R10 ;  /* 0x0000480a01007387 */ /* 0x000fe60000100a00 */
[----:B0-----:R-:W2:Y:S02]  /*194d0*/  LDL.LU.64 R8, [R1+0x13d0] ;  /* 0x0013d00001087983 */ /* 0x001ea40000300a00 */
[C---:B--2---:R-:W-:Y:S01]  /*194e0*/  HMMA.16816.F32.BF16 R16, R4.reuse, R8, R16 ;  /* 0x000000080410723c */ /* 0x044fe20000041810 */
[----:B------:R-:W-:Y:S02]  /*194f0*/  IMAD.MOV.U32 R29, RZ, RZ, R8 ;  /* 0x000000ffff1d7224 */ /* 0x000fe400078e0008 */
[----:B------:R-:W-:Y:S11]  /*19500*/  IMAD.MOV.U32 R23, RZ, RZ, R9 ;  /* 0x000000ffff177224 */ /* 0x000ff600078e0009 */
[----:B------:R-:W-:Y:S09]  /*19510*/  @!UPT UIADD3 URZ, URZ, URZ, URZ ;  /* 0x0000003f3f3ff290 */ /* 0x000ff2000fffe03f */
[----:B------:R-:W-:Y:S01]  /*19520*/  STL.64 [R1+0x30], R16 ;  /* 0x0000301001007387 */ /* 0x000fe20000100a00 */
[----:B------:R0:W-:Y:S03]  /*19530*/  STL.64 [R1+0x38], R18 ;  /* 0x0000381201007387 */ /* 0x0001e60000100a00 */
[----:B0-----:R-:W2:Y:S01]  /*19540*/  LDL.LU.64 R18, [R1+0x13c8] ;  /* 0x0013c80001127983 */ /* 0x001ea20000300a00 */
[----:B------:R-:W2:Y:S02]  /*19550*/  LDL.LU.64 R16, [R1+0x13c0] ;  /* 0x0013c00001107983 */ /* 0x000ea40000300a00 */
[----:B------:R-:W2:Y:S02]  /*19560*/  LDL.LU.64 R8, [R1+0x13b8] ;  /* 0x0013b80001087983 */ /* 0x000ea40000300a00 */
[C---:B--2---:R-:W-:Y:S01]  /*19570*/  HMMA.16816.F32.BF16 R8, R4.reuse, R8, R16 ;  /* 0x000000080408723c */ /* 0x044fe20000041810 */
[----:B------:R-:W2:Y:S01]  /*19580*/  LDL.LU.64 R18, [R1+0x13b0] ;  /* 0x0013b00001127983 */ /* 0x000ea20000300a00 */
[----:B------:R-:W2:Y:S11]  /*19590*/  LDL.LU.64 R16, [R1+0x13a8] ;  /* 0x0013a80001107983 */ /* 0x000eb60000300a00 */
[----:B------:R-:W-:Y:S10]  /*195a0*/  @!UPT UIADD3 URZ, URZ, URZ, URZ ;  /* 0x0000003f3f3ff290 */ /* 0x000ff4000fffe03f */
[----:B------:R-:W-:Y:S01]  /*195b0*/  STL.64 [R1+0x20], R8 ;  /* 0x0000200801007387 */ /* 0x000fe20000100a00 */
[----:B------:R0:W-:Y:S03]  /*195c0*/  STL.64 [R1+0x28], R10 ;  /* 0x0000280a01007387 */ /* 0x0001e60000100a00 */
[----:B0-----:R-:W3:Y:S01]  /*195d0*/  LDL.LU.64 R10, [R1+0x13a0] ;  /* 0x0013a000010a7983 */ /* 0x001ee20000300a00 */
[----:B------:R-:W3:Y:S02]  /*195e0*/  LDL.LU.64 R8, [R1+0x1398] ;  /* 0x0013980001087983 */ /* 0x000ee40000300a00 */
[----:B---3--:R-:W-:Y:S01]  /*195f0*/  HMMA.16816.F32.BF16 R4, R4, R20, R8 ;  /* 0x000000140404723c */ /* 0x008fe20000041808 */
[----:B------:R-:W4:Y:S01]  /*19600*/  LDL.LU.64 R10, [R1+0x1390] ;  /* 0x00139000010a7983 */ /* 0x000f220000300a00 */
[----:B------:R-:W4:Y:S11]  /*19610*/  LDL.LU.64 R8, [R1+0x1388] ;  /* 0x0013880001087983 */ /* 0x000f360000300a00 */
[----:B------:R-:W-:Y:S10]  /*19620*/  @!UPT UIADD3 URZ, URZ, URZ, URZ ;  /* 0x0000003f3f3ff290 */ /* 0x000ff4000fffe03f */
[----:B------:R-:W-:Y:S01]  /*19630*/  STL.64 [R1+0x10], R4 ;  /* 0x0000100401007387 */ /* 0x000fe20000100a00 */
[----:B------:R-:W-:Y:S02]  /*19640*/  STL [R1+0x18], R6 ;  /* 0x0000180601007387 */ /* 0x000fe40000100800 */
[----:B------:R-:W-:Y:S02]  /*19650*/  STL [R1+0x1380], R22 ;  /* 0x0013801601007387 */ /* 0x000fe40000100800 */
[----:B------:R0:W-:Y:S01]  /*19660*/  STL.64 [R1+0x1378], R20 ;  /* 0x0013781401007387 */ /* 0x0001e20000100a00 */
[C---:B----4-:R-:W-:Y:S01]  /*19670*/  HMMA.16816.F32.BF16 R24, R8.reuse, R12, R24 ;  /* 0x0000000c0818723c */ /* 0x050fe20000041818 */
[----:B------:R-:W3:Y:S01]  /*19680*/  LDL.LU R12, [R1+0x150] ;  /* 0x00015000010c7983 */ /* 0x000ee20000300800 */
[----:B------:R-:W3:Y:S02]  /*19690*/  LDL.LU R13, [R1+0x154] ;  /* 0x00015400010d7983 */ /* 0x000ee40000300800 */
[----:B------:R-:W3:Y:S02]  /*196a0*/  LDL.LU R14, [R1+0x158] ;  /* 0x00015800010e7983 */ /* 0x000ee40000300800 */
[----:B------:R-:W3:Y:S01]  /*196b0*/  LDL.LU R15, [R1+0x15c] ;  /* 0x00015c00010f7983 */ /* 0x000ee20000300800 */
[----:B0-----:R-:W3:Y:S11]  /*196c0*/  LDL.64 R20, [R1+0x80] ;  /* 0x0000800001147983 */ /* 0x001ef60000100a00 */
[----:B------:R-:W-:Y:S05]  /*196d0*/  @!UPT UIADD3 URZ, URZ, URZ, URZ ;  /* 0x0000003f3f3ff290 */ /* 0x000fea000fffe03f */
[----:B------:R-:W-:Y:S01]  /*196e0*/  STL.64 [R1+0x12b8], R26 ;  /* 0x0012b81a01007387 */ /* 0x000fe20000100a00 */
[----:B------:R0:W-:Y:S03]  /*196f0*/  STL.64 [R1+0x12b0], R24 ;  /* 0x0012b01801007387 */ /* 0x0001e60000100a00 */
[----:B0-----:R-:W4:Y:S01]  /*19700*/  LDL.LU R24, [R1+0xa0] ;  /* 0x0000a00001187983 */ /* 0x001f220000300800 */
[----:B------:R-:W4:Y:S02]  /*19710*/  LDL.LU R25, [R1+0xa4] ;  /* 0x0000a40001197983 */ /* 0x000f240000300800 */
[----:B------:R-:W2:Y:S02]  /*19720*/  LDL.LU R26, [R1+0xa8] ;  /* 0x0000a800011a7983 */ /* 0x000ea40000300800 */
[----:B------:R-:W2:Y:S02]  /*19730*/  LDL.LU R27, [R1+0xac] ;  /* 0x0000ac00011b7983 */ /* 0x000ea40000300800 */
[----:B--2---:R-:W-:Y:S01]  /*19740*/  STL.64 [R1+0x1330], R26 ;  /* 0x0013301a01007387 */ /* 0x004fe20000100a00 */
[----:B----4-:R0:W-:Y:S03]  /*19750*/  STL.64 [R1+0x1328], R24 ;  /* 0x0013281801007387 */ /* 0x0101e60000100a00 */
[----:B0-----:R-:W2:Y:S01]  /*19760*/  LDL.LU R24, [R1+0x100] ;  /* 0x0001000001187983 */ /* 0x001ea20000300800 */
[----:B------:R-:W2:Y:S02]  /*19770*/  LDL.LU R25, [R1+0x104] ;  /* 0x0001040001197983 */ /* 0x000ea40000300800 */
[----:B------:R-:W4:Y:S02]  /*19780*/  LDL.LU R26, [R1+0x108] ;  /* 0x00010800011a7983 */ /* 0x000f240000300800 */
[----:B------:R-:W4:Y:S02]  /*19790*/  LDL.LU R27, [R1+0x10c] ;  /* 0x00010c00011b7983 */ /* 0x000f240000300800 */
[----:B------:R-:W-:Y:S01]  /*197a0*/  IMAD.MOV.U32 R3, RZ, RZ, R7 ;  /* 0x000000ffff037224 */ /* 0x000fe200078e0007 */
[----:B---3--:R-:W-:Y:S01]  /*197b0*/  HMMA.16816.F32.BF16 R12, R8, R20, R12 ;  /* 0x00000014080c723c */ /* 0x008fe2000004180c */
[----:B----4-:R-:W-:Y:S01]  /*197c0*/  STL.64 [R1+0x1348], R26 ;  /* 0x0013481a01007387 */ /* 0x010fe20000100a00 */
[----:B--2---:R0:W-:Y:S02]  /*197d0*/  STL.64 [R1+0x1340], R24 ;  /* 0x0013401801007387 */ /* 0x0041e40000100a00 */
[----:B0-----:R-:W-:-:S02]  /*197e0*/  IMAD.MOV.U32 R24, RZ, RZ, R29 ;  /* 0x000000ffff187224 */ /* 0x001fc400078e001d */
[----:B------:R-:W2:Y:S01]  /*197f0*/  LDL.LU R29, [R1+0x1384] ;  /* 0x00138400011d7983 */ /* 0x000ea20000300800 */
[----:B------:R-:W-:-:S07]  /*19800*/  IMAD.MOV.U32 R25, RZ, RZ, R23 ;  /* 0x000000ffff197224 */ /* 0x000fce00078e0017 */
[----:B------:R-:W-:Y:S01]  /*19810*/  HMMA.16816.F32.BF16 R4, R8, R24, R16 ;  /* 0x000000180804723c */ /* 0x000fe20000041810 */
[----:B------:R0:W-:Y:S01]  /*19820*/  STL.64 [R1+0x1350], R24 ;  /* 0x0013501801007387 */ /* 0x0001e20000100a00 */
[----:B------:R-:W-:-:S03]  /*19830*/  IMAD.MOV.U32 R23, RZ, RZ, R20 ;  /* 0x000000ffff177224 */ /* 0x000fc600078e0014 */
[----:B0-----:R-:W3:Y:S01]  /*19840*/  LDL.LU R24, [R1+0x120] ;  /* 0x0001200001187983 */ /* 0x001ee20000300800 */
[----:B------:R-:W3:Y:S02]  /*19850*/  LDL.LU R25, [R1+0x124] ;  /* 0x0001240001197983 */ /* 0x000ee40000300800 */
[----:B------:R-:W3:Y:S02]  /*19860*/  LDL.LU R26, [R1+0x128] ;  /* 0x00012800011a7983 */ /* 0x000ee40000300800 */
[----:B------:R-:W3:Y:S02]  /*19870*/  LDL.LU R27, [R1+0x12c] ;  /* 0x00012c00011b7983 */ /* 0x000ee40000300800 */
[----:B------:R-:W-:Y:S02]  /*19880*/  IMAD.MOV.U32 R18, RZ, RZ, R2 ;  /* 0x000000ffff127224 */ /* 0x000fe400078e0002 */
[----:B------:R-:W-:-:S09]  /*19890*/  IMAD.MOV.U32 R19, RZ, RZ, R0 ;  /* 0x000000ffff137224 */ /* 0x000fd200078e0000 */
[----:B------:R-:W-:Y:S01]  /*198a0*/  STL.64 [R1+0x1298], R6 ;  /* 0x0012980601007387 */ /* 0x000fe20000100a00 */
[----:B------:R0:W-:Y:S02]  /*198b0*/  STL.64 [R1+0x1290], R4 ;  /* 0x0012900401007387 */ /* 0x0001e40000100a00 */
[----:B------:R-:W-:Y:S02]  /*198c0*/  IMAD.MOV.U32 R17, RZ, RZ, R28 ;  /* 0x000000ffff117224 */ /* 0x000fe400078e001c */
[----:B------:R-:W-:Y:S02]  /*198d0*/  IMAD.MOV.U32 R2, RZ, RZ, R14 ;  /* 0x000000ffff027224 */ /* 0x000fe400078e000e */
[----:B------:R-:W-:Y:S02]  /*198e0*/  IMAD.MOV.U32 R0, RZ, RZ, R15 ;  /* 0x000000ffff007224 */ /* 0x000fe400078e000f */
[----:B------:R-:W-:Y:S01]  /*198f0*/  IMAD.MOV.U32 R28, RZ, RZ, R13 ;  /* 0x000000ffff1c7224 */ /* 0x000fe200078e000d */
[----:B0-----:R-:W3:Y:S01]  /*19900*/  LDL.LU.64 R4, [R1+0x50] ;  /* 0x0000500001047983 */ /* 0x001ee20000300a00 */
[----:B------:R-:W4:Y:S02]  /*19910*/  LDL.LU.64 R6, [R1+0x58] ;  /* 0x0000580001067983 */ /* 0x000f240000300a00 */
[----:B------:R-:W3:Y:S02]  /*19920*/  LDL.LU R22, [R1+0x1380] ;  /* 0x0013800001167983 */ /* 0x000ee40000300800 */
[----:B------:R-:W3:Y:S01]  /*19930*/  LDL.LU.64 R20, [R1+0x1378] ;  /* 0x0013780001147983 */ /* 0x000ee20000300a00 */
[----:B------:R-:W3:Y:S01]  /*19940*/  LDL.LU.64 R14, [R1+0x1370] ;  /* 0x00137000010e7983 */ /* 0x000ee20000300a00 */
[----:B--2---:R-:W-:-:S02]  /*19950*/  IMAD.MOV.U32 R16, RZ, RZ, R29 ;  /* 0x000000ffff107224 */ /* 0x004fc400078e001d */
[----:B------:R-:W-:Y:S02]  /*19960*/  IMAD.MOV.U32 R29, RZ, RZ, R12 ;  /* 0x000000ffff1d7224 */ /* 0x000fe400078e000c */
[----:B------:R-:W3:Y:S02]  /*19970*/  LDL.LU.64 R12, [R1+0x1368] ;  /* 0x00136800010c7983 */ /* 0x000ee40000300a00 */
[----:B---3--:R-:W-:Y:S02]  /*19980*/  HMMA.16816.F32.BF16 R8, R8, R20, R12 ;  /* 0x000000140808723c */ /* 0x008fe4000004180c */
[----:B------:R-:W2:Y:S01]  /*19990*/  LDL.LU.64 R14, [R1+0x1360] ;  /* 0x00136000010e7983 */ /* 0x000ea20000300a00 */
[----:B------:R-:W2:Y:S11]  /*199a0*/  LDL.LU.64 R12, [R1+0x1358] ;  /* 0x00135800010c7983 */ /* 0x000eb60000300a00 */
[----:B------:R-:W-:Y:S09]  /*199b0*/  @!UPT UIADD3 URZ, URZ, URZ, URZ ;  /* 0x0000003f3f3ff290 */ /* 0x000ff2000fffe03f */
[----:B------:R-:W-:Y:S01]  /*199c0*/  STL.64 [R1+0x1248], R10 ;  /* 0x0012480a01007387 */ /* 0x000fe20000100a00 */
[----:B------:R0:W-:Y:S03]  /*199d0*/  STL.64 [R1+0x1240], R8 ;  /* 0x0012400801007387 */ /* 0x0001e60000100a00 */
[----:B0-----:R-:W3:Y:S01]  /*199e0*/  LDL.LU R8, [R1+0x110] ;  /* 0x0001100001087983 */ /* 0x001ee20000300800 */
[----:B------:R-:W3:Y:S02]  /*199f0*/  LDL.LU R9, [R1+0x114] ;  /* 0x0001140001097983 */ /* 0x000ee40000300800 */
[----:B------:R-:W3:Y:S02]  /*19a00*/  LDL.LU R10, [R1+0x118] ;  /* 0x00011800010a7983 */ /* 0x000ee40000300800 */
[----:B------:R-:W3:Y:S01]  /*19a10*/  LDL.LU R11, [R1+0x11c] ;  /* 0x00011c00010b7983 */ /* 0x000ee20000300800 */
[C---:B--2---:R-:W-:Y:S11]  /*19a20*/  HMMA.16816.F32.BF16 R24, R12.reuse, R4, R24 ;  /* 0x000000040c18723c */ /* 0x044ff60000041818 */
[----:B------:R-:W-:Y:S11]  /*19a30*/  @!UPT UIADD3 URZ, URZ, URZ, URZ ;  /* 0x0000003f3f3ff290 */ /* 0x000ff6000fffe03f */
[----:B------:R-:W-:Y:S01]  /*19a40*/  @!UPT UIADD3 URZ, URZ, URZ, URZ ;  /* 0x0000003f3f3ff290 */ /* 0x000fe2000fffe03f */
[----:B------:R0:W-:Y:S01]  /*19a50*/  STL.64 [R1+0xf0], R24 ;  /* 0x0000f01801007387 */ /* 0x0001e20000100a00 */
[----:B------:R3:W-:Y:S03]  /*19a60*/  STL.64 [R1+0xf8], R26 ;  /* 0x0000f81a01007387 */ /* 0x0007e60000100a00 */
[----:B0-----:R-:W3:Y:S02]  /*19a70*/  LDL.LU.64 R24, [R1+0x1350] ;  /* 0x0013500001187983 */ /* 0x001ee40000300a00 */
[C---:B---3--:R-:W-:Y:S07]  /*19a80*/  HMMA.16816.F32.BF16 R24, R12.reuse, R24, R8 ;  /* 0x000000180c18723c */ /* 0x048fee0000041808 */
[----:B------:R-:W-:Y:S11]  /*19a90*/  IMAD.MOV.U32 R8, RZ, RZ, R23 ;  /* 0x000000ffff087224 */ /* 0x000ff600078e0017 */
[----:B------:R-:W-:Y:S06]  /*19aa0*/  @!UPT UIADD3 URZ, URZ, URZ, URZ ;  /* 0x0000003f3f3ff290 */ /* 0x000fec000fffe03f */
[----:B------:R-:W-:Y:S02]  /*19ab0*/  IMAD.MOV.U32 R11, RZ, RZ, R26 ;  /* 0x000000ffff0b7224 */ /* 0x000fe400078e001a */
[----:B------:R-:W-:Y:S01]  /*19ac0*/  IMAD.MOV.U32 R10, RZ, RZ, R27 ;  /* 0x000000ffff0a7224 */ /* 0x000fe200078e001b */
[----:B------:R0:W-:Y:S01]  /*19ad0*/  STL.64 [R1+0x110], R24 ;  /* 0x0001101801007387 */ /* 0x0001e20000100a00 */
[----:B------:R-:W2:Y:S03]  /*19ae0*/  LDL.LU.64 R26, [R1+0x1348] ;  /* 0x00134800011a7983 */ /* 0x000ea60000300a00 */
[----:B0-----:R-:W2:Y:S01]  /*19af0*/  LDL.LU.64 R24, [R1+0x1340] ;  /* 0x0013400001187983 */ /* 0x001ea20000300a00 */
[----:B------:R-:W-:Y:S02]  /*19b00*/  STL [R1+0x1254], R11 ;  /* 0x0012540b01007387 */ /* 0x000fe40000100800 */
[----:B------:R2:W-:Y:S02]  /*19b10*/  STL [R1+0x1250], R10 ;  /* 0x0012500a01007387 */ /* 0x0005e40000100800 */
[----:B------:R-:W3:Y:S01]  /*19b20*/  LDL.LU R23, [R1+0x1338] ;  /* 0x0013380001177983 */ /* 0x000ee20000300800 */
[----:B------:R-:W2:Y:S02]  /*19b30*/  LDL.LU R9, [R1+0x84] ;  /* 0x0000840001097983 */ /* 0x000ea40000300800 */
[C---:B--2---:R-:W-:Y:S02]  /*19b40*/  HMMA.16816.F32.BF16 R8, R12.reuse, R8, R24 ;  /* 0x000000080c08723c */ /* 0x044fe40000041818 */
[----:B------:R-:W2:Y:S01]  /*19b50*/  LDL.LU.64 R26, [R1+0x1330] ;  /* 0x00133000011a7983 */ /* 0x000ea20000300a00 */
[----:B------:R-:W2:Y:S11]  /*19b60*/  LDL.LU.64 R24, [R1+0x1328] ;  /* 0x0013280001187983 */ /* 0x000eb60000300a00 */
[----:B------:R-:W-:Y:S09]  /*19b70*/  @!UPT UIADD3 URZ, URZ, URZ, URZ ;  /* 0x0000003f3f3ff290 */ /* 0x000ff2000fffe03f */
[----:B------:R-:W-:Y:S01]  /*19b80*/  STL.64 [R1+0x120], R8 ;  /* 0x0001200801007387 */ /* 0x000fe20000100a00 */
[----:B------:R0:W-:Y:S01]  /*19b90*/  STL.64 [R1+0x128], R10 ;  /* 0x0001280a01007387 */ /* 0x0001e20000100a00 */
[----:B--2---:R-:W-:Y:S11]  /*19ba0*/  HMMA.16816.F32.BF16 R24, R12, R20, R24 ;  /* 0x000000140c18723c */ /* 0x004ff60000041818 */
[----:B------:R-:W-:Y:S11]  /*19bb0*/  @!UPT UIADD3 URZ, URZ, URZ, URZ ;  /* 0x0000003f3f3ff290 */ /* 0x000ff6000fffe03f */
[----:B------:R-:W-:Y:S01]  /*19bc0*/  @!UPT UIADD3 URZ, URZ, URZ, URZ ;  /* 0x0000003f3f3ff290 */ /* 0x000fe2000fffe03f */
[----:B------:R1:W-:Y:S01]  /*19bd0*/  STL.64 [R1+0x100], R24 ;  /* 0x0001001801007387 */ /* 0x0003e20000100a00 */
[----:B---3--:R-:W-:Y:S02]  /*19be0*/  STL.64 [R1+0x1310], R22 ;  /* 0x0013101601007387 */ /* 0x008fe40000100a00 */
[----:B0-----:R-:W-:Y:S01]  /*19bf0*/  IMAD.MOV.U32 R11, RZ, RZ, R26 ;  /* 0x000000ffff0b7224 */ /* 0x001fe200078e001a */
[----:B-1----:R-:W2:Y:S01]  /*19c00*/  LDL.LU R24, [R1+0x10] ;  /* 0x0000100001187983 */ /* 0x002ea20000300800 */
[----:B------:R-:W2:Y:S02]  /*19c10*/  LDL.LU R25, [R1+0x14] ;  /* 0x0000140001197983 */ /* 0x000ea40000300800 */
[----:B------:R-:W3:Y:S02]  /*19c20*/  LDL.LU R26, [R1+0x18] ;  /* 0x00001800011a7983 */ /* 0x000ee40000300800 */
[----:B------:R-:W-:Y:S02]  /*19c30*/  IMAD.MOV.U32 R10, RZ, RZ, R27 ;  /* 0x000000ffff0a7224 */ /* 0x000fe400078e001b */
[----:B------:R-:W-:-:S02]  /*19c40*/  IMAD.MOV.U32 R27, RZ, RZ, R3 ;  /* 0x000000ffff1b7224 */ /* 0x000fc400078e0003 */
[----:B------:R-:W4:Y:S04]  /*19c50*/  LDL.LU R3, [R1+0x1324] ;  /* 0x0013240001037983 */ /* 0x000f280000300800 */
[----:B---3--:R0:W-:Y:S01]  /*19c60*/  STL.64 [R1+0x12c8], R26 ;  /* 0x0012c81a01007387 */ /* 0x0081e20000100a00 */
[----:B--2---:R-:W-:Y:S03]  /*19c70*/  STL.64 [R1+0x12c0], R24 ;  /* 0x0012c01801007387 */ /* 0x004fe60000100a00 */
[----:B0-----:R-:W2:Y:S04]  /*19c80*/  LDL R26, [R1+0x88] ;  /* 0x00008800011a7983 */ /* 0x001ea80000100800 */
[----:B------:R-:W2:Y:S01]  /*19c90*/  LDL R27, [R1+0x8c] ;  /* 0x00008c00011b7983 */ /* 0x000ea20000100800 */
[----:B----4-:R-:W-:-:S03]  /*19ca0*/  IMAD.MOV.U32 R23, RZ, RZ, R3 ;  /* 0x000000ffff177224 */ /* 0x010fc600078e0003 */
[----:B--2---:R0:W-:Y:S04]  /*19cb0*/  STL.64 [R1+0x1318], R26 ;  /* 0x0013181a01007387 */ /* 0x0041e80000100a00 */
[----:B0-----:R-:W2:Y:S04]  /*19cc0*/  LDL R26, [R1+0x68] ;  /* 0x00006800011a7983 */ /* 0x001ea80000100800 */
[----:B------:R-:W2:Y:S01]  /*19cd0*/  LDL R27, [R1+0x6c] ;  /* 0x00006c00011b7983 */ /* 0x000ea20000100800 */
[----:B------:R-:W3:Y:S02]  /*19ce0*/  LDL.LU R20, [R1+0xb0] ;  /* 0x0000b00001147983 */ /* 0x000ee40000300800 */
[----:B------:R-:W3:Y:S02]  /*19cf0*/  LDL.LU R21, [R1+0xb4] ;  /* 0x0000b40001157983 */ /* 0x000ee40000300800 */
[----:B------:R-:W3:Y:S01]  /*19d00*/  LDL.LU R22, [R1+0xb8] ;  /* 0x0000b80001167983 */ /* 0x000ee20000300800 */
[----:B------:R-:W4:Y:S01]  /*19d10*/  LDL.LU R3, [R1+0x1320] ;  /* 0x0013200001037983 */ /* 0x000f220000300800 */
[----:B------:R0:W-:Y:S02]  /*19d20*/  STL [R1+0x125c], R10 ;  /* 0x00125c0a01007387 */ /* 0x0001e40000100800 */
[----:B------:R1:W-:Y:S02]  /*19d30*/  STL [R1+0x1258], R11 ;  /* 0x0012580b01007387 */ /* 0x0003e40000100800 */
[----:B------:R-:W2:Y:S01]  /*19d40*/  LDL.LU R8, [R1+0xc0] ;  /* 0x0000c00001087983 */ /* 0x000ea20000300800 */
[----:B------:R-:W2:Y:S04]  /*19d50*/  LDL.LU R9, [R1+0xc4] ;  /* 0x0000c40001097983 */ /* 0x000ea80000300800 */
[----:B0-----:R-:W2:Y:S01]  /*19d60*/  LDL.LU R10, [R1+0xc8] ;  /* 0x0000c800010a7983 */ /* 0x001ea20000300800 */
[----:B-1----:R-:W2:Y:S03]  /*19d70*/  LDL.LU R11, [R1+0xcc] ;  /* 0x0000cc00010b7983 */ /* 0x002ea60000300800 */
[----:B----4-:R-:W0:Y:S04]  /*19d80*/  LDSM.16.MT88.4 R12, [R3+0xa180] ;  /* 0x00a18000030c783b */ /* 0x010e280000004200 */
[----:B0-----:R0:W-:Y:S01]  /*19d90*/  STL [R1+0x126c], R12 ;  /* 0x00126c0c01007387 */ /* 0x0011e20000100800 */
[----:B------:R1:W-:Y:S02]  /*19da0*/  STL [R1+0x1268], R13 ;  /* 0x0012680d01007387 */ /* 0x0003e40000100800 */
[----:B------:R4:W-:Y:S02]  /*19db0*/  STL [R1+0x1264], R14 ;  /* 0x0012640e01007387 */ /* 0x0009e40000100800 */
[----:B------:R2:W-:Y:S01]  /*19dc0*/  STL [R1+0x1260], R15 ;  /* 0x0012600f01007387 */ /* 0x0005e20000100800 */
[----:B0-----:R-:W3:Y:S01]  /*19dd0*/  LDL.LU R12, [R1+0xd0] ;  /* 0x0000d000010c7983 */ /* 0x001ee20000300800 */
[----:B-1----:R-:W3:Y:S02]  /*19de0*/  LDL.LU R13, [R1+0xd4] ;  /* 0x0000d400010d7983 */ /* 0x002ee40000300800 */
[----:B----4-:R-:W3:Y:S02]  /*19df0*/  LDL.LU R14, [R1+0xd8] ;  /* 0x0000d800010e7983 */ /* 0x010ee40000300800 */
[----:B--2---:R-:W3:Y:S01]  /*19e00*/  LDL.LU R15, [R1+0xdc] ;  /* 0x0000dc00010f7983 */ /* 0x004ee20000300800 */
[C---:B------:R-:W-:Y:S01]  /*19e10*/  HMMA.16816.F32.BF16 R24, R16.reuse, R26, R8 ;  /* 0x0000001a1018723c */ /* 0x040fe20000041808 */
[----:B------:R0:W-:Y:S01]  /*19e20*/  STL.64 [R1+0x1308], R6 ;  /* 0x0013080601007387 */ /* 0x0001e20000100a00 */
[----:B------:R-:W2:Y:S11]  /*19e30*/  LDL.LU R4, [R1+0x90] ;  /* 0x0000900001047983 */ /* 0x000eb60000300800 */
[----:B------:R-:W-:Y:S11]  /*19e40*/  @!UPT UIADD3 URZ, URZ, URZ, URZ ;  /* 0x0000003f3f3ff290 */ /* 0x000ff6000fffe03f */
[----:B------:R-:W-:Y:S02]  /*19e50*/  IMAD.MOV.U32 R10, RZ, RZ, R26 ;  /* 0x000000ffff0a7224 */ /* 0x000fe400078e001a */
[----:B------:R-:W-:Y:S01]  /*19e60*/  IMAD.MOV.U32 R11, RZ, RZ, R27 ;  /* 0x000000ffff0b7224 */ /* 0x000fe200078e001b */
[C---:B---3--:R-:W-:Y:S11]  /*19e70*/  HMMA.16816.F32.BF16 R12, R16.reuse, R6, R12 ;  /* 0x00000006100c723c */ /* 0x048ff6000004180c */
[----:B------:R-:W-:Y:S11]  /*19e80*/  @!UPT UIADD3 URZ, URZ, URZ, URZ ;  /* 0x0000003f3f3ff290 */ /* 0x000ff6000fffe03f */
[----:B------:R-:W-:Y:S01]  /*19e90*/  @!UPT UIADD3 URZ, URZ, URZ, URZ ;  /* 0x0000003f3f3ff290 */ /* 0x000fe2000fffe03f */
[----:B------:R-:W-:Y:S01]  /*19ea0*/  STL.64 [R1+0xd0], R12 ;  /* 0x0000d00c01007387 */ /* 0x000fe20000100a00 */
[----:B------:R-:W-:Y:S02]  /*19eb0*/  STL.64 [R1+0xd8], R14 ;  /* 0x0000d80e01007387 */ /* 0x000fe40000100a00 */
[----:B------:R-:W2:Y:S02]  /*19ec0*/  LDL.LU R5, [R1+0x94] ;  /* 0x0000940001057983 */ /* 0x000ea40000300800 */
[----:B0-----:R-:W2:Y:S01]  /*19ed0*/  LDL.LU R6, [R1+0x98] ;  /* 0x0000980001067983 */ /* 0x001ea20000300800 */
[----:B------:R-:W2:Y:S01]  /*19ee0*/  LDL.LU R7, [R1+0x9c] ;  /* 0x00009c0001077983 */ /* 0x000ea20000300800 */
[----:B------:R-:W3:Y:S02]  /*19ef0*/  LDL.LU.64 R26, [R1+0x1318] ;  /* 0x00131800011a7983 */ /* 0x000ee40000300a00 */
[----:B------:R0:W-:Y:S02]  /*19f00*/  STL.64 [R1+0x12d0], R10 ;  /* 0x0012d00a01007387 */ /* 0x0001e40000100a00 */
[----:B------:R-:W4:Y:S01]  /*19f10*/  LDL.LU R8, [R1+0x20] ;  /* 0x0000200001087983 */ /* 0x000f220000300800 */
[----:B------:R-:W4:Y:S04]  /*19f20*/  LDL.LU R9, [R1+0x24] ;  /* 0x0000240001097983 */ /* 0x000f280000300800 */
[----:B0-----:R-:W2:Y:S01]  /*19f30*/  LDL.LU R10, [R1+0x28] ;  /* 0x00002800010a7983 */ /* 0x001ea20000300800 */
[----:B------:R-:W2:Y:S03]  /*19f40*/  LDL.LU R11, [R1+0x2c] ;  /* 0x00002c00010b7983 */ /* 0x000ea60000300800 */
[----:B--2---:R-:W-:Y:S01]  /*19f50*/  STL.64 [R1+0x12e0], R10 ;  /* 0x0012e00a01007387 */ /* 0x004fe20000100a00 */
[----:B----4-:R0:W-:Y:S03]  /*19f60*/  STL.64 [R1+0x12d8], R8 ;  /* 0x0012d80801007387 */ /* 0x0101e60000100a00 */
[----:B0-----:R-:W2:Y:S01]  /*19f70*/  LDL.LU R8, [R1+0x30] ;  /* 0x0000300001087983 */ /* 0x001ea20000300800 */
[----:B------:R-:W2:Y:S02]  /*19f80*/  LDL.LU R9, [R1+0x34] ;  /* 0x0000340001097983 */ /* 0x000ea40000300800 */
[----:B------:R-:W4:Y:S02]  /*19f90*/  LDL.LU R10, [R1+0x38] ;  /* 0x00003800010a7983 */ /* 0x000f240000300800 */
[----:B------:R-:W4:Y:S01]  /*19fa0*/  LDL.LU R11, [R1+0x3c] ;  /* 0x00003c00010b7983 */ /* 0x000f220000300800 */
[----:B---3--:R-:W-:Y:S11]  /*19fb0*/  HMMA.16816.F32.BF16 R20, R16, R26, R20 ;  /* 0x0000001a1014723c */ /* 0x008ff60000041814 */
[----:B------:R-:W-:Y:S11]  /*19fc0*/  @!UPT UIADD3 URZ, URZ, URZ, URZ ;  /* 0x0000003f3f3ff290 */ /* 0x000ff6000fffe03f */
[----:B------:R-:W-:Y:S02]  /*19fd0*/  @!UPT UIADD3 URZ, URZ, URZ, URZ ;  /* 0x0000003f3f3ff290 */ /* 0x000fe4000fffe03f */
[----:B------:R-:W-:Y:S02]  /*19fe0*/  IMAD.MOV.U32 R12, RZ, RZ, R22 ;  /* 0x000000ffff0c7224 */ /* 0x000fe400078e0016 */
[----:B------:R-:W-:Y:S01]  /*19ff0*/  IMAD.MOV.U32 R13, RZ, RZ, R23 ;  /* 0x000000ffff0d7224 */ /* 0x000fe200078e0017 */
[----:B----4-:R-:W-:Y:S01]  /*1a000*/  STL.64 [R1+0x12f0], R10 ;  /* 0x0012f00a01007387 */ /* 0x010fe20000100a00 */
[----:B--2---:R0:W-:Y:S03]  /*1a010*/  STL.64 [R1+0x12e8], R8 ;  /* 0x0012e80801007387 */ /* 0x0041e60000100a00 */
[----:B0-----:R-:W2:Y:S01]  /*1a020*/  LDL.LU R8, [R1+0x40] ;  /* 0x0000400001087983 */ /* 0x001ea20000300800 */
[----:B------:R-:W2:Y:S02]  /*1a030*/  LDL.LU R9, [R1+0x44] ;  /* 0x0000440001097983 */ /* 0x000ea40000300800 */
[----:B------:R-:W2:Y:S02]  /*1a040*/  LDL.LU R10, [R1+0x48] ;  /* 0x00004800010a7983 */ /* 0x000ea40000300800 */
[----:B------:R-:W2:Y:S01]  /*1a050*/  LDL.LU R11, [R1+0x4c] ;  /* 0x00004c00010b7983 */ /* 0x000ea20000300800 */
[----:B------:R-:W-:Y:S01]  /*1a060*/  STL.64 [R1+0xb0], R20 ;  /* 0x0000b01401007387 */ /* 0x000fe20000100a00 */
[----:B------:R-:W3:Y:S02]  /*1a070*/  LDL.LU.64 R22, [R1+0x1310] ;  /* 0x0013100001167983 */ /* 0x000ee40000300a00 */
[----:B------:R-:W-:-:S02]  /*1a080*/  IMAD.MOV.U32 R14, RZ, RZ, R24 ;  /* 0x000000ffff0e7224 */ /* 0x000fc400078e0018 */
[----:B------:R-:W-:-:S05]  /*1a090*/  IMAD.MOV.U32 R15, RZ, RZ, R25 ;  /* 0x000000ffff0f7224 */ /* 0x000fca00078e0019 */
[----:B------:R0:W-:Y:S01]  /*1a0a0*/  STL.64 [R1+0x1278], R14 ;  /* 0x0012780e01007387 */ /* 0x0001e20000100a00 */
[----:B------:R1:W-:Y:S02]  /*1a0b0*/  STL.64 [R1+0x1270], R12 ;  /* 0x0012700c01007387 */ /* 0x0003e40000100a00 */
[----:B0-----:R-:W-:Y:S02]  /*1a0c0*/  IMAD.MOV.U32 R14, RZ, RZ, R2 ;  /* 0x000000ffff0e7224 */ /* 0x001fe400078e0002 */
[----:B------:R-:W-:Y:S02]  /*1a0d0*/  IMAD.MOV.U32 R15, RZ, RZ, R0 ;  /* 0x000000ffff0f7224 */ /* 0x000fe400078e0000 */
[----:B-1----:R-:W-:Y:S02]  /*1a0e0*/  IMAD.MOV.U32 R12, RZ, RZ, R29 ;  /* 0x000000ffff0c7224 */ /* 0x002fe400078e001d */
[----:B------:R-:W-:Y:S01]  /*1a0f0*/  IMAD.MOV.U32 R13, RZ, RZ, R28 ;  /* 0x000000ffff0d7224 */ /* 0x000fe200078e001c */
[----:B------:R0:W-:Y:S04]  /*1a100*/  STL.64 [R1+0x1288], R14 ;  /* 0x0012880e01007387 */ /* 0x0001e80000100a00 */
[----:B------:R-:W-:Y:S01]  /*1a110*/  STL.64 [R1+0x1280], R12 ;  /* 0x0012800c01007387 */ /* 0x000fe20000100a00 */
[----:B0-----:R-:W4:Y:S01]  /*1a120*/  LDL.LU.64 R14, [R1+0x68] ;  /* 0x00006800010e7983 */ /* 0x001f220000300a00 */
[----:B---3--:R-:W-:Y:S03]  /*1a130*/  HMMA.16816.F32.BF16 R16, R16, R22, R4 ;  /* 0x000000161010723c */ /* 0x008fe60000041804 */
[----:B------:R-:W2:Y:S11]  /*1a140*/  LDL.LU.64 R6, [R1+0x1308] ;  /* 0x0013080001067983 */ /* 0x000eb60000300a00 */
[----:B------:R-:W-:Y:S09]  /*1a150*/  @!UPT UIADD3 URZ, URZ, URZ, URZ ;  /* 0x0000003f3f3ff290 */ /* 0x000ff2000fffe03f */
[----:B------:R-:W-:Y:S01]  /*1a160*/  STL.64 [R1+0xc0], R16 ;  /* 0x0000c01001007387 */ /* 0x000fe20000100a00 */
[----:B------:R0:W-:Y:S03]  /*1a170*/  STL.64 [R1+0xc8], R18 ;  /* 0x0000c81201007387 */ /* 0x0001e60000100a00 */
[----:B0-----:R-:W2:Y:S01]  /*1a180*/  LDL.LU.64 R18, [R1+0x1300] ;  /* 0x0013000001127983 */ /* 0x001ea20000300a00 */
[----:B------:R-:W2:Y:S02]  /*1a190*/  LDL.LU.64 R16, [R1+0x12f8] ;  /* 0x0012f80001107983 */ /* 0x000ea40000300a00 */
[C---:B--2---:R-:W-:Y:S11]  /*1a1a0*/  HMMA.16816.F32.BF16 R8, R16.reuse, R6, R8 ;  /* 0x000000061008723c */ /* 0x044ff60000041808 */
[----:B------:R-:W-:Y:S11]  /*1a1b0*/  @!UPT UIADD3 URZ, URZ, URZ, URZ ;  /* 0x0000003f3f3ff290 */ /* 0x000ff6000fffe03f */
[----:B------:R-:W-:Y:S01]  /*1a1c0*/  @!UPT UIADD3 URZ, URZ, URZ, URZ ;  /* 0x0000003f3f3ff290 */ /* 0x000fe2000fffe03f */
[----:B------:R0:W-:Y:S01]  /*1a1d0*/  STL.64 [R1+0x1b0], R8 ;  /* 0x0001b00801007387 */ /* 0x0001e20000100a00 */
[----:B------:R-:W-:Y:S02]  /*1a1e0*/  IMAD.MOV.U32 R29, RZ, RZ, R10 ;  /* 0x000000ffff1d7224 */ /* 0x000fe400078e000a */
[----:B------:R-:W-:Y:S02]  /*1a1f0*/  IMAD.MOV.U32 R28, RZ, RZ, R11 ;  /* 0x000000ffff1c7224 */ /* 0x000fe400078e000b */
[----:B------:R-:W4:Y:S04]  /*1a200*/  LDL.LU.64 R10, [R1+0x12f0] ;  /* 0x0012f000010a7983 */ /* 0x000f280000300a00 */
[----:B0-----:R-:W4:Y:S02]  /*1a210*/  LDL.LU.64 R8, [R1+0x12e8] ;  /* 0x0012e80001087983 */ /* 0x001f240000300a00 */
[C---:B----4-:R-:W-:Y:S11]  /*1a220*/  HMMA.16816.F32.BF16 R8, R16.reuse, R14, R8 ;  /* 0x0000000e1008723c */ /* 0x050ff60000041808 */
[----:B------:R-:W-:Y:S11]  /*1a230*/  @!UPT UIADD3 URZ, URZ, URZ, URZ ;  /* 0x0000003f3f3ff290 */ /* 0x000ff6000fffe03f */
[----:B------:R-:W-:Y:S01]  /*1a240*/  @!UPT UIADD3 URZ, URZ, URZ, URZ ;  /* 0x0000003f3f3ff290 */ /* 0x000fe2000fffe03f */
[----:B------:R-:W-:Y:S01]  /*1a250*/  STL.64 [R1+0x1a0], R8 ;  /* 0x0001a00801007387 */ /* 0x000fe20000100a00 */
[----:B------:R0:W-:Y:S03]  /*1a260*/  STL.64 [R1+0x1a8], R10 ;  /* 0x0001a80a01007387 */ /* 0x0001e60000100a00 */
[----:B0-----:R-:W2:Y:S01]  /*1a270*/  LDL.LU.64 R10, [R1+0x12e0] ;  /* 0x0012e000010a7983 */ /* 0x001ea20000300a00 */
[----:B------:R-:W2:Y:S02]  /*1a280*/  LDL.LU.64 R8, [R1+0x12d8] ;  /* 0x0012d80001087983 */ /* 0x000ea40000300a00 */
[C---:B--2---:R-:W-:Y:S01]  /*1a290*/  HMMA.16816.F32.BF16 R24, R16.reuse, R26, R8 ;  /* 0x0000001a1018723c */ /* 0x044fe20000041808 */
[----:B------:R-:W2:Y:S11]  /*1a2a0*/  LDL.LU.64 R10, [R1+0x12d0] ;  /* 0x0012d000010a7983 */ /* 0x000eb60000300a00 */
[----:B------:R-:W-:Y:S11]  /*1a2b0*/  @!UPT UIADD3 URZ, URZ, URZ, URZ ;  /* 0x0000003f3f3ff290 */ /* 0x000ff6000fffe03f */
[----:B------:R-:W-:Y:S01]  /*1a2c0*/  STL.64 [R1+0x190], R24 ;  /* 0x0001901801007387 */ /* 0x000fe20000100a00 */
[----:B------:R0:W-:Y:S03]  /*1a2d0*/  STL.64 [R1+0x198], R26 ;  /* 0x0001981a01007387 */ /* 0x0001e60000100a00 */
[----:B0-----:R-:W3:Y:S01]  /*1a2e0*/  LDL.LU.64 R26, [R1+0x12c8] ;  /* 0x0012c800011a7983 */ /* 0x001ee20000300a00 */
[----:B------:R-:W3:Y:S02]  /*1a2f0*/  LDL.LU.64 R24, [R1+0x12c0] ;  /* 0x0012c00001187983 */ /* 0x000ee40000300a00 */
[----:B------:R-:W-:Y:S02]  /*1a300*/  IMAD.MOV.U32 R2, RZ, RZ, R22 ;  /* 0x000000ffff027224 */ /* 0x000fe400078e0016 */
[----:B------:R-:W-:Y:S01]  /*1a310*/  IMAD.MOV.U32 R0, RZ, RZ, R23 ;  /* 0x000000ffff007224 */ /* 0x000fe200078e0017 */
[----:B---3--:R-:W-:Y:S01]  /*1a320*/  HMMA.16816.F32.BF16 R16, R16, R22, R24 ;  /* 0x000000161010723c */ /* 0x008fe20000041818 */
[----:B------:R-:W3:Y:S01]  /*1a330*/  LDL.LU.64 R26, [R1+0x12b8] ;  /* 0x0012b800011a7983 */ /* 0x000ee20000300a00 */
[----:B------:R-:W3:Y:S11]  /*1a340*/  LDL.LU.64 R24, [R1+0x12b0] ;  /* 0x0012b00001187983 */ /* 0x000ef60000300a00 */
[----:B------:R-:W-:Y:S10]  /*1a350*/  @!UPT UIADD3 URZ, URZ, URZ, URZ ;  /* 0x0000003f3f3ff290 */ /* 0x000ff4000fffe03f */
[----:B------:R-:W-:Y:S01]  /*1a360*/  STL.64 [R1+0x180], R16 ;  /* 0x0001801001007387 */ /* 0x000fe20000100a00 */
[----:B------:R0:W-:Y:S02]  /*1a370*/  STL.64 [R1+0x188], R18 ;  /* 0x0001881201007387 */ /* 0x0001e40000100a00 */
[----:B------:R-:W3:Y:S02]  /*1a380*/  LDL.LU.64 R22, [R1+0x12a8] ;  /* 0x0012a80001167983 */ /* 0x000ee40000300a00 */
[----:B------:R-:W3:Y:S02]  /*1a390*/  LDL.LU.64 R20, [R1+0x12a0] ;  /* 0x0012a00001147983 */ /* 0x000ee40000300a00 */
[----:B------:R-:W-:Y:S02]  /*1a3a0*/  IMAD.MOV.U32 R9, RZ, RZ, R6 ;  /* 0x000000ffff097224 */ /* 0x000fe400078e0006 */
[----:B------:R-:W-:Y:S01]  /*1a3b0*/  IMAD.MOV.U32 R8, RZ, RZ, R7 ;  /* 0x000000ffff087224 */ /* 0x000fe200078e0007 */
[----:B0-----:R-:W4:Y:S01]  /*1a3c0*/  LDL.LU.64 R18, [R1+0x88] ;  /* 0x0000880001127983 */ /* 0x001f220000300a00 */
[C---:B---3--:R-:W-:Y:S11]  /*1a3d0*/  HMMA.16816.F32.BF16 R24, R20.reuse, R6, R24 ;  /* 0x000000061418723c */ /* 0x048ff60000041818 */
[----:B------:R-:W-:Y:S11]  /*1a3e0*/  @!UPT UIADD3 URZ, URZ, URZ, URZ ;  /* 0x0000003f3f3ff290 */ /* 0x000ff6000fffe03f */
[----:B------:R-:W-:Y:S01]  /*1a3f0*/  @!UPT UIADD3 URZ, URZ, URZ, URZ ;  /* 0x0000003f3f3ff290 */ /* 0x000fe2000fffe03f */
[----:B------:R-:W-:Y:S01]  /*1a400*/  STL.64 [R1+0x90], R24 ;  /* 0x0000901801007387 */ /* 0x000fe20000100a00 */
[----:B------:R0:W-:Y:S02]  /*1a410*/  STL.64 [R1+0x98], R26 ;  /* 0x0000981a01007387 */ /* 0x0001e40000100a00 */
[----:B------:R-:W0:Y:S02]  /*1a420*/  LDL.LU.64 R6, [R1+0x1298] ;  /* 0x0012980001067983 */ /* 0x000e240000300a00 */
[----:B------:R-:W0:Y:S02]  /*1a430*/  LDL.LU.64 R4, [R1+0x1290] ;  /* 0x0012900001047983 */ /* 0x000e240000300a00 */
[----:B0-----:R-:W-:Y:S11]  /*1a440*/  HMMA.16816.F32.BF16 R24, R20, R14, R4 ;  /* 0x0000000e1418723c */ /* 0x001ff60000041804 */
[----:B------:R-:W-:Y:S11]  /*1a450*/  @!UPT UIADD3 URZ, URZ, URZ, URZ ;  /* 0x0000003f3f3ff290 */ /* 0x000ff6000fffe03f */
[----:B------:R-:W-:Y:S01]  /*1a460*/  @!UPT UIADD3 URZ, URZ, URZ, URZ ;  /* 0x0000003f3f3ff290 */ /* 0x000fe2000fffe03f */
[----:B------:R-:W-:Y:S01]  /*1a470*/  STL.64 [R1+0x170], R24 ;  /* 0x0001701801007387 */ /* 0x000fe20000100a00 */
[----:B------:R-:W-:Y:S02]  /*1a480*/  STL.64 [R1+0x178], R26 ;  /* 0x0001781a01007387 */ /* 0x000fe40000100a00 */
[----:B------:R-:W3:Y:S02]  /*1a490*/  LDL R7, [R1+0xddc] ;  /* 0x000ddc0001077983 */ /* 0x000ee40000100800 */
[----:B------:R-:W0:Y:S04]  /*1a4a0*/  LDSM.16.MT88.4 R24, [R3+0xc000] ;  /* 0x00c000000318783b */ /* 0x000e280000004200 */
[----:B------:R-:W-:Y:S02]  /*1a4b0*/  IMAD.MOV.U32 R5, RZ, RZ, R14 ;  /* 0x000000ffff057224 */ /* 0x000fe400078e000e */
[----:B------:R-:W-:Y:S01]  /*1a4c0*/  IMAD.MOV.U32 R4, RZ, RZ, R15 ;  /* 0x000000ffff047224 */ /* 0x000fe200078e000f */
[----:B0-----:R0:W-:Y:S01]  /*1a4d0*/  STL.64 [R1+0x11f0], R26 ;  /* 0x0011f01a01007387 */ /* 0x0011e20000100a00 */
[----:B------:R-:W-:Y:S02]  /*1a4e0*/  STL.64 [R1+0x11e8], R24 ;  /* 0x0011e81801007387 */ /* 0x000fe40000100a00 */
[----:B0-----:R-:W-:-:S02]  /*1a4f0*/  IMAD.MOV.U32 R26, RZ, RZ, R2 ;  /* 0x000000ffff1a7224 */ /* 0x001fc400078e0002 */
[----:B------:R-:W-:Y:S01]  /*1a500*/  IMAD.MOV.U32 R27, RZ, RZ, R0 ;  /* 0x000000ffff1b7224 */ /* 0x000fe200078e0000 */
[----:B---3--:R-:W0:Y:S04]  /*1a510*/  LDSM.16.M88.4 R12, [R7+0x10080] ;  /* 0x01008000070c783b */ /* 0x008e280000000200 */
[----:B0-----:R-:W-:Y:S01]  /*1a520*/  STL.64 [R1+0x40], R12 ;  /* 0x0000400c01007387 */ /* 0x001fe20000100a00 */
[----:B------:R-:W-:Y:S02]  /*1a530*/  STL.64 [R1+0x48], R14 ;  /* 0x0000480e01007387 */ /* 0x000fe40000100a00 */
[----:B------:R-:W0:Y:S02]  /*1a540*/  LDSM.16.M88.4 R12, [R7+0x10880] ;  /* 0x01088000070c783b */ /* 0x000e240000000200 */
[----:B0-----:R-:W-:Y:S02]  /*1a550*/  STL.64 [R1+0x30], R12 ;  /* 0x0000300c01007387 */ /* 0x001fe40000100a00 */
[----:B------:R0:W-:Y:S02]  /*1a560*/  STL.64 [R1+0x38], R14 ;  /* 0x0000380e01007387 */ /* 0x0001e40000100a00 */
[----:B------:R-:W-:-:S02]  /*1a570*/  IMAD.MOV.U32 R2, RZ, RZ, R12 ;  /* 0x000000ffff027224 */ /* 0x000fc400078e000c */
[----:B------:R-:W-:Y:S01]  /*1a580*/  IMAD.MOV.U32 R0, RZ, RZ, R13 ;  /* 0x000000ffff007224 */ /* 0x000fe200078e000d */
[----:B0-----:R-:W4:Y:S01]  /*1a590*/  LDL.LU.64 R14, [R1+0x1288] ;  /* 0x00128800010e7983 */ /* 0x001f220000300a00 */
[----:B------:R-:W4:Y:S02]  /*1a5a0*/  LDL.LU.64 R12, [R1+0x1280] ;  /* 0x00128000010c7983 */ /* 0x000f240000300a00 */
[----:B----4-:R-:W-:Y:S11]  /*1a5b0*/  HMMA.16816.F32.BF16 R12, R20, R18, R12 ;  /* 0x00000012140c723c */ /* 0x010ff6000004180c */
[----:B------:R-:W-:Y:S11]  /*1a5c0*/  @!UPT UIADD3 URZ, URZ, URZ, URZ ;  /* 0x0000003f3f3ff290 */ /* 0x000ff6000fffe03f */
[----:B------:R-:W-:Y:S01]  /*1a5d0*/  @!UPT UIADD3 URZ, URZ, URZ, URZ ;  /* 0x0000003f3f3ff290 */ /* 0x000fe2000fffe03f */
[----:B------:R-:W-:Y:S01]  /*1a5e0*/  STL.64 [R1+0x160], R12 ;  /* 0x0001600c01007387 */ /* 0x000fe20000100a00 */
[----:B------:R0:W-:Y:S03]  /*1a5f0*/  STL.64 [R1+0x168], R14 ;  /* 0x0001680e01007387 */ /* 0x0001e60000100a00 */
[----:B0-----:R-:W3:Y:S01]  /*1a600*/  LDL.LU.64 R14, [R1+0x1278] ;  /* 0x00127800010e7983 */ /* 0x001ee20000300a00 */
[----:B------:R-:W4:Y:S02]  /*1a610*/  LDL.LU.64 R12, [R1+0x1270] ;  /* 0x00127000010c7983 */ /* 0x000f240000300a00 */
[----:B------:R-:W2:Y:S02]  /*1a620*/  LDL.LU R16, [R1+0xb0] ;  /* 0x0000b00001107983 */ /* 0x000ea40000300800 */
[----:B------:R-:W2:Y:S02]  /*1a630*/  LDL.LU R17, [R1+0xb4] ;  /* 0x0000b40001117983 */ /* 0x000ea40000300800 */
[----:B------:R-:W-:-:S02]  /*1a640*/  IMAD.MOV.U32 R24, RZ, RZ, R18 ;  /* 0x000000ffff187224 */ /* 0x000fc400078e0012 */
[----:B------:R-:W-:Y:S02]  /*1a650*/  IMAD.MOV.U32 R6, RZ, RZ, R19 ;  /* 0x000000ffff067224 */ /* 0x000fe400078e0013 */
[----:B----4-:R-:W-:Y:S02]  /*1a660*/  IMAD.MOV.U32 R18, RZ, RZ, R12 ;  /* 0x000000ffff127224 */ /* 0x010fe400078e000c */
[----:B------:R-:W-:Y:S01]  /*1a670*/  IMAD.MOV.U32 R19, RZ, RZ, R13 ;  /* 0x000000ffff137224 */ /* 0x000fe200078e000d */
[----:B------:R-:W4:Y:S01]  /*1a680*/  LDL.LU R12, [R1+0x126c] ;  /* 0x00126c00010c7983 */ /* 0x000f220000300800 */
[----:B------:R-:W4:Y:S03]  /*1a690*/  LDL.LU R13, [R1+0x1268] ;  /* 0x00126800010d7983 */ /* 0x000f260000300800 */
[----:B------:R0:W-:Y:S01]  /*1a6a0*/  STL.64 [R1+0x11d0], R18 ;  /* 0x0011d01201007387 */ /* 0x0001e20000100a00 */
[----:B--2---:R3:W-:Y:S02]  /*1a6b0*/  STL.64 [R1+0x11c8], R16 ;  /* 0x0011c81001007387 */ /* 0x0047e40000100a00 */
[----:B0-----:R-:W-:-:S02]  /*1a6c0*/  IMAD.MOV.U32 R18, RZ, RZ, R10 ;  /* 0x000000ffff127224 */ /* 0x001fc400078e000a */
[----:B---3--:R-:W-:Y:S02]  /*1a6d0*/  IMAD.MOV.U32 R16, RZ, RZ, R14 ;  /* 0x000000ffff107224 */ /* 0x008fe400078e000e */
[----:B------:R-:W-:Y:S01]  /*1a6e0*/  IMAD.MOV.U32 R19, RZ, RZ, R11 ;  /* 0x000000ffff137224 */ /* 0x000fe200078e000b */
[----:B------:R-:W4:Y:S01]  /*1a6f0*/  LDL.LU R14, [R1+0x1264] ;  /* 0x00126400010e7983 */ /* 0x000f220000300800 */
[----:B------:R-:W-:Y:S02]  /*1a700*/  IMAD.MOV.U32 R17, RZ, RZ, R15 ;  /* 0x000000ffff117224 */ /* 0x000fe400078e000f */
[----:B------:R-:W4:Y:S02]  /*1a710*/  LDL.LU R15, [R1+0x1260] ;  /* 0x00126000010f7983 */ /* 0x000f240000300800 */
[----:B------:R-:W2:Y:S01]  /*1a720*/  LDL.LU R10, [R1+0x125c] ;  /* 0x00125c00010a7983 */ /* 0x000ea20000300800 */
[----:B------:R-:W3:Y:S01]  /*1a730*/  LDL.LU R11, [R1+0x1258] ;  /* 0x00125800010b7983 */ /* 0x000ee20000300800 */
[----:B------:R-:W-:Y:S02]  /*1a740*/  STL.64 [R1+0x11e0], R18 ;  /* 0x0011e01201007387 */ /* 0x000fe40000100a00 */
[----:B------:R0:W-:Y:S02]  /*1a750*/  STL.64 [R1+0x11d8], R16 ;  /* 0x0011d81001007387 */ /* 0x0001e40000100a00 */
[----:B0-----:R-:W2:Y:S01]  /*1a760*/  LDL.LU R16, [R1+0xd0] ;  /* 0x0000d00001107983 */ /* 0x001ea20000300800 */
[----:B------:R-:W2:Y:S02]  /*1a770*/  LDL.LU R17, [R1+0xd4] ;  /* 0x0000d40001117983 */ /* 0x000ea40000300800 */
[----:B------:R-:W2:Y:S02]  /*1a780*/  LDL.LU R18, [R1+0xd8] ;  /* 0x0000d80001127983 */ /* 0x000ea40000300800 */
[----:B------:R-:W2:Y:S02]  /*1a790*/  LDL.LU R19, [R1+0xdc] ;  /* 0x0000dc0001137983 */ /* 0x000ea40000300800 */
[----:B--2---:R-:W-:Y:S01]  /*1a7a0*/  STL.64 [R1+0x1200], R18 ;  /* 0x0012001201007387 */ /* 0x004fe20000100a00 */
[----:B------:R0:W-:Y:S03]  /*1a7b0*/  STL.64 [R1+0x11f8], R16 ;  /* 0x0011f81001007387 */ /* 0x0001e60000100a00 */
[----:B0-----:R-:W2:Y:S01]  /*1a7c0*/  LDL.LU R16, [R1+0x100] ;  /* 0x0001000001107983 */ /* 0x001ea20000300800 */
[----:B------:R-:W2:Y:S02]  /*1a7d0*/  LDL.LU R17, [R1+0x104] ;  /* 0x0001040001117983 */ /* 0x000ea40000300800 */
[----:B---3--:R-:W-:-:S02]  /*1a7e0*/  IMAD.MOV.U32 R18, RZ, RZ, R11 ;  /* 0x000000ffff127224 */ /* 0x008fc400078e000b */
[----:B------:R-:W-:Y:S01]  /*1a7f0*/  IMAD.MOV.U32 R19, RZ, RZ, R10 ;  /* 0x000000ffff137224 */ /* 0x000fe200078e000a */
[----:B------:R-:W3:Y:S01]  /*1a800*/  LDL.LU R11, [R1+0x1254] ;  /* 0x00125400010b7983 */ /* 0x000ee20000300800 */
[----:B------:R-:W3:Y:S03]  /*1a810*/  LDL.LU R10, [R1+0x1250] ;  /* 0x00125000010a7983 */ /* 0x000ee60000300800 */
[----:B------:R0:W-:Y:S02]  /*1a820*/  STL.64 [R1+0x1210], R18 ;  /* 0x0012101201007387 */ /* 0x0001e40000100a00 */
[----:B0-----:R-:W-:Y:S02]  /*1a830*/  IMAD.MOV.U32 R18, RZ, RZ, R24 ;  /* 0x000000ffff127224 */ /* 0x001fe400078e0018 */
[----:B------:R-:W-:Y:S01]  /*1a840*/  IMAD.MOV.U32 R19, RZ, RZ, R6 ;  /* 0x000000ffff137224 */ /* 0x000fe200078e0006 */
[----:B--2---:R0:W-:Y:S04]  /*1a850*/  STL.64 [R1+0x1208], R16 ;  /* 0x0012081001007387 */ /* 0x0041e80000100a00 */
[----:B------:R3:W-:Y:S01]  /*1a860*/  STL.64 [R1+0x1220], R18 ;  /* 0x0012201201007387 */ /* 0x0007e20000100a00 */
[----:B0-----:R-:W2:Y:S01]  /*1a870*/  LDL.LU R16, [R1+0x110] ;  /* 0x0001100001107983 */ /* 0x001ea20000300800 */
[----:B------:R-:W2:Y:S02]  /*1a880*/  LDL.LU R17, [R1+0x114] ;  /* 0x0001140001117983 */ /* 0x000ea40000300800 */
[----:B---3--:R-:W-:-:S02]  /*1a890*/  IMAD.MOV.U32 R18, RZ, RZ, R11 ;  /* 0x000000ffff127224 */ /* 0x008fc400078e000b */
[----:B------:R-:W-:-:S05]  /*1a8a0*/  IMAD.MOV.U32 R19, RZ, RZ, R10 ;  /* 0x000000ffff137224 */ /* 0x000fca00078e000a */
[----:B------:R0:W-:Y:S02]  /*1a8b0*/  STL.64 [R1+0x1230], R18 ;  /* 0x0012301201007387 */ /* 0x0001e40000100a00 */
[----:B0-----:R-:W-:Y:S02]  /*1a8c0*/  IMAD.MOV.U32 R18, RZ, RZ, R9 ;  /* 0x000000ffff127224 */ /* 0x001fe400078e0009 */
[----:B------:R-:W-:Y:S02]  /*1a8d0*/  IMAD.MOV.U32 R19, RZ, RZ, R8 ;  /* 0x000000ffff137224 */ /* 0x000fe400078e0008 */
[----:B------:R-:W0:Y:S04]  /*1a8e0*/  LDSM.16.M88.4 R8, [R7+0x11080] ;  /* 0x011080000708783b */ /* 0x000e280000000200 */
[----:B--2---:R-:W-:Y:S01]  /*1a8f0*/  STL.64 [R1+0x1228], R16 ;  /* 0x0012281001007387 */ /* 0x004fe20000100a00 */
[----:B0-----:R-:W-:Y:S02]  /*1a900*/  STL.64 [R1+0x20], R8 ;  /* 0x0000200801007387 */ /* 0x001fe40000100a00 */
[----:B------:R0:W-:Y:S02]  /*1a910*/  STL.64 [R1+0x28], R10 ;  /* 0x0000280a01007387 */ /* 0x0001e40000100a00 */
[----:B0-----:R-:W2:Y:S01]  /*1a920*/  LDL.LU.64 R10, [R1+0x1248] ;  /* 0x00124800010a7983 */ /* 0x001ea20000300a00 */
[----:B------:R-:W2:Y:S02]  /*1a930*/  LDL.LU.64 R8, [R1+0x1240] ;  /* 0x0012400001087983 */ /* 0x000ea40000300a00 */
[----:B--2---:R-:W-:Y:S07]  /*1a940*/  HMMA.16816.F32.BF16 R20, R20, R26, R8 ;  /* 0x0000001a1414723c */ /* 0x004fee0000041808 */
[----:B------:R-:W-:-:S02]  /*1a950*/  IMAD.MOV.U32 R10, RZ, RZ, R5 ;  /* 0x000000ffff0a7224 */ /* 0x000fc400078e0005 */
[----:B------:R-:W-:Y:S02]  /*1a960*/  IMAD.MOV.U32 R11, RZ, RZ, R4 ;  /* 0x000000ffff0b7224 */ /* 0x000fe400078e0004 */
[----:B------:R-:W0:Y:S11]  /*1a970*/  LDSM.16.M88.4 R4, [R7+0x11880] ;  /* 0x011880000704783b */ /* 0x000e360000000200 */
[----:B------:R-:W-:Y:S01]  /*1a980*/  @!UPT UIADD3 URZ, URZ, URZ, URZ ;  /* 0x0000003f3f3ff290 */ /* 0x000fe2000fffe03f */
[----:B------:R-:W-:Y:S01]  /*1a990*/  STL.64 [R1+0x150], R20 ;  /* 0x0001501401007387 */ /* 0x000fe20000100a00 */
[----:B------:R-:W-:Y:S02]  /*1a9a0*/  STL.64 [R1+0x158], R22 ;  /* 0x0001581601007387 */ /* 0x000fe40000100a00 */
[----:B------:R1:W-:Y:S02]  /*1a9b0*/  STL.64 [R1+0x1238], R10 ;  /* 0x0012380a01007387 */ /* 0x0003e40000100a00 */
[----:B------:R-:W4:Y:S01]  /*1a9c0*/  LDL.LU R8, [R1+0xf0] ;  /* 0x0000f00001087983 */ /* 0x000f220000300800 */
[----:B------:R-:W4:Y:S04]  /*1a9d0*/  LDL.LU R9, [R1+0xf4] ;  /* 0x0000f40001097983 */ /* 0x000f280000300800 */
[----:B-1----:R-:W4:Y:S01]  /*1a9e0*/  LDL.LU R10, [R1+0xf8] ;  /* 0x0000f800010a7983 */ /* 0x002f220000300800 */
[----:B------:R-:W4:Y:S02]  /*1a9f0*/  LDL.LU R11, [R1+0xfc] ;  /* 0x0000fc00010b7983 */ /* 0x000f240000300800 */
[----:B------:R1:W-:Y:S02]  /*1aa00*/  STL.64 [R1+0x1218], R26 ;  /* 0x0012181a01007387 */ /* 0x0003e40000100a00 */
[----:B------:R-:W2:Y:S01]  /*1aa10*/  LDL.LU R24, [R1+0x120] ;  /* 0x0001200001187983 */ /* 0x000ea20000300800 */
[----:B------:R-:W2:Y:S04]  /*1aa20*/  LDL.LU R25, [R1+0x124] ;  /* 0x0001240001197983 */ /* 0x000ea80000300800 */
[----:B-1----:R-:W2:Y:S01]  /*1aa30*/  LDL.LU R26, [R1+0x128] ;  /* 0x00012800011a7983 */ /* 0x002ea20000300800 */
[----:B------:R-:W2:Y:S02]  /*1aa40*/  LDL.LU R27, [R1+0x12c] ;  /* 0x00012c00011b7983 */ /* 0x000ea40000300800 */
[----:B------:R-:W3:Y:S02]  /*1aa50*/  LDL.LU.64 R20, [R1+0x20] ;  /* 0x0000200001147983 */ /* 0x000ee40000300a00 */
[----:B0-----:R-:W-:Y:S01]  /*1aa60*/  STL [R1+0x10cc], R6 ;  /* 0x0010cc0601007387 */ /* 0x001fe20000100800 */
[----:B------:R-:W-:Y:S01]  /*1aa70*/  STL [R1+0x10c8], R7 ;  /* 0x0010c80701007387 */ /* 0x000fe20000100800 */
[C---:B----4-:R-:W-:Y:S03]  /*1aa80*/  HMMA.16816.F32.BF16 R16, R12.reuse, R18, R8 ;  /* 0x000000120c10723c */ /* 0x050fe60000041808 */
[----:B------:R-:W4:Y:S11]  /*1aa90*/  LDL.LU.64 R10, [R1+0x1238] ;  /* 0x00123800010a7983 */ /* 0x000f360000300a00 */
[----:B------:R-:W-:Y:S09]  /*1aaa0*/  @!UPT UIADD3 URZ, URZ, URZ, URZ ;  /* 0x0000003f3f3ff290 */ /* 0x000ff2000fffe03f */
[----:B------:R-:W-:Y:S01]  /*1aab0*/  STL.64 [R1+0x50], R16 ;  /* 0x0000501001007387 */ /* 0x000fe20000100a00 */
[----:B------:R-:W-:Y:S02]  /*1aac0*/  STL.64 [R1+0x58], R18 ;  /* 0x0000581201007387 */ /* 0x000fe40000100a00 */
[----:B------:R-:W0:Y:S02]  /*1aad0*/  LDSM.16.MT88.4 R16, [R3+0xc080] ;  /* 0x00c080000310783b */ /* 0x000e240000004200 */
[----:B0-----:R-:W-:Y:S02]  /*1aae0*/  STL.64 [R1+0x10], R16 ;  /* 0x0000101001007387 */ /* 0x001fe40000100a00 */
[----:B------:R-:W-:Y:S02]  /*1aaf0*/  STL.64 [R1+0x18], R18 ;  /* 0x0000181201007387 */ /* 0x000fe40000100a00 */
[----:B------:R-:W0:Y:S02]  /*1ab00*/  LDSM.16.MT88.4 R16, [R3+0xc100] ;  /* 0x00c100000310783b */ /* 0x000e240000004200 */
[----:B0-----:R-:W-:Y:S02]  /*1ab10*/  STL.64 [R1], R16 ;  /* 0x0000001001007387 */ /* 0x001fe40000100a00 */
[----:B------:R0:W-:Y:S02]  /*1ab20*/  STL.64 [R1+0x8], R18 ;  /* 0x0000081201007387 */ /* 0x0001e40000100a00 */
[----:B0-----:R-:W4:Y:S01]  /*1ab30*/  LDL.LU.64 R18, [R1+0x1230] ;  /* 0x0012300001127983 */ /* 0x001f220000300a00 */
[----:B------:R-:W4:Y:S02]  /*1ab40*/  LDL.LU.64 R16, [R1+0x1228] ;  /* 0x0012280001107983 */ /* 0x000f240000300a00 */
[C---:B----4-:R-:W-:Y:S01]  /*1ab50*/  HMMA.16816.F32.BF16 R8, R12.reuse, R10, R16 ;  /* 0x0000000a0c08723c */ /* 0x050fe20000041810 */
[----:B------:R-:W2:Y:S11]  /*1ab60*/  LDL.LU.64 R18, [R1+0x1220] ;  /* 0x0012200001127983 */ /* 0x000eb60000300a00 */
[----:B------:R-:W-:Y:S11]  /*1ab70*/  @!UPT UIADD3 URZ, URZ, URZ, URZ ;  /* 0x0000003f3f3ff290 */ /* 0x000ff6000fffe03f */
[----:B------:R-:W-:Y:S01]  /*1ab80*/  STL.64 [R1+0x140], R8 ;  /* 0x0001400801007387 */ /* 0x000fe20000100a00 */
[----:B------:R-:W-:Y:S02]  /*1ab90*/  STL.64 [R1+0x148], R10 ;  /* 0x0001480a01007387 */ /* 0x000fe40000100a00 */
[----:B------:R-:W0:Y:S02]  /*1aba0*/  LDSM.16.MT88.4 R8, [R3+0xc180] ;  /* 0x00c180000308783b */ /* 0x000e240000004200 */
[----:B0-----:R-:W-:Y:S01]  /*1abb0*/  STL [R1+0x1128], R11 ;  /* 0x0011280b01007387 */ /* 0x001fe20000100800 */
[C---:B--2---:R-:W-:Y:S03]  /*1abc0*/  HMMA.16816.F32.BF16 R16, R12.reuse, R18, R24 ;  /* 0x000000120c10723c */ /* 0x044fe60000041818 */
[----:B------:R-:W2:Y:S11]  /*1abd0*/  LDL.LU.64 R26, [R1+0x1218] ;  /* 0x00121800011a7983 */ /* 0x000eb60000300a00 */
[----:B------:R-:W-:Y:S09]  /*1abe0*/  @!UPT UIADD3 URZ, URZ, URZ, URZ ;  /* 0x0000003f3f3ff290 */ /* 0x000ff2000fffe03f */
[----:B------:R-:W-:Y:S01]  /*1abf0*/  STL.64 [R1+0x130], R16 ;  /* 0x0001301001007387 */ /* 0x000fe20000100a00 */
[----:B------:R0:W-:Y:S03]  /*1ac00*/  STL.64 [R1+0x138], R18 ;  /* 0x0001381201007387 */ /* 0x0001e60000100a00 */
[----:B0-----:R-:W2:Y:S01]  /*1ac10*/  LDL.LU.64 R18, [R1+0x1210] ;  /* 0x0012100001127983 */ /* 0x001ea20000300a00 */
[----:B------:R-:W2:Y:S02]  /*1ac20*/  LDL.LU.64 R16, [R1+0x1208] ;  /* 0x0012080001107983 */ /* 0x000ea40000300a00 */
[----:B--2---:R-:W-:Y:S01]  /*1ac30*/  HMMA.16816.F32.BF16 R12, R12, R26, R16 ;  /* 0x0000001a0c0c723c */ /* 0x004fe20000041810 */
[----:B------:R-:W2:Y:S01]  /*1ac40*/  LDL.LU.64 R18, [R1+0x1200] ;  /* 0x0012000001127983 */ /* 0x000ea20000300a00 */
[----:B------:R-:W2:Y:S02]  /*1ac50*/  LDL.LU.64 R16, [R1+0x11f8] ;  /* 0x0011f80001107983 */ /* 0x000ea40000300a00 */
[----:B------:R-:W2:Y:S02]  /*1ac60*/  LDL.LU.64 R26, [R1+0x11f0] ;  /* 0x0011f000011a7983 */ /* 0x000ea40000300a00 */
[----:B------:R-:W2:Y:S11]  /*1ac70*/  LDL.LU.64 R24, [R1+0x11e8] ;  /* 0x0011e80001187983 */ /* 0x000eb60000300a00 */
[----:B------:R-:W-:Y:S07]  /*1ac80*/  @!UPT UIADD3 URZ, URZ, URZ, URZ ;  /* 0x0000003f3f3ff290 */ /* 0x000fee000fffe03f */
[----:B------:R-:W-:Y:S01]  /*1ac90*/  IMAD.MOV.U32 R11, RZ, RZ, R12 ;  /* 0x000000ffff0b7224 */ /* 0x000fe200078e000c */
[----:B------:R-:W-:Y:S01]  /*1aca0*/  STL [R1+0xf4], R13 ;  /* 0x0000f40d01007387 */ /* 0x000fe20000100800 */
[----:B------:R-:W-:Y:S03]  /*1acb0*/  STL.64 [R1+0xf8], R14 ;  /* 0x0000f80e01007387 */ /* 0x000fe60000100a00 */
[----:B------:R0:W-:Y:S04]  /*1acc0*/  STL.64 [R1+0x1138], R10 ;  /* 0x0011380a01007387 */ /* 0x0001e80000100a00 */
[----:B0-----:R-:W4:Y:S01]  /*1acd0*/  LDL R11, [R1+0x1f4] ;  /* 0x0001f400010b7983 */ /* 0x001f220000100800 */
[----:B------:R0:W-:Y:S03]  /*1ace0*/  STL.64 [R1+0x1130], R8 ;  /* 0x0011300801007387 */ /* 0x0001e60000100a00 */
[----:B0-----:R-:W2:Y:S01]  /*1acf0*/  LDL.64 R8, [R1+0x40] ;  /* 0x0000400001087983 */ /* 0x001ea20000100a00 */
[----:B------:R-:W-:-:S02]  /*1ad00*/  IMAD.MOV.U32 R12, RZ, RZ, R2 ;  /* 0x000000ffff0c7224 */ /* 0x000fc400078e0002 */
[----:B------:R-:W-:Y:S01]  /*1ad10*/  IMAD.MOV.U32 R13, RZ, RZ, R0 ;  /* 0x000000ffff0d7224 */ /* 0x000fe200078e0000 */
[C---:B--2---:R-:W-:Y:S11]  /*1ad20*/  HMMA.16816.F32.BF16 R16, R24.reuse, R8, R16 ;  /* 0x000000081810723c */ /* 0x044ff60000041810 */
[----:B------:R-:W-:Y:S11]  /*1ad30*/  @!UPT UIADD3 URZ, URZ, URZ, URZ ;  /* 0x0000003f3f3ff290 */ /* 0x000ff6000fffe03f */
[----:B------:R-:W-:Y:S01]  /*1ad40*/  @!UPT UIADD3 URZ, URZ, URZ, URZ ;  /* 0x0000003f3f3ff290 */ /* 0x000fe2000fffe03f */
[----:B------:R0:W-:Y:S01]  /*1ad50*/  STL [R1+0x120], R16 ;  /* 0x0001201001007387 */ /* 0x0001e20000100800 */
[----:B------:R-:W-:Y:S02]  /*1ad60*/  IMAD.MOV.U32 R2, RZ, RZ, R18 ;  /* 0x000000ffff027224 */ /* 0x000fe400078e0012 */
[----:B------:R-:W-:Y:S02]  /*1ad70*/  IMAD.MOV.U32 R0, RZ, RZ, R19 ;  /* 0x000000ffff007224 */ /* 0x000fe400078e0013 */
[----:B------:R-:W-:Y:S01]  /*1ad80*/  IMAD.MOV.U32 R3, RZ, RZ, R17 ;  /* 0x000000ffff037224 */ /* 0x000fe200078e0011 */
[----:B------:R-:W2:Y:S04]  /*1ad90*/  LDL.LU.64 R18, [R1+0x11e0] ;  /* 0x0011e00001127983 */ /* 0x000ea80000300a00 */
[----:B0-----:R-:W2:Y:S01]  /*1ada0*/  LDL.LU.64 R16, [R1+0x11d8] ;  /* 0x0011d80001107983 */ /* 0x001ea20000300a00 */
[----:B------:R-:W-:Y:S02]  /*1adb0*/  STL [R1+0x10f8], R0 ;  /* 0x0010f80001007387 */ /* 0x000fe40000100800 */
[----:B------:R-:W-:Y:S02]  /*1adc0*/  STL [R1+0x10f4], R3 ;  /* 0x0010f40301007387 */ /* 0x000fe40000100800 */
[----:B------:R-:W-:Y:S01]  /*1add0*/  STL [R1+0x10f0], R2 ;  /* 0x0010f00201007387 */ /* 0x000fe20000100800 */
[C---:B--2---:R-:W-:Y:S01]  /*1ade0*/  HMMA.16816.F32.BF16 R12, R24.reuse, R12, R16 ;  /* 0x0000000c180c723c */ /* 0x044fe20000041810 */
[----:B------:R-:W2:Y:S01]  /*1adf0*/  LDL.LU.64 R18, [R1+0x11d0] ;  /* 0x0011d00001127983 */ /* 0x000ea20000300a00 */
[----:B------:R-:W2:Y:S11]  /*1ae00*/  LDL.LU.64 R16, [R1+0x11c8] ;  /* 0x0011c80001107983 */ /* 0x000eb60000300a00 */
[----:B------:R-:W-:Y:S10]  /*1ae10*/  @!UPT UIADD3 URZ, URZ, URZ, URZ ;  /* 0x0000003f3f3ff290 */ /* 0x000ff4000fffe03f */
[----:B------:R-:W-:Y:S01]  /*1ae20*/  STL.64 [R1+0x110], R12 ;  /* 0x0001100c01007387 */ /* 0x000fe20000100a00 */
[----:B------:R-:W-:Y:S02]  /*1ae30*/  STL.64 [R1+0x118], R14 ;  /* 0x0001180e01007387 */ /* 0x000fe40000100a00 */
[----:B----4-:R-:W0:Y:S02]  /*1ae40*/  LDSM.16.MT88.4 R12, [R11+0xe000] ;  /* 0x00e000000b0c783b */ /* 0x010e240000004200 */
[----:B0-----:R3:W-:Y:S02]  /*1ae50*/  STL.64 [R1+0x10d8], R14 ;  /* 0x0010d80e01007387 */ /* 0x0017e40000100a00 */
[----:B------:R0:W-:Y:S02]  /*1ae60*/  STL.64 [R1+0x10d0], R12 ;  /* 0x0010d00c01007387 */ /* 0x0001e40000100a00 */
[----:B---3--:R-:W-:Y:S02]  /*1ae70*/  IMAD.MOV.U32 R15, RZ, RZ, R20 ;  /* 0x000000ffff0f7224 */ /* 0x008fe400078e0014 */
[----:B------:R-:W-:Y:S01]  /*1ae80*/  IMAD.MOV.U32 R14, RZ, RZ, R21 ;  /* 0x000000ffff0e7224 */ /* 0x000fe200078e0015 */
[----:B--2---:R-:W-:Y:S01]  /*1ae90*/  HMMA.16816.F32.BF16 R16, R24, R20, R16 ;  /* 0x000000141810723c */ /* 0x004fe20000041810 */
[----:B------:R-:W-:Y:S11]  /*1aea0*/  LDSM.16.MT88.4 R20, [R11+0xe100] ;  /* 0x00e100000b14783b */ /* 0x000ff60000004200 */
[----:B------:R-:W-:Y:S11]  /*1aeb0*/  @!UPT UIADD3 URZ, URZ, URZ, URZ ;  /* 0x0000003f3f3ff290 */ /* 0x000ff6000fffe03f */
[----:B------:R-:W-:Y:S01]  /*1aec0*/  STL [R1+0x100], R16 ;  /* 0x0001001001007387 */ /* 0x000fe20000100800 */
[----:B------:R-:W-:Y:S02]  /*1aed0*/  STL [R1+0x11c0], R15 ;  /* 0x0011c00f01007387 */ /* 0x000fe40000100800 */
[----:B------:R1:W-:Y:S02]  /*1aee0*/  STL [R1+0x11c4], R14 ;  /* 0x0011c40e01007387 */ /* 0x0003e40000100800 */
[----:B0-----:R-:W2:Y:S01]  /*1aef0*/  LDL.LU R12, [R1+0xc0] ;  /* 0x0000c000010c7983 */ /* 0x001ea20000300800 */
[----:B------:R-:W2:Y:S04]  /*1af00*/  LDL.LU R13, [R1+0xc4] ;  /* 0x0000c400010d7983 */ /* 0x000ea80000300800 */
[----:B-1----:R-:W2:Y:S01]  /*1af10*/  LDL.LU R14, [R1+0xc8] ;  /* 0x0000c800010e7983 */ /* 0x002ea20000300800 */
[----:B------:R-:W2:Y:S02]  /*1af20*/  LDL.LU R15, [R1+0xcc] ;  /* 0x0000cc00010f7983 */ /* 0x000ea40000300800 */
[----:B------:R-:W-:-:S02]  /*1af30*/  IMAD.MOV.U32 R0, RZ, RZ, R17 ;  /* 0x000000ffff007224 */ /* 0x000fc400078e0011 */
[----:B------:R-:W-:Y:S02]  /*1af40*/  IMAD.MOV.U32 R3, RZ, RZ, R18 ;  /* 0x000000ffff037224 */ /* 0x000fe400078e0012 */
[----:B------:R-:W-:Y:S02]  /*1af50*/  IMAD.MOV.U32 R2, RZ, RZ, R19 ;  /* 0x000000ffff027224 */ /* 0x000fe400078e0013 */
[----:B------:R-:W0:Y:S04]  /*1af60*/  LDSM.16.MT88.4 R16, [R11+0xe080] ;  /* 0x00e080000b10783b */ /* 0x000e280000004200 */
[----:B------:R-:W-:Y:S04]  /*1af70*/  STL [R1+0x1198], R0 ;  /* 0x0011980001007387 */ /* 0x000fe80000100800 */
[----:B0-----:R-:W-:Y:S01]  /*1af80*/  STL [R1+0x1080], R17 ;  /* 0x0010801101007387 */ /* 0x001fe20000100800 */
[----:B------:R-:W-:Y:S02]  /*1af90*/  STL [R1+0x107c], R18 ;  /* 0x00107c1201007387 */ /* 0x000fe40000100800 */
[----:B------:R-:W-:Y:S02]  /*1afa0*/  STL [R1+0x1078], R19 ;  /* 0x0010781301007387 */ /* 0x000fe40000100800 */
[----:B------:R0:W-:Y:S01]  /*1afb0*/  STL [R1+0x1074], R20 ;  /* 0x0010741401007387 */ /* 0x0001e20000100800 */
[----:B------:R1:W-:Y:S01]  /*1afc0*/  STL [R1+0x1070], R21 ;  /* 0x0010701501007387 */ /* 0x0003e20000100800 */
[----:B------:R3:W-:Y:S02]  /*1afd0*/  STL [R1+0x103c], R22 ;  /* 0x00103c1601007387 */ /* 0x0007e40000100800 */
[----:B------:R4:W-:Y:S01]  /*1afe0*/  STL [R1+0x1038], R23 ;  /* 0x0010381701007387 */ /* 0x0009e20000100800 */
[----:B0-----:R-:W2:Y:S01]  /*1aff0*/  LDL.LU R20, [R1+0x1b0] ;  /* 0x0001b00001147983 */ /* 0x001ea20000300800 */
[----:B-1----:R-:W2:Y:S02]  /*1b000*/  LDL.LU R21, [R1+0x1b4] ;  /* 0x0001b40001157983 */ /* 0x002ea40000300800 */
[----:B---3--:R-:W-:-:S02]  /*1b010*/  IMAD.MOV.U32 R22, RZ, RZ, R29 ;  /* 0x000000ffff167224 */ /* 0x008fc400078e001d */
[----:B----4-:R-:W-:Y:S01]  /*1b020*/  IMAD.MOV.U32 R23, RZ, RZ, R28 ;  /* 0x000000ffff177224 */ /* 0x010fe200078e001c */
[----:B--2---:R-:W-:Y:S01]  /*1b030*/  HMMA.16816.F32.BF16 R24, R24, R4, R12 ;  /* 0x000000041818723c */ /* 0x004fe2000004180c */
[----:B------:R-:W2:Y:S11]  /*1b040*/  LDL.LU R14, [R1+0x11c4] ;  /* 0x0011c400010e7983 */ /* 0x000eb60000300800 */
[----:B------:R-:W-:Y:S11]  /*1b050*/  @!UPT UIADD3 URZ, URZ, URZ, URZ ;  /* 0x0000003f3f3ff290 */ /* 0x000ff6000fffe03f */
[----:B------:R-:W-:Y:S01]  /*1b060*/  @!UPT UIADD3 URZ, URZ, URZ, URZ ;  /* 0x0000003f3f3ff290 */ /* 0x000fe2000fffe03f */
[----:B------:R-:W-:Y:S02]  /*1b070*/  IMAD.MOV.U32 R6, RZ, RZ, R24 ;  /* 0x000000ffff067224 */ /* 0x000fe400078e0018 */
[----:B------:R-:W-:Y:S02]  /*1b080*/  IMAD.MOV.U32 R7, RZ, RZ, R25 ;  /* 0x000000ffff077224 */ /* 0x000fe400078e0019 */
[----:B------:R-:W-:Y:S02]  /*1b090*/  IMAD.MOV.U32 R29, RZ, RZ, R26 ;  /* 0x000000ffff1d7224 */ /* 0x000fe400078e001a */
[----:B------:R-:W-:Y:S02]  /*1b0a0*/  IMAD.MOV.U32 R28, RZ, RZ, R27 ;  /* 0x000000ffff1c7224 */ /* 0x000fe400078e001b */
[----:B------:R-:W0:Y:S04]  /*1b0b0*/  LDSM.16.MT88.4 R24, [R11+0xe180] ;  /* 0x00e180000b18783b */ /* 0x000e280000004200 */
[----:B------:R-:W-:Y:S01]  /*1b0c0*/  STL.64 [R1+0x11a8], R6 ;  /* 0x0011a80601007387 */ /* 0x000fe20000100a00 */
[----:B------:R-:W-:Y:S03]  /*1b0d0*/  STL.64 [R1+0x11a0], R4 ;  /* 0x0011a00401007387 */ /* 0x000fe60000100a00 */
[----:B0-----:R-:W-:Y:S01]  /*1b0e0*/  STL.64 [R1+0x1000], R26 ;  /* 0x0010001a01007387 */ /* 0x001fe20000100a00 */
[----:B------:R0:W-:Y:S03]  /*1b0f0*/  STL.64 [R1+0xff8], R24 ;  /* 0x000ff81801007387 */ /* 0x0001e60000100a00 */
[----:B0-----:R-:W3:Y:S01]  /*1b100*/  LDL.LU R24, [R1] ;  /* 0x0000000001187983 */ /* 0x001ee20000300800 */
        /* <DEDUP_REMOVED lines=8> */
[----:B------:R-:W3:Y:S02]  /*1b190*/  LDL.LU R27, [R1+0x1c] ;  /* 0x00001c00011b7983 */ /* 0x000ee40000300800 */
[----:B------:R-:W-:-:S02]  /*1b1a0*/  IMAD.MOV.U32 R15, RZ, RZ, R8 ;  /* 0x000000ffff0f7224 */ /* 0x000fc400078e0008 */
[----:B------:R-:W-:Y:S01]  /*1b1b0*/  IMAD.MOV.U32 R0, RZ, RZ, R9 ;  /* 0x000000ffff007224 */ /* 0x000fe200078e0009 */
[----:B---3--:R-:W-:Y:S11]  /*1b1c0*/  HMMA.16816.F32.BF16 R4, R24, R8, R20 ;  /* 0x000000081804723c */ /* 0x008ff60000041814 */
[----:B------:R-:W-:Y:S11]  /*1b1d0*/  @!UPT UIADD3 URZ, URZ, URZ, URZ ;  /* 0x0000003f3f3ff290 */ /* 0x000ff6000fffe03f */
[----:B------:R-:W-:Y:S01]  /*1b1e0*/  @!UPT UIADD3 URZ, URZ, URZ, URZ ;  /* 0x0000003f3f3ff290 */ /* 0x000fe2000fffe03f */
[----:B------:R-:W-:Y:S01]  /*1b1f0*/  STL [R1+0xdc], R7 ;  /* 0x0000dc0701007387 */ /* 0x000fe20000100800 */
[----:B------:R-:W3:Y:S02]  /*1b200*/  LDL.LU R8, [R1+0x150] ;  /* 0x0001500001087983 */ /* 0x000ee40000300800 */
[----:B------:R-:W3:Y:S02]  /*1b210*/  LDL.LU R9, [R1+0x154] ;  /* 0x0001540001097983 */ /* 0x000ee40000300800 */
[----:B------:R-:W4:Y:S01]  /*1b220*/  LDL.LU R10, [R1+0x158] ;  /* 0x00015800010a7983 */ /* 0x000f220000300800 */
[----:B------:R-:W4:Y:S01]  /*1b230*/  LDL.LU R11, [R1+0x15c] ;  /* 0x00015c00010b7983 */ /* 0x000f220000300800 */
[----:B------:R-:W2:Y:S02]  /*1b240*/  LDL.LU R20, [R1+0x1a0] ;  /* 0x0001a00001147983 */ /* 0x000ea40000300800 */
[----:B------:R-:W2:Y:S02]  /*1b250*/  LDL.LU R21, [R1+0x1a4] ;  /* 0x0001a40001157983 */ /* 0x000ea40000300800 */
[----:B------:R-:W2:Y:S01]  /*1b260*/  LDL.LU R22, [R1+0x1a8] ;  /* 0x0001a80001167983 */ /* 0x000ea20000300800 */
[----:B------:R-:W2:Y:S01]  /*1b270*/  LDL.LU R23, [R1+0x1ac] ;  /* 0x0001ac0001177983 */ /* 0x000ea20000300800 */
[----:B------:R-:W2:Y:S02]  /*1b280*/  LDL.LU.64 R12, [R1+0x30] ;  /* 0x00003000010c7983 */ /* 0x000ea40000300a00 */
[----:B------:R-:W-:-:S02]  /*1b290*/  IMAD.MOV.U32 R17, RZ, RZ, R4 ;  /* 0x000000ffff117224 */ /* 0x000fc400078e0004 */
[----:B------:R-:W-:Y:S02]  /*1b2a0*/  IMAD.MOV.U32 R18, RZ, RZ, R5 ;  /* 0x000000ffff127224 */ /* 0x000fe400078e0005 */
[----:B------:R-:W-:Y:S01]  /*1b2b0*/  IMAD.MOV.U32 R19, RZ, RZ, R6 ;  /* 0x000000ffff137224 */ /* 0x000fe200078e0006 */
[----:B----4-:R-:W-:Y:S01]  /*1b2c0*/  STL.64 [R1+0x1148], R10 ;  /* 0x0011480a01007387 */ /* 0x010fe20000100a00 */
[----:B---3--:R0:W-:Y:S03]  /*1b2d0*/  STL.64 [R1+0x1140], R8 ;  /* 0x0011400801007387 */ /* 0x0081e60000100a00 */
[----:B0-----:R-:W3:Y:S01]  /*1b2e0*/  LDL.LU R8, [R1+0x160] ;  /* 0x0001600001087983 */ /* 0x001ee20000300800 */
[----:B------:R-:W3:Y:S02]  /*1b2f0*/  LDL.LU R9, [R1+0x164] ;  /* 0x0001640001097983 */ /* 0x000ee40000300800 */
[----:B------:R-:W4:Y:S02]  /*1b300*/  LDL.LU R10, [R1+0x168] ;  /* 0x00016800010a7983 */ /* 0x000f240000300800 */
[----:B------:R-:W4:Y:S01]  /*1b310*/  LDL.LU R11, [R1+0x16c] ;  /* 0x00016c00010b7983 */ /* 0x000f220000300800 */
[----:B------:R-:W2:Y:S01]  /*1b320*/  LDL.LU R4, [R1+0x190] ;  /* 0x0001900001047983 */ /* 0x000ea20000300800 */
[----:B------:R-:W2:Y:S02]  /*1b330*/  LDL.LU R5, [R1+0x194] ;  /* 0x0001940001057983 */ /* 0x000ea40000300800 */
[----:B------:R-:W2:Y:S02]  /*1b340*/  LDL.LU R6, [R1+0x198] ;  /* 0x0001980001067983 */ /* 0x000ea40000300800 */
[----:B------:R-:W2:Y:S02]  /*1b350*/  LDL.LU R7, [R1+0x19c] ;  /* 0x00019c0001077983 */ /* 0x000ea40000300800 */
[----:B--2---:R-:W-:Y:S01]  /*1b360*/  STL.64 [R1+0x11b8], R6 ;  /* 0x0011b80601007387 */ /* 0x004fe20000100a00 */
[----:B------:R-:W-:Y:S02]  /*1b370*/  STL.64 [R1+0x11b0], R4 ;  /* 0x0011b00401007387 */ /* 0x000fe40000100a00 */
[----:B----4-:R-:W-:Y:S02]  /*1b380*/  STL.64 [R1+0x1158], R10 ;  /* 0x0011580a01007387 */ /* 0x010fe40000100a00 */
[----:B---3--:R0:W-:Y:S02]  /*1b390*/  STL.64 [R1+0x1150], R8 ;  /* 0x0011500801007387 */ /* 0x0081e40000100a00 */
[----:B0-----:R-:W2:Y:S01]  /*1b3a0*/  LDL.LU R8, [R1+0x170] ;  /* 0x0001700001087983 */ /* 0x001ea20000300800 */
[----:B------:R-:W2:Y:S02]  /*1b3b0*/  LDL.LU R9, [R1+0x174] ;  /* 0x0001740001097983 */ /* 0x000ea40000300800 */
[----:B------:R-:W3:Y:S02]  /*1b3c0*/  LDL.LU R10, [R1+0x178] ;  /* 0x00017800010a7983 */ /* 0x000ee40000300800 */
[----:B------:R-:W3:Y:S01]  /*1b3d0*/  LDL.LU R11, [R1+0x17c] ;  /* 0x00017c00010b7983 */ /* 0x000ee20000300800 */
[----:B------:R-:W-:Y:S01]  /*1b3e0*/  HMMA.16816.F32.BF16 R4, R24, R12, R20 ;  /* 0x0000000c1804723c */ /* 0x000fe20000041814 */
[----:B---3--:R-:W-:Y:S01]  /*1b3f0*/  STL.64 [R1+0x1168], R10 ;  /* 0x0011680a01007387 */ /* 0x008fe20000100a00 */
[----:B--2---:R0:W-:Y:S02]  /*1b400*/  STL.64 [R1+0x1160], R8 ;  /* 0x0011600801007387 */ /* 0x0041e40000100a00 */
[----:B0-----:R-:W-:-:S02]  /*1b410*/  IMAD.MOV.U32 R8, RZ, RZ, R15 ;  /* 0x000000ffff087224 */ /* 0x001fc400078e000f */
[----:B------:R-:W2:Y:S01]  /*1b420*/  LDL.LU R15, [R1+0x11c0] ;  /* 0x0011c000010f7983 */ /* 0x000ea20000300800 */
[----:B------:R-:W-:-:S05]  /*1b430*/  IMAD.MOV.U32 R9, RZ, RZ, R0 ;  /* 0x000000ffff097224 */ /* 0x000fca00078e0000 */
[----:B------:R0:W-:Y:S01]  /*1b440*/  STL.64 [R1+0x1190], R8 ;  /* 0x0011900801007387 */ /* 0x0001e20000100a00 */
[----:B------:R-:W-:Y:S02]  /*1b450*/  IMAD.MOV.U32 R0, RZ, RZ, R12 ;  /* 0x000000ffff007224 */ /* 0x000fe400078e000c */
[----:B------:R-:W-:-:S09]  /*1b460*/  IMAD.MOV.U32 R23, RZ, RZ, R13 ;  /* 0x000000ffff177224 */ /* 0x000fd200078e000d */
[----:B------:R-:W-:Y:S02]  /*1b470*/  IMAD.MOV.U32 R13, RZ, RZ, R6 ;  /* 0x000000ffff0d7224 */ /* 0x000fe400078e0006 */
[----:B------:R-:W-:Y:S01]  /*1b480*/  IMAD.MOV.U32 R12, RZ, RZ, R7 ;  /* 0x000000ffff0c7224 */ /* 0x000fe200078e0007 */
[----:B0-----:R-:W3:Y:S01]  /*1b490*/  LDL.LU R8, [R1+0x180] ;  /* 0x0001800001087983 */ /* 0x001ee20000300800 */
[----:B------:R-:W3:Y:S02]  /*1b4a0*/  LDL.LU R9, [R1+0x184] ;  /* 0x0001840001097983 */ /* 0x000ee40000300800 */
[----:B------:R-:W3:Y:S02]  /*1b4b0*/  LDL.LU R10, [R1+0x188] ;  /* 0x00018800010a7983 */ /* 0x000ee40000300800 */
[----:B------:R-:W3:Y:S01]  /*1b4c0*/  LDL.LU R11, [R1+0x18c] ;  /* 0x00018c00010b7983 */ /* 0x000ee20000300800 */
[----:B------:R0:W-:Y:S01]  /*1b4d0*/  STL.64 [R1+0x1090], R18 ;  /* 0x0010901201007387 */ /* 0x0001e20000100a00 */
[----:B------:R1:W-:Y:S03]  /*1b4e0*/  STL.64 [R1+0x1088], R16 ;  /* 0x0010881001007387 */ /* 0x0003e60000100a00 */
[----:B0-----:R-:W4:Y:S01]  /*1b4f0*/  LDL R18, [R1+0x28] ;  /* 0x0000280001127983 */ /* 0x001f220000100800 */
[----:B-1----:R-:W-:-:S03]  /*1b500*/  IMAD.MOV.U32 R17, RZ, RZ, R14 ;  /* 0x000000ffff117224 */ /* 0x002fc600078e000e */
[----:B------:R-:W4:Y:S01]  /*1b510*/  LDL R19, [R1+0x2c] ;  /* 0x00002c0001137983 */ /* 0x000f220000100800 */
[----:B------:R-:W-:Y:S02]  /*1b520*/  IMAD.MOV.U32 R14, RZ, RZ, R5 ;  /* 0x000000ffff0e7224 */ /* 0x000fe400078e0005 */
[----:B------:R-:W3:Y:S02]  /*1b530*/  LDL.LU.64 R6, [R1+0x11b8] ;  /* 0x0011b80001067983 */ /* 0x000ee40000300a00 */
[----:B--2---:R-:W-:Y:S02]  /*1b540*/  IMAD.MOV.U32 R16, RZ, RZ, R15 ;  /* 0x000000ffff107224 */ /* 0x004fe400078e000f */
[----:B------:R-:W-:Y:S02]  /*1b550*/  IMAD.MOV.U32 R15, RZ, RZ, R4 ;  /* 0x000000ffff0f7224 */ /* 0x000fe400078e0004 */
[----:B------:R-:W3:Y:S03]  /*1b560*/  LDL.LU.64 R4, [R1+0x11b0] ;  /* 0x0011b00001047983 */ /* 0x000ee60000300a00 */
[----:B------:R-:W-:Y:S02]  /*1b570*/  STL.64 [R1+0x1178], R14 ;  /* 0x0011780e01007387 */ /* 0x000fe40000100a00 */
[----:B------:R0:W-:Y:S02]  /*1b580*/  STL.64 [R1+0x1170], R12 ;  /* 0x0011700c01007387 */ /* 0x0001e40000100a00 */
[----:B0-----:R-:W2:Y:S01]  /*1b590*/  LDL.LU R12, [R1+0x90] ;  /* 0x00009000010c7983 */ /* 0x001ea20000300800 */
[----:B------:R-:W2:Y:S02]  /*1b5a0*/  LDL.LU R13, [R1+0x94] ;  /* 0x00009400010d7983 */ /* 0x000ea40000300800 */
[----:B------:R-:W2:Y:S02]  /*1b5b0*/  LDL.LU R14, [R1+0x98] ;  /* 0x00009800010e7983 */ /* 0x000ea40000300800 */
[----:B------:R-:W2:Y:S01]  /*1b5c0*/  LDL.LU R15, [R1+0x9c] ;  /* 0x00009c00010f7983 */ /* 0x000ea20000300800 */
[----:B---3--:R-:W-:Y:S11]  /*1b5d0*/  HMMA.16816.F32.BF16 R4, R24, R16, R4 ;  /* 0x000000101804723c */ /* 0x008ff60000041804 */
[----:B------:R-:W-:Y:S11]  /*1b5e0*/  @!UPT UIADD3 URZ, URZ, URZ, URZ ;  /* 0x0000003f3f3ff290 */ /* 0x000ff6000fffe03f */
[----:B------:R-:W-:Y:S01]  /*1b5f0*/  @!UPT UIADD3 URZ, URZ, URZ, URZ ;  /* 0x0000003f3f3ff290 */ /* 0x000fe2000fffe03f */
[----:B------:R0:W-:Y:S01]  /*1b600*/  STL [R1+0xb0], R4 ;  /* 0x0000b00401007387 */ /* 0x0001e20000100800 */
[----:B------:R-:W-:Y:S02]  /*1b610*/  IMAD.MOV.U32 R21, RZ, RZ, R6 ;  /* 0x000000ffff157224 */ /* 0x000fe400078e0006 */
[----:B------:R-:W-:Y:S02]  /*1b620*/  IMAD.MOV.U32 R22, RZ, RZ, R7 ;  /* 0x000000ffff167224 */ /* 0x000fe400078e0007 */
[----:B------:R-:W-:Y:S01]  /*1b630*/  IMAD.MOV.U32 R20, RZ, RZ, R5 ;  /* 0x000000ffff147224 */ /* 0x000fe200078e0005 */
[----:B------:R-:W3:Y:S04]  /*1b640*/  LDL.LU.64 R6, [R1+0x11a8] ;  /* 0x0011a80001067983 */ /* 0x000ee80000300a00 */
[----:B0-----:R-:W2:Y:S01]  /*1b650*/  LDL.LU.64 R4, [R1+0x11a0] ;  /* 0x0011a00001047983 */ /* 0x001ea20000300a00 */
[----:B------:R-:W-:Y:S02]  /*1b660*/  STL [R1+0x1108], R22 ;  /* 0x0011081601007387 */ /* 0x000fe40000100800 */
[----:B------:R0:W-:Y:S02]  /*1b670*/  STL.64 [R1+0x1100], R20 ;  /* 0x0011001401007387 */ /* 0x0001e40000100a00 */
[----:B0-----:R-:W-:-:S02]  /*1b680*/  IMAD.MOV.U32 R20, RZ, RZ, R0 ;  /* 0x000000ffff147224 */ /* 0x001fc400078e0000 */
[----:B------:R-:W3:Y:S01]  /*1b690*/  LDL.LU R0, [R1+0x1198] ;  /* 0x0011980001007983 */ /* 0x000ee20000300800 */
[----:B--2---:R-:W-:Y:S03]  /*1b6a0*/  HMMA.16816.F32.BF16 R24, R24, R4, R8 ;  /* 0x000000041818723c */ /* 0x004fe60000041808 */
        /* <DEDUP_REMOVED lines=11> */
[----:B------:R0:W-:Y:S03]  /*1b760*/  STL.64 [R1+0x98], R10 ;  /* 0x0000980a01007387 */ /* 0x0001e60000100a00 */
[----:B0-----:R-:W2:Y:S01]  /*1b770*/  LDL.LU.64 R10, [R1+0x1168] ;  /* 0x00116800010a7983 */ /* 0x001ea20000300a00 */
[----:B------:R-:W2:Y:S02]  /*1b780*/  LDL.LU.64 R8, [R1+0x1160] ;  /* 0x0011600001087983 */ /* 0x000ea40000300a00 */
[----:B------:R-:W-:-:S07]  /*1b790*/  IMAD.MOV.U32 R21, RZ, RZ, R23 ;  /* 0x000000ffff157224 */ /* 0x000fce00078e0017 */
[C---:B--2---:R-:W-:Y:S11]  /*1b7a0*/  HMMA.16816.F32.BF16 R8, R24.reuse, R20, R8 ;  /* 0x000000141808723c */ /* 0x044ff60000041808 */
[----:B------:R-:W-:Y:S11]  /*1b7b0*/  @!UPT UIADD3 URZ, URZ, URZ, URZ ;  /* 0x0000003f3f3ff290 */ /* 0x000ff6000fffe03f */
[----:B------:R-:W-:Y:S01]  /*1b7c0*/  @!UPT UIADD3 URZ, URZ, URZ, URZ ;  /* 0x0000003f3f3ff290 */ /* 0x000fe2000fffe03f */
[----:B------:R-:W-:Y:S01]  /*1b7d0*/  STL.64 [R1+0x80], R8 ;  /* 0x0000800801007387 */ /* 0x000fe20000100a00 */
[----:B------:R0:W-:Y:S03]  /*1b7e0*/  STL.64 [R1+0x88], R10 ;  /* 0x0000880a01007387 */ /* 0x0001e60000100a00 */
[----:B0-----:R-:W2:Y:S01]  /*1b7f0*/  LDL.LU.64 R10, [R1+0x1158] ;  /* 0x00115800010a7983 */ /* 0x001ea20000300a00 */
[----:B------:R-:W2:Y:S02]  /*1b800*/  LDL.LU.64 R8, [R1+0x1150] ;  /* 0x0011500001087983 */ /* 0x000ea40000300a00 */
[----:B------:R0:W-:Y:S02]  /*1b810*/  STL.64 [R1+0x1120], R20 ;  /* 0x0011201401007387 */ /* 0x0001e40000100a00 */
[----:B0-----:R-:W3:Y:S01]  /*1b820*/  LDL.LU R20, [R1+0x50] ;  /* 0x0000500001147983 */ /* 0x001ee20000300800 */
[----:B------:R-:W3:Y:S02]  /*1b830*/  LDL.LU R21, [R1+0x54] ;  /* 0x0000540001157983 */ /* 0x000ee40000300800 */
[----:B------:R-:W3:Y:S02]  /*1b840*/  LDL.LU R22, [R1+0x58] ;  /* 0x0000580001167983 */ /* 0x000ee40000300800 */
[----:B------:R-:W3:Y:S01]  /*1b850*/  LDL.LU R23, [R1+0x5c] ;  /* 0x00005c0001177983 */ /* 0x000ee20000300800 */
[C---:B--2---:R-:W-:Y:S11]  /*1b860*/  HMMA.16816.F32.BF16 R8, R24.reuse, R16, R8 ;  /* 0x000000101808723c */ /* 0x044ff60000041808 */
[----:B------:R-:W-:Y:S11]  /*1b870*/  @!UPT UIADD3 URZ, URZ, URZ, URZ ;  /* 0x0000003f3f3ff290 */ /* 0x000ff6000fffe03f */
[----:B------:R-:W-:Y:S01]  /*1b880*/  @!UPT UIADD3 URZ, URZ, URZ, URZ ;  /* 0x0000003f3f3ff290 */ /* 0x000fe2000fffe03f */
[----:B------:R-:W-:Y:S01]  /*1b890*/  STL.64 [R1+0x70], R8 ;  /* 0x0000700801007387 */ /* 0x000fe20000100a00 */
[----:B------:R0:W-:Y:S03]  /*1b8a0*/  STL.64 [R1+0x78], R10 ;  /* 0x0000780a01007387 */ /* 0x0001e60000100a00 */
[----:B0-----:R-:W2:Y:S01]  /*1b8b0*/  LDL.LU.64 R10, [R1+0x1148] ;  /* 0x00114800010a7983 */ /* 0x001ea20000300a00 */
[----:B------:R-:W2:Y:S02]  /*1b8c0*/  LDL.LU.64 R8, [R1+0x1140] ;  /* 0x0011400001087983 */ /* 0x000ea40000300a00 */
[----:B----4-:R-:W-:Y:S02]  /*1b8d0*/  STL.64 [R1+0x1118], R18 ;  /* 0x0011181201007387 */ /* 0x010fe40000100a00 */
[----:B------:R0:W-:Y:S02]  /*1b8e0*/  STL.64 [R1+0x1110], R16 ;  /* 0x0011101001007387 */ /* 0x0001e40000100a00 */
[----:B0-----:R-:W4:Y:S01]  /*1b8f0*/  LDL.LU R16, [R1+0x140] ;  /* 0x0001400001107983 */ /* 0x001f220000300800 */
[----:B------:R-:W4:Y:S02]  /*1b900*/  LDL.LU R17, [R1+0x144] ;  /* 0x0001440001117983 */ /* 0x000f240000300800 */
[----:B------:R-:W4:Y:S02]  /*1b910*/  LDL.LU R18, [R1+0x148] ;  /* 0x0001480001127983 */ /* 0x000f240000300800 */
[----:B------:R-:W4:Y:S01]  /*1b920*/  LDL.LU R19, [R1+0x14c] ;  /* 0x00014c0001137983 */ /* 0x000f220000300800 */
[----:B--2---:R-:W-:Y:S01]  /*1b930*/  HMMA.16816.F32.BF16 R24, R24, R4, R8 ;  /* 0x000000041818723c */ /* 0x004fe20000041808 */
[----:B------:R-:W2:Y:S01]  /*1b940*/  LDL.LU.64 R10, [R1+0x1138] ;  /* 0x00113800010a7983 */ /* 0x000ea20000300a00 */
[----:B------:R-:W4:Y:S02]  /*1b950*/  LDL.LU.64 R8, [R1+0x1130] ;  /* 0x0011300001087983 */ /* 0x000f240000300a00 */
[----:B---3--:R-:W-:Y:S02]  /*1b960*/  STL.64 [R1+0x10e8], R6 ;  /* 0x0010e80601007387 */ /* 0x008fe40000100a00 */
[----:B------:R0:W-:Y:S02]  /*1b970*/  STL.64 [R1+0x10e0], R4 ;  /* 0x0010e00401007387 */ /* 0x0001e40000100a00 */
[----:B0-----:R-:W3:Y:S01]  /*1b980*/  LDL.LU R4, [R1+0x130] ;  /* 0x0001300001047983 */ /* 0x001ee20000300800 */
[----:B------:R-:W3:Y:S02]  /*1b990*/  LDL.LU R5, [R1+0x134] ;  /* 0x0001340001057983 */ /* 0x000ee40000300800 */
[----:B------:R-:W3:Y:S02]  /*1b9a0*/  LDL.LU R6, [R1+0x138] ;  /* 0x0001380001067983 */ /* 0x000ee40000300800 */
[----:B------:R-:W3:Y:S10]  /*1b9b0*/  LDL.LU R7, [R1+0x13c] ;  /* 0x00013c0001077983 */ /* 0x000ef40000300800 */
[----:B------:R0:W-:Y:S01]  /*1b9c0*/  STL.64 [R1+0x1010], R26 ;  /* 0x0010101a01007387 */ /* 0x0001e20000100a00 */
[----:B------:R1:W-:Y:S02]  /*1b9d0*/  STL.64 [R1+0x1008], R24 ;  /* 0x0010081801007387 */ /* 0x0003e40000100a00 */
[----:B0-----:R-:W-:-:S02]  /*1b9e0*/  IMAD.MOV.U32 R27, RZ, RZ, R12 ;  /* 0x000000ffff1b7224 */ /* 0x001fc400078e000c */
[----:B------:R-:W-:Y:S02]  /*1b9f0*/  IMAD.MOV.U32 R26, RZ, RZ, R13 ;  /* 0x000000ffff1a7224 */ /* 0x000fe400078e000d */
[----:B-1----:R-:W-:Y:S02]  /*1ba00*/  IMAD.MOV.U32 R24, RZ, RZ, R15 ;  /* 0x000000ffff187224 */ /* 0x002fe400078e000f */
[----:B------:R-:W-:Y:S02]  /*1ba10*/  IMAD.MOV.U32 R25, RZ, RZ, R14 ;  /* 0x000000ffff197224 */ /* 0x000fe400078e000e */
[----:B--2---:R-:W-:Y:S02]  /*1ba20*/  IMAD.MOV.U32 R12, RZ, RZ, R11 ;  /* 0x000000ffff0c7224 */ /* 0x004fe400078e000b */
[----:B------:R-:W4:Y:S01]  /*1ba30*/  LDL.LU R11, [R1+0x1128] ;  /* 0x00112800010b7983 */ /* 0x000f220000300800 */
[----:B------:R-:W2:Y:S02]  /*1ba40*/  LDL.LU R13, [R1+0xf4] ;  /* 0x0000f400010d7983 */ /* 0x000ea40000300800 */
[----:B------:R-:W2:Y:S02]  /*1ba50*/  LDL.LU R14, [R1+0xf8] ;  /* 0x0000f800010e7983 */ /* 0x000ea40000300800 */
[----:B------:R-:W2:Y:S01]  /*1ba60*/  LDL.LU R15, [R1+0xfc] ;  /* 0x0000fc00010f7983 */ /* 0x000ea20000300800 */
[----:B------:R-:W-:Y:S01]  /*1ba70*/  STL.64 [R1+0x1068], R26 ;  /* 0x0010681a01007387 */ /* 0x000fe20000100a00 */
[----:B------:R0:W-:Y:S03]  /*1ba80*/  STL.64 [R1+0x1060], R24 ;  /* 0x0010601801007387 */ /* 0x0001e60000100a00 */
[----:B0-----:R-:W4:Y:S01]  /*1ba90*/  LDL.LU.64 R24, [R1+0x40] ;  /* 0x0000400001187983 */ /* 0x001f220000300a00 */
[----:B------:R-:W2:Y:S01]  /*1baa0*/  LDL.LU.64 R26, [R1+0x48] ;  /* 0x00004800011a7983 */ /* 0x000ea20000300a00 */
[C---:B----4-:R-:W-:Y:S11]  /*1bab0*/  HMMA.16816.F32.BF16 R20, R8.reuse, R24, R20 ;  /* 0x000000180814723c */ /* 0x050ff60000041814 */
[----:B------:R-:W-:Y:S11]  /*1bac0*/  @!UPT UIADD3 URZ, URZ, URZ, URZ ;  /* 0x0000003f3f3ff290 */ /* 0x000ff6000fffe03f */
[----:B------:R-:W-:Y:S01]  /*1bad0*/  @!UPT UIADD3 URZ, URZ, URZ, URZ ;  /* 0x0000003f3f3ff290 */ /* 0x000fe2000fffe03f */
[----:B------:R0:W-:Y:S01]  /*1bae0*/  STL.64 [R1+0x50], R20 ;  /* 0x0000501401007387 */ /* 0x0001e20000100a00 */
[----:B------:R1:W-:Y:S03]  /*1baf0*/  STL.64 [R1+0x58], R22 ;  /* 0x0000581601007387 */ /* 0x0003e60000100a00 */
[----:B0-----:R-:W1:Y:S02]  /*1bb00*/  LDL.LU.64 R20, [R1+0x1120] ;  /* 0x0011200001147983 */ /* 0x001e640000300a00 */
[----:B-1----:R-:W-:Y:S02]  /*1bb10*/  HMMA.16816.F32.BF16 R20, R8, R20, R16 ;  /* 0x000000140814723c */ /* 0x002fe40000041810 */
[----:B------:R-:W4:Y:S01]  /*1bb20*/  LDL.LU.64 R18, [R1+0x1118] ;  /* 0x0011180001127983 */ /* 0x000f220000300a00 */
[----:B------:R-:W3:Y:S11]  /*1bb30*/  LDL.LU.64 R16, [R1+0x1110] ;  /* 0x0011100001107983 */ /* 0x000ef60000300a00 */
[----:B------:R-:W-:Y:S09]  /*1bb40*/  @!UPT UIADD3 URZ, URZ, URZ, URZ ;  /* 0x0000003f3f3ff290 */ /* 0x000ff2000fffe03f */
[----:B------:R-:W-:Y:S01]  /*1bb50*/  STL [R1+0x14], R21 ;  /* 0x0000141501007387 */ /* 0x000fe20000100800 */
[----:B------:R0:W-:Y:S02]  /*1bb60*/  STL.64 [R1+0x18], R22 ;  /* 0x0000181601007387 */ /* 0x0001e40000100a00 */
[----:B0-----:R-:W-:Y:S01]  /*1bb70*/  IMAD.MOV.U32 R23, RZ, RZ, R20 ;  /* 0x000000ffff177224 */ /* 0x001fe200078e0014 */
[----:B------:R-:W2:Y:S01]  /*1bb80*/  LDL.LU R22, [R1+0x1108] ;  /* 0x0011080001167983 */ /* 0x000ea20000300800 */
[----:B------:R-:W3:Y:S03]  /*1bb90*/  LDL.LU.64 R20, [R1+0x1100] ;  /* 0x0011000001147983 */ /* 0x000ee60000300a00 */
[----:B--2---:R-:W-:Y:S01]  /*1bba0*/  STL.64 [R1+0x10a0], R22 ;  /* 0x0010a01601007387 */ /* 0x004fe20000100a00 */
[----:B---3--:R0:W-:Y:S03]  /*1bbb0*/  STL.64 [R1+0x1098], R20 ;  /* 0x0010981401007387 */ /* 0x0081e60000100a00 */
[----:B0-----:R-:W2:Y:S01]  /*1bbc0*/  LDL.LU R20, [R1+0x100] ;  /* 0x0001000001147983 */ /* 0x001ea20000300800 */
[----:B------:R-:W-:-:S02]  /*1bbd0*/  IMAD.MOV.U32 R22, RZ, RZ, R3 ;  /* 0x000000ffff167224 */ /* 0x000fc400078e0003 */
[----:B------:R-:W-:Y:S02]  /*1bbe0*/  IMAD.MOV.U32 R23, RZ, RZ, R2 ;  /* 0x000000ffff177224 */ /* 0x000fe400078e0002 */
[----:B------:R-:W-:Y:S02]  /*1bbf0*/  IMAD.MOV.U32 R21, RZ, RZ, R0 ;  /* 0x000000ffff157224 */ /* 0x000fe400078e0000 */
[----:B------:R-:W3:Y:S01]  /*1bc00*/  LDL.LU R0, [R1+0x10f8] ;  /* 0x0010f80001007983 */ /* 0x000ee20000300800 */
[----:B------:R-:W3:Y:S02]  /*1bc10*/  LDL.LU R3, [R1+0x10f4] ;  /* 0x0010f40001037983 */ /* 0x000ee40000300800 */
[----:B------:R-:W3:Y:S02]  /*1bc20*/  LDL.LU R2, [R1+0x10f0] ;  /* 0x0010f00001027983 */ /* 0x000ee40000300800 */
[----:B------:R0:W-:Y:S01]  /*1bc30*/  STL.64 [R1+0x10b0], R22 ;  /* 0x0010b01601007387 */ /* 0x0001e20000100a00 */
[----:B------:R-:W-:Y:S01]  /*1bc40*/  HMMA.16816.F32.BF16 R4, R8, R16, R4 ;  /* 0x000000100804723c */ /* 0x000fe20000041804 */
[----:B--2---:R3:W-:Y:S01]  /*1bc50*/  STL.64 [R1+0x10a8], R20 ;  /* 0x0010a81401007387 */ /* 0x0047e20000100a00 */
[----:B0-----:R-:W2:Y:S02]  /*1bc60*/  LDL R22, [R1+0x38] ;  /* 0x0000380001167983 */ /* 0x001ea40000100800 */
[----:B------:R-:W2:Y:S02]  /*1bc70*/  LDL R23, [R1+0x3c] ;  /* 0x00003c0001177983 */ /* 0x000ea40000100800 */
[----:B---3--:R-:W-:Y:S11]  /*1bc80*/  IMAD.MOV.U32 R21, RZ, RZ, R3 ;  /* 0x000000ffff157224 */ /* 0x008ff600078e0003 */
[----:B------:R-:W-:Y:S07]  /*1bc90*/  @!UPT UIADD3 URZ, URZ, URZ, URZ ;  /* 0x0000003f3f3ff290 */ /* 0x000fee000fffe03f */
[----:B------:R-:W-:Y:S01]  /*1bca0*/  IMAD.MOV.U32 R3, RZ, RZ, R7 ;  /* 0x000000ffff037224 */ /* 0x000fe200078e0007 */
[----:B--2---:R0:W-:Y:S01]  /*1bcb0*/  STL.64 [R1+0x10c0], R22 ;  /* 0x0010c01601007387 */ /* 0x0041e20000100a00 */
[----:B------:R-:W2:Y:S02]  /*1bcc0*/  LDL.LU R20, [R1+0x120] ;  /* 0x0001200001147983 */ /* 0x000ea40000300800 */
[----:B------:R1:W-:Y:S02]  /*1bcd0*/  STL [R1+0x4], R5 ;  /* 0x0000040501007387 */ /* 0x0003e40000100800 */
[----:B0-----:R-:W-:Y:S02]  /*1bce0*/  IMAD.MOV.U32 R23, RZ, RZ, R0 ;  /* 0x000000ffff177224 */ /* 0x001fe400078e0000 */
[----:B------:R-:W-:Y:S02]  /*1bcf0*/  IMAD.MOV.U32 R22, RZ, RZ, R2 ;  /* 0x000000ffff167224 */ /* 0x000fe400078e0002 */
[----:B------:R-:W-:-:S02]  /*1bd00*/  IMAD.MOV.U32 R0, RZ, RZ, R6 ;  /* 0x000000ffff007224 */ /* 0x000fc400078e0006 */
[----:B------:R-:W-:Y:S01]  /*1bd10*/  IMAD.MOV.U32 R2, RZ, RZ, R4 ;  /* 0x000000ffff027224 */ /* 0x000fe200078e0004 */
[----:B------:R-:W3:Y:S01]  /*1bd20*/  LDL.LU.64 R6, [R1+0x10e8] ;  /* 0x0010e80001067983 */ /* 0x000ee20000300a00 */
[----:B-1----:R-:W2:Y:S02]  /*1bd30*/  LDL.LU.64 R4, [R1+0x10e0] ;  /* 0x0010e00001047983 */ /* 0x002ea40000300a00 */
[----:B----4-:R0:W-:Y:S02]  /*1bd40*/  STL.64 [R1+0x10b8], R18 ;  /* 0x0010b81201007387 */ /* 0x0101e40000100a00 */
[----:B------:R-:W4:Y:S01]  /*1bd50*/  LDL.LU R16, [R1+0x110] ;  /* 0x0001100001107983 */ /* 0x000f220000300800 */
[----:B------:R-:W4:Y:S04]  /*1bd60*/  LDL.LU R17, [R1+0x114] ;  /* 0x0001140001117983 */ /* 0x000f280000300800 */
[----:B0-----:R-:W4:Y:S01]  /*1bd70*/  LDL.LU R18, [R1+0x118] ;  /* 0x0001180001127983 */ /* 0x001f220000300800 */
[----:B------:R-:W4:Y:S01]  /*1bd80*/  LDL.LU R19, [R1+0x11c] ;  /* 0x00011c0001137983 */ /* 0x000f220000300800 */
[----:B--2---:R-:W-:Y:S02]  /*1bd90*/  HMMA.16816.F32.BF16 R8, R8, R4, R12 ;  /* 0x000000040808723c */ /* 0x004fe4000004180c */
[----:B------:R-:W2:Y:S01]  /*1bda0*/  LDL.LU.64 R14, [R1+0x10d8] ;  /* 0x0010d800010e7983 */ /* 0x000ea20000300a00 */
[----:B------:R-:W2:Y:S11]  /*1bdb0*/  LDL.LU.64 R12, [R1+0x10d0] ;  /* 0x0010d000010c7983 */ /* 0x000eb60000300a00 */
[----:B------:R-:W-:Y:S09]  /*1bdc0*/  @!UPT UIADD3 URZ, URZ, URZ, URZ ;  /* 0x0000003f3f3ff290 */ /* 0x000ff2000fffe03f */
[----:B------:R-:W-:Y:S01]  /*1bdd0*/  STL.64 [R1+0xfb0], R10 ;  /* 0x000fb00a01007387 */ /* 0x000fe20000100a00 */
[----:B------:R3:W-:Y:S02]  /*1bde0*/  STL.64 [R1+0x1050], R8 ;  /* 0x0010500801007387 */ /* 0x0007e40000100a00 */
[----:B---3--:R-:W-:Y:S02]  /*1bdf0*/  IMAD.MOV.U32 R8, RZ, RZ, R6 ;  /* 0x000000ffff087224 */ /* 0x008fe400078e0006 */
[----:B------:R-:W-:Y:S01]  /*1be00*/  IMAD.MOV.U32 R9, RZ, RZ, R7 ;  /* 0x000000ffff097224 */ /* 0x000fe200078e0007 */
[----:B------:R-:W3:Y:S01]  /*1be10*/  LDL.LU R6, [R1+0x10cc] ;  /* 0x0010cc0001067983 */ /* 0x000ee20000300800 */
[----:B------:R-:W3:Y:S01]  /*1be20*/  LDL.LU R7, [R1+0x10c8] ;  /* 0x0010c80001077983 */ /* 0x000ee20000300800 */
[----:B--2---:R-:W-:Y:S11]  /*1be30*/  HMMA.16816.F32.BF16 R20, R12, R26, R20 ;  /* 0x0000001a0c14723c */ /* 0x004ff60000041814 */
[----:B------:R-:W-:Y:S11]  /*1be40*/  @!UPT UIADD3 URZ, URZ, URZ, URZ ;  /* 0x0000003f3f3ff290 */ /* 0x000ff6000fffe03f */
[----:B------:R-:W-:Y:S01]  /*1be50*/  @!UPT UIADD3 URZ, URZ, URZ, URZ ;  /* 0x0000003f3f3ff290 */ /* 0x000fe2000fffe03f */
[----:B------:R-:W-:Y:S01]  /*1be60*/  STL.64 [R1+0x1d0], R20 ;  /* 0x0001d01401007387 */ /* 0x000fe20000100a00 */
[----:B------:R0:W-:Y:S03]  /*1be70*/  STL.64 [R1+0x1d8], R22 ;  /* 0x0001d81601007387 */ /* 0x0001e60000100a00 */
[----:B0-----:R-:W4:Y:S01]  /*1be80*/  LDL.LU.64 R22, [R1+0x10c0] ;  /* 0x0010c00001167983 */ /* 0x001f220000300a00 */
[----:B------:R-:W-:Y:S02]  /*1be90*/  IMAD.MOV.U32 R10, RZ, RZ, R29 ;  /* 0x000000ffff0a7224 */ /* 0x000fe400078e001d */
[----:B------:R-:W-:Y:S02]  /*1bea0*/  IMAD.MOV.U32 R11, RZ, RZ, R28 ;  /* 0x000000ffff0b7224 */ /* 0x000fe400078e001c */
[----:B------:R-:W-:Y:S02]  /*1beb0*/  IMAD.MOV.U32 R29, RZ, RZ, R21 ;  /* 0x000000ffff1d7224 */ /* 0x000fe400078e0015 */
[----:B------:R-:W-:-:S05]  /*1bec0*/  IMAD.MOV.U32 R28, RZ, RZ, R20 ;  /* 0x000000ffff1c7224 */ /* 0x000fca00078e0014 */
[----:B------:R-:W-:Y:S01]  /*1bed0*/  STL [R1+0xe64], R28 ;  /* 0x000e641c01007387 */ /* 0x000fe20000100800 */
[----:B------:R-:W-:Y:S01]  /*1bee0*/  STL [R1+0xe60], R29 ;  /* 0x000e601d01007387 */ /* 0x000fe20000100800 */
[C---:B----4-:R-:W-:Y:S02]  /*1bef0*/  HMMA.16816.F32.BF16 R20, R12.reuse, R22, R16 ;  /* 0x000000160c14723c */ /* 0x050fe40000041810 */
[----:B------:R-:W2:Y:S11]  /*1bf00*/  LDL.LU.64 R18, [R1+0x10b8] ;  /* 0x0010b80001127983 */ /* 0x000eb60000300a00 */
[----:B------:R-:W-:Y:S10]  /*1bf10*/  @!UPT UIADD3 URZ, URZ, URZ, URZ ;  /* 0x0000003f3f3ff290 */ /* 0x000ff4000fffe03f */
[----:B------:R-:W-:Y:S01]  /*1bf20*/  STL.64 [R1+0x1c0], R20 ;  /* 0x0001c01401007387 */ /* 0x000fe20000100a00 */
[----:B------:R0:W-:Y:S03]  /*1bf30*/  STL.64 [R1+0x1c8], R22 ;  /* 0x0001c81601007387 */ /* 0x0001e60000100a00 */
[----:B0-----:R-:W2:Y:S01]  /*1bf40*/  LDL.LU.64 R22, [R1+0x10b0] ;  /* 0x0010b00001167983 */ /* 0x001ea20000300a00 */
[----:B------:R-:W2:Y:S02]  /*1bf50*/  LDL.LU.64 R20, [R1+0x10a8] ;  /* 0x0010a80001147983 */ /* 0x000ea40000300a00 */
[C---:B--2---:R-:W-:Y:S01]  /*1bf60*/  HMMA.16816.F32.BF16 R16, R12.reuse, R18, R20 ;  /* 0x000000120c10723c */ /* 0x044fe20000041814 */
[----:B------:R-:W2:Y:S01]  /*1bf70*/  LDL.LU.64 R22, [R1+0x10a0] ;  /* 0x0010a00001167983 */ /* 0x000ea20000300a00 */
[----:B------:R-:W4:Y:S11]  /*1bf80*/  LDL.LU.64 R20, [R1+0x1098] ;  /* 0x0010980001147983 */ /* 0x000f360000300a00 */
[----:B------:R-:W-:Y:S10]  /*1bf90*/  @!UPT UIADD3 URZ, URZ, URZ, URZ ;  /* 0x0000003f3f3ff290 */ /* 0x000ff4000fffe03f */
[----:B------:R-:W-:Y:S01]  /*1bfa0*/  STL.64 [R1+0x1b0], R16 ;  /* 0x0001b01001007387 */ /* 0x000fe20000100a00 */
[----:B------:R0:W-:Y:S03]  /*1bfb0*/  STL.64 [R1+0x1b8], R18 ;  /* 0x0001b81201007387 */ /* 0x0001e60000100a00 */
[----:B0-----:R-:W2:Y:S01]  /*1bfc0*/  LDL.LU.64 R18, [R1+0x1090] ;  /* 0x0010900001127983 */ /* 0x001ea20000300a00 */
[----:B------:R-:W2:Y:S01]  /*1bfd0*/  LDL.LU.64 R16, [R1+0x1088] ;  /* 0x0010880001107983 */ /* 0x000ea20000300a00 */
[----:B---3--:R-:W-:Y:S07]  /*1bfe0*/  HMMA.16816.F32.BF16 R8, R12, R6, R8 ;  /* 0x000000060c08723c */ /* 0x008fee0000041808 */
[----:B--2---:R-:W-:-:S02]  /*1bff0*/  IMAD.MOV.U32 R12, RZ, RZ, R17 ;  /* 0x000000ffff0c7224 */ /* 0x004fc400078e0011 */
[----:B------:R-:W2:Y:S11]  /*1c000*/  LDL.LU R17, [R1+0x1080] ;  /* 0x0010800001117983 */ /* 0x000eb60000300800 */
[----:B------:R-:W-:Y:S03]  /*1c010*/  @!UPT UIADD3 URZ, URZ, URZ, URZ ;  /* 0x0000003f3f3ff290 */ /* 0x000fe6000fffe03f */
[----:B------:R0:W-:Y:S02]  /*1c020*/  STL.64 [R1+0x1a0], R8 ;  /* 0x0001a00801007387 */ /* 0x0001e40000100a00 */
[----:B------:R1:W-:Y:S02]  /*1c030*/  STL.64 [R1+0x1a8], R10 ;  /* 0x0001a80a01007387 */ /* 0x0003e40000100a00 */
[----:B------:R-:W-:Y:S02]  /*1c040*/  IMAD.MOV.U32 R13, RZ, RZ, R18 ;  /* 0x000000ffff0d7224 */ /* 0x000fe400078e0012 */
[----:B------:R-:W-:Y:S01]  /*1c050*/  IMAD.MOV.U32 R14, RZ, RZ, R19 ;  /* 0x000000ffff0e7224 */ /* 0x000fe200078e0013 */
[----:B------:R-:W2:Y:S01]  /*1c060*/  LDL.LU R18, [R1+0x107c] ;  /* 0x00107c0001127983 */ /* 0x000ea20000300800 */
[----:B------:R-:W2:Y:S02]  /*1c070*/  LDL.LU R19, [R1+0x1078] ;  /* 0x0010780001137983 */ /* 0x000ea40000300800 */
[----:B------:R-:W2:Y:S02]  /*1c080*/  LDL.LU R15, [R1+0xdc] ;  /* 0x0000dc00010f7983 */ /* 0x000ea40000300800 */
[----:B------:R-:W-:-:S02]  /*1c090*/  IMAD.MOV.U32 R29, RZ, RZ, R26 ;  /* 0x000000ffff1d7224 */ /* 0x000fc400078e001a */
[----:B------:R-:W-:Y:S01]  /*1c0a0*/  IMAD.MOV.U32 R28, RZ, RZ, R27 ;  /* 0x000000ffff1c7224 */ /* 0x000fe200078e001b */
[----:B0-----:R-:W3:Y:S01]  /*1c0b0*/  LDL.LU R8, [R1+0xb0] ;  /* 0x0000b00001087983 */ /* 0x001ee20000300800 */
[----:B----4-:R-:W-:Y:S02]  /*1c0c0*/  IMAD.MOV.U32 R9, RZ, RZ, R20 ;  /* 0x000000ffff097224 */ /* 0x010fe400078e0014 */
[----:B------:R-:W4:Y:S02]  /*1c0d0*/  LDL.LU R20, [R1+0x1074] ;  /* 0x0010740001147983 */ /* 0x000f240000300800 */
[----:B-1----:R-:W-:Y:S02]  /*1c0e0*/  IMAD.MOV.U32 R10, RZ, RZ, R21 ;  /* 0x000000ffff0a7224 */ /* 0x002fe400078e0015 */
[----:B------:R-:W4:Y:S01]  /*1c0f0*/  LDL.LU R21, [R1+0x1070] ;  /* 0x0010700001157983 */ /* 0x000f220000300800 */
[----:B------:R0:W-:Y:S03]  /*1c100*/  STL.64 [R1+0x1058], R6 ;  /* 0x0010580601007387 */ /* 0x0001e60000100a00 */
[----:B0-----:R-:W3:Y:S01]  /*1c110*/  LDL.LU.64 R6, [R1+0x28] ;  /* 0x0000280001067983 */ /* 0x001ee20000300a00 */
[----:B--2---:R-:W-:Y:S03]  /*1c120*/  HMMA.16816.F32.BF16 R12, R16, R26, R12 ;  /* 0x0000001a100c723c */ /* 0x004fe6000004180c */
[----:B------:R-:W2:Y:S01]  /*1c130*/  LDL.LU.64 R26, [R1+0x1068] ;  /* 0x00106800011a7983 */ /* 0x000ea20000300a00 */
[----:B------:R-:W2:Y:S11]  /*1c140*/  LDL.LU.64 R24, [R1+0x1060] ;  /* 0x0010600001187983 */ /* 0x000eb60000300a00 */
[----:B------:R-:W-:Y:S08]  /*1c150*/  @!UPT UIADD3 URZ, URZ, URZ, URZ ;  /* 0x0000003f3f3ff290 */ /* 0x000ff0000fffe03f */
[----:B------:R0:W-:Y:S01]  /*1c160*/  STL.64 [R1+0x190], R12 ;  /* 0x0001900c01007387 */ /* 0x0001e20000100a00 */
[----:B------:R1:W-:Y:S02]  /*1c170*/  STL.64 [R1+0x198], R14 ;  /* 0x0001980e01007387 */ /* 0x0003e40000100a00 */
[----:B0-----:R-:W-:-:S05]  /*1c180*/  IMAD.MOV.U32 R12, RZ, RZ, R14 ;  /* 0x000000ffff0c7224 */ /* 0x001fca00078e000e */
[----:B------:R-:W-:Y:S01]  /*1c190*/  STL [R1+0xe68], R12 ;  /* 0x000e680c01007387 */ /* 0x000fe20000100800 */
[----:B-1----:R-:W2:Y:S02]  /*1c1a0*/  LDL.LU.64 R14, [R1+0x38] ;  /* 0x00003800010e7983 */ /* 0x002ea40000300a00 */
[----:B------:R-:W-:Y:S01]  /*1c1b0*/  IMAD.MOV.U32 R11, RZ, RZ, R22 ;  /* 0x000000ffff0b7224 */ /* 0x000fe200078e0016 */
[C---:B--2---:R-:W-:Y:S01]  /*1c1c0*/  HMMA.16816.F32.BF16 R24, R16.reuse, R14, R24 ;  /* 0x0000000e1018723c */ /* 0x044fe20000041818 */
[----:B------:R-:W-:Y:S11]  /*1c1d0*/  IMAD.MOV.U32 R22, RZ, RZ, R14 ;  /* 0x000000ffff167224 */ /* 0x000ff600078e000e */
[----:B------:R-:W-:Y:S11]  /*1c1e0*/  @!UPT UIADD3 URZ, URZ, URZ, URZ ;  /* 0x0000003f3f3ff290 */ /* 0x000ff6000fffe03f */
[----:B------:R-:W-:Y:S01]  /*1c1f0*/  STL.64 [R1+0x180], R24 ;  /* 0x0001801801007387 */ /* 0x000fe20000100a00 */
[----:B------:R-:W-:Y:S02]  /*1c200*/  STL.64 [R1+0x188], R26 ;  /* 0x0001881a01007387 */ /* 0x000fe40000100a00 */
[----:B------:R-:W-:Y:S02]  /*1c210*/  STL.64 [R1+0x1048], R22 ;  /* 0x0010481601007387 */ /* 0x000fe40000100a00 */
[----:B----4-:R0:W-:Y:S02]  /*1c220*/  STL.64 [R1+0x1040], R20 ;  /* 0x0010401401007387 */ /* 0x0101e40000100a00 */
[----:B------:R-:W-:Y:S01]  /*1c230*/  IMAD.MOV.U32 R13, RZ, RZ, R26 ;  /* 0x000000ffff0d7224 */ /* 0x000fe200078e001a */
[----:B0-----:R-:W2:Y:S01]  /*1c240*/  LDL.LU R20, [R1+0xa0] ;  /* 0x0000a00001147983 */ /* 0x001ea20000300800 */
[----:B------:R-:W2:Y:S02]  /*1c250*/  LDL.LU R21, [R1+0xa4] ;  /* 0x0000a40001157983 */ /* 0x000ea40000300800 */
[----:B------:R-:W2:Y:S02]  /*1c260*/  LDL.LU R22, [R1+0xa8] ;  /* 0x0000a80001167983 */ /* 0x000ea40000300800 */
[----:B------:R-:W2:Y:S01]  /*1c270*/  LDL.LU R23, [R1+0xac] ;  /* 0x0000ac0001177983 */ /* 0x000ea20000300800 */
[----:B------:R-:W4:Y:S01]  /*1c280*/  LDL.LU R24, [R1+0x70] ;  /* 0x0000700001187983 */ /* 0x000f220000300800 */
[----:B------:R-:W4:Y:S02]  /*1c290*/  LDL.LU R25, [R1+0x74] ;  /* 0x0000740001197983 */ /* 0x000f240000300800 */
[----:B------:R-:W2:Y:S02]  /*1c2a0*/  LDL.LU R26, [R1+0x78] ;  /* 0x00007800011a7983 */ /* 0x000ea40000300800 */
[----:B------:R-:W2:Y:S01]  /*1c2b0*/  LDL.LU R27, [R1+0x7c] ;  /* 0x00007c00011b7983 */ /* 0x000ea20000300800 */
[----:B---3--:R-:W-:Y:S01]  /*1c2c0*/  HMMA.16816.F32.BF16 R8, R16, R6, R8 ;  /* 0x000000061008723c */ /* 0x008fe20000041808 */
[----:B--2---:R-:W-:Y:S01]  /*1c2d0*/  STL.64 [R1+0x1020], R26 ;  /* 0x0010201a01007387 */ /* 0x004fe20000100a00 */
[----:B----4-:R0:W-:Y:S03]  /*1c2e0*/  STL.64 [R1+0x1018], R24 ;  /* 0x0010181801007387 */ /* 0x0101e60000100a00 */
[----:B0-----:R-:W2:Y:S01]  /*1c2f0*/  LDL.LU R24, [R1+0x80] ;  /* 0x0000800001187983 */ /* 0x001ea20000300800 */
[----:B------:R-:W2:Y:S02]  /*1c300*/  LDL.LU R25, [R1+0x84] ;  /* 0x0000840001197983 */ /* 0x000ea40000300800 */
[----:B------:R-:W3:Y:S02]  /*1c310*/  LDL.LU R26, [R1+0x88] ;  /* 0x00008800011a7983 */ /* 0x000ee40000300800 */
[----:B------:R-:W3:Y:S02]  /*1c320*/  LDL.LU R27, [R1+0x8c] ;  /* 0x00008c00011b7983 */ /* 0x000ee40000300800 */
[----:B------:R-:W-:-:S02]  /*1c330*/  IMAD.MOV.U32 R12, RZ, RZ, R15 ;  /* 0x000000ffff0c7224 */ /* 0x000fc400078e000f */
[----:B------:R-:W-:-:S10]  /*1c340*/  IMAD.MOV.U32 R15, RZ, RZ, R6 ;  /* 0x000000ffff0f7224 */ /* 0x000fd400078e0006 */
[----:B------:R-:W-:Y:S01]  /*1c350*/  IMAD.MOV.U32 R14, RZ, RZ, R10 ;  /* 0x000000ffff0e7224 */ /* 0x000fe200078e000a */
[----:B---3--:R-:W-:Y:S01]  /*1c360*/  STL.64 [R1+0x1030], R26 ;  /* 0x0010301a01007387 */ /* 0x008fe20000100a00 */
[----:B--2---:R0:W-:Y:S03]  /*1c370*/  STL.64 [R1+0x1028], R24 ;  /* 0x0010281801007387 */ /* 0x0041e60000100a00 */
[----:B0-----:R-:W2:Y:S01]  /*1c380*/  LDL.LU R24, [R1+0x90] ;  /* 0x0000900001187983 */ /* 0x001ea20000300800 */
[----:B------:R-:W2:Y:S02]  /*1c390*/  LDL.LU R25, [R1+0x94] ;  /* 0x0000940001197983 */ /* 0x000ea40000300800 */
[----:B------:R-:W2:Y:S02]  /*1c3a0*/  LDL.LU R26, [R1+0x98] ;  /* 0x00009800011a7983 */ /* 0x000ea40000300800 */
[----:B------:R-:W2:Y:S01]  /*1c3b0*/  LDL.LU R27, [R1+0x9c] ;  /* 0x00009c00011b7983 */ /* 0x000ea20000300800 */
[----:B------:R0:W-:Y:S02]  /*1c3c0*/  STL [R1+0xe6c], R13 ;  /* 0x000e6c0d01007387 */ /* 0x0001e40000100800 */
[----:B0-----:R-:W-:-:S02]  /*1c3d0*/  IMAD.MOV.U32 R13, RZ, RZ, R7 ;  /* 0x000000ffff0d7224 */ /* 0x001fc400078e0007 */
[----:B------:R-:W3:Y:S01]  /*1c3e0*/  LDL.LU.64 R6, [R1+0x1058] ;  /* 0x0010580001067983 */ /* 0x000ee20000300a00 */
[----:B------:R0:W-:Y:S02]  /*1c3f0*/  STL.64 [R1+0x170], R8 ;  /* 0x0001700801007387 */ /* 0x0001e40000100a00 */
[----:B------:R1:W-:Y:S01]  /*1c400*/  STL.64 [R1+0x178], R10 ;  /* 0x0001780a01007387 */ /* 0x0003e20000100a00 */
[----:B0-----:R-:W4:Y:S01]  /*1c410*/  LDL.LU.64 R8, [R1+0x1050] ;  /* 0x0010500001087983 */ /* 0x001f220000300a00 */
[----:B------:R-:W2:Y:S02]  /*1c420*/  LDL.LU.64 R4, [R1+0x208] ;  /* 0x0002080001047983 */ /* 0x000ea40000300a00 */
[----:B-1----:R-:W2:Y:S01]  /*1c430*/  LDL.LU.64 R10, [R1+0x200] ;  /* 0x00020000010a7983 */ /* 0x002ea20000300a00 */
[----:B---3--:R-:W-:Y:S01]  /*1c440*/  HMMA.16816.F32.BF16 R16, R16, R6, R20 ;  /* 0x000000061010723c */ /* 0x008fe20000041814 */
[----:B--2---:R0:W-:Y:S01]  /*1c450*/  STL.64 [R1+0xfc0], R10 ;  /* 0x000fc00a01007387 */ /* 0x0041e20000100a00 */
[----:B----4-:R-:W-:Y:S02]  /*1c460*/  STL.64 [R1+0xfb8], R8 ;  /* 0x000fb80801007387 */ /* 0x010fe40000100a00 */
[----:B------:R-:W-:Y:S02]  /*1c470*/  STL [R1+0xe70], R14 ;  /* 0x000e700e01007387 */ /* 0x000fe40000100800 */
[----:B------:R-:W2:Y:S01]  /*1c480*/  LDL.LU.64 R22, [R1+0x1048] ;  /* 0x0010480001167983 */ /* 0x000ea20000300a00 */
[----:B------:R-:W3:Y:S11]  /*1c490*/  LDL.LU.64 R20, [R1+0x1040] ;  /* 0x0010400001147983 */ /* 0x000ef60000300a00 */
[----:B------:R-:W-:Y:S05]  /*1c4a0*/  @!UPT UIADD3 URZ, URZ, URZ, URZ ;  /* 0x0000003f3f3ff290 */ /* 0x000fea000fffe03f */
[----:B------:R-:W-:Y:S01]  /*1c4b0*/  STL.64 [R1+0x160], R16 ;  /* 0x0001601001007387 */ /* 0x000fe20000100a00 */
[----:B------:R1:W-:Y:S02]  /*1c4c0*/  STL.64 [R1+0x168], R18 ;  /* 0x0001681201007387 */ /* 0x0003e40000100a00 */
[----:B0-----:R-:W-:Y:S02]  /*1c4d0*/  IMAD.MOV.U32 R10, RZ, RZ, R15 ;  /* 0x000000ffff0a7224 */ /* 0x001fe400078e000f */
[----:B------:R-:W-:Y:S02]  /*1c4e0*/  IMAD.MOV.U32 R15, RZ, RZ, R18 ;  /* 0x000000ffff0f7224 */ /* 0x000fe400078e0012 */
[----:B-1----:R-:W-:Y:S02]  /*1c4f0*/  IMAD.MOV.U32 R19, RZ, RZ, R16 ;  /* 0x000000ffff137224 */ /* 0x002fe400078e0010 */
[----:B------:R-:W-:-:S03]  /*1c500*/  IMAD.MOV.U32 R11, RZ, RZ, R13 ;  /* 0x000000ffff0b7224 */ /* 0x000fc600078e000d */
[----:B------:R0:W-:Y:S02]  /*1c510*/  STL [R1+0xe78], R19 ;  /* 0x000e781301007387 */ /* 0x0001e40000100800 */
[----:B0-----:R-:W-:Y:S02]  /*1c520*/  IMAD.MOV.U32 R19, RZ, RZ, R12 ;  /* 0x000000ffff137224 */ /* 0x001fe400078e000c */
[----:B--2---:R-:W-:Y:S02]  /*1c530*/  IMAD.MOV.U32 R18, RZ, RZ, R22 ;  /* 0x000000ffff127224 */ /* 0x004fe400078e0016 */
[----:B------:R-:W-:Y:S01]  /*1c540*/  IMAD.MOV.U32 R12, RZ, RZ, R23 ;  /* 0x000000ffff0c7224 */ /* 0x000fe200078e0017 */
[----:B------:R-:W3:Y:S01]  /*1c550*/  LDL.LU R22, [R1+0x103c] ;  /* 0x00103c0001167983 */ /* 0x000ee20000300800 */
[----:B------:R0:W-:Y:S02]  /*1c560*/  STL [R1+0xe74], R15 ;  /* 0x000e740f01007387 */ /* 0x0001e40000100800 */
[----:B------:R-:W3:Y:S02]  /*1c570*/  LDL.LU R23, [R1+0x1038] ;  /* 0x0010380001177983 */ /* 0x000ee40000300800 */
[----:B------:R-:W2:Y:S01]  /*1c580*/  LDL.LU R13, [R1+0x14] ;  /* 0x00001400010d7983 */ /* 0x000ea20000300800 */
[----:B------:R-:W4:Y:S04]  /*1c590*/  LDL.LU R14, [R1+0x18] ;  /* 0x00001800010e7983 */ /* 0x000f280000300800 */
[----:B0-----:R-:W4:Y:S04]  /*1c5a0*/  LDL.LU R15, [R1+0x1c] ;  /* 0x00001c00010f7983 */ /* 0x001f280000300800 */
[----:B----4-:R0:W-:Y:S02]  /*1c5b0*/  STL.64 [R1+0xfe0], R14 ;  /* 0x000fe00e01007387 */ /* 0x0101e40000100a00 */
[----:B0-----:R-:W-:-:S02]  /*1c5c0*/  IMAD.MOV.U32 R14, RZ, RZ, R29 ;  /* 0x000000ffff0e7224 */ /* 0x001fc400078e001d */
[----:B------:R-:W-:-:S07]  /*1c5d0*/  IMAD.MOV.U32 R15, RZ, RZ, R28 ;  /* 0x000000ffff0f7224 */ /* 0x000fce00078e001c */
[C---:B---3--:R-:W-:Y:S01]  /*1c5e0*/  HMMA.16816.F32.BF16 R24, R20.reuse, R14, R24 ;  /* 0x0000000e1418723c */ /* 0x048fe20000041818 */
[----:B--2---:R-:W-:Y:S11]  /*1c5f0*/  STL.64 [R1+0xfd8], R12 ;  /* 0x000fd80c01007387 */ /* 0x004ff60000100a00 */
[----:B------:R-:W-:Y:S11]  /*1c600*/  @!UPT UIADD3 URZ, URZ, URZ, URZ ;  /* 0x0000003f3f3ff290 */ /* 0x000ff6000fffe03f */
[----:B------:R-:W-:Y:S01]  /*1c610*/  STL.64 [R1+0x150], R24 ;  /* 0x0001501801007387 */ /* 0x000fe20000100a00 */
[----:B------:R0:W-:Y:S03]  /*1c620*/  STL.64 [R1+0x158], R26 ;  /* 0x0001581a01007387 */ /* 0x0001e60000100a00 */
[----:B0-----:R-:W2:Y:S01]  /*1c630*/  LDL.LU.64 R26, [R1+0x1030] ;  /* 0x00103000011a7983 */ /* 0x001ea20000300a00 */
[----:B------:R-:W2:Y:S02]  /*1c640*/  LDL.LU.64 R24, [R1+0x1028] ;  /* 0x0010280001187983 */ /* 0x000ea40000300a00 */
        /* <DEDUP_REMOVED lines=8> */
[----:B------:R-:W3:Y:S01]  /*1c6d0*/  LDL.LU R16, [R1+0x50] ;  /* 0x0000500001107983 */ /* 0x000ee20000300800 */
[----:B------:R-:W3:Y:S04]  /*1c6e0*/  LDL.LU R17, [R1+0x54] ;  /* 0x0000540001117983 */ /* 0x000ee80000300800 */
[----:B0-----:R-:W3:Y:S01]  /*1c6f0*/  LDL.LU R18, [R1+0x58] ;  /* 0x0000580001127983 */ /* 0x001ee20000300800 */
        /* <DEDUP_REMOVED lines=8> */
[----:B--2---:R-:W-:Y:S01]  /*1c780*/  HMMA.16816.F32.BF16 R20, R20, R6, R24 ;  /* 0x000000061414723c */ /* 0x004fe20000041818 */
[----:B------:R-:W3:Y:S01]  /*1c790*/  LDL.LU.64 R26, [R1+0x1000] ;  /* 0x00100000011a7983 */ /* 0x000ee20000300a00 */
[----:B------:R-:W3:Y:S02]  /*1c7a0*/  LDL.LU.64 R24, [R1+0xff8] ;  /* 0x000ff80001187983 */ /* 0x000ee40000300a00 */
[----:B------:R0:W-:Y:S02]  /*1c7b0*/  STL.64 [R1+0xfd0], R6 ;  /* 0x000fd00601007387 */ /* 0x0001e40000100a00 */
[----:B------:R1:W-:Y:S02]  /*1c7c0*/  STL.64 [R1+0xfc8], R4 ;  /* 0x000fc80401007387 */ /* 0x0003e40000100a00 */
[----:B0-----:R-:W-:Y:S11]  /*1c7d0*/  IMAD.MOV.U32 R6, RZ, RZ, R0 ;  /* 0x000000ffff067224 */ /* 0x001ff600078e0000 */
[----:B------:R-:W-:Y:S04]  /*1c7e0*/  @!UPT UIADD3 URZ, URZ, URZ, URZ ;  /* 0x0000003f3f3ff290 */ /* 0x000fe8000fffe03f */
[----:B------:R-:W-:Y:S01]  /*1c7f0*/  STL.64 [R1+0x120], R20 ;  /* 0x0001201401007387 */ /* 0x000fe20000100a00 */
[----:B------:R-:W-:Y:S02]  /*1c800*/  STL.64 [R1+0x128], R22 ;  /* 0x0001281601007387 */ /* 0x000fe40000100a00 */
[----:B-1----:R-:W2:Y:S02]  /*1c810*/  LDL.LU R5, [R1+0x4] ;  /* 0x0000040001057983 */ /* 0x002ea40000300800 */
[----:B------:R-:W4:Y:S01]  /*1c820*/  LDL.LU R0, [R1+0xff0] ;  /* 0x000ff00001007983 */ /* 0x000f220000300800 */
[C---:B---3--:R-:W-:Y:S01]  /*1c830*/  HMMA.16816.F32.BF16 R12, R24.reuse, R14, R16 ;  /* 0x0000000e180c723c */ /* 0x048fe20000041810 */
[----:B------:R-:W3:Y:S11]  /*1c840*/  LDL.LU.64 R18, [R1+0xfe8] ;  /* 0x000fe80001127983 */ /* 0x000ef60000300a00 */
[----:B------:R-:W-:Y:S11]  /*1c850*/  @!UPT UIADD3 URZ, URZ, URZ, URZ ;  /* 0x0000003f3f3ff290 */ /* 0x000ff6000fffe03f */
[----:B------:R-:W-:Y:S01]  /*1c860*/  STL.64 [R1+0xe0], R12 ;  /* 0x0000e00c01007387 */ /* 0x000fe20000100a00 */
[----:B------:R0:W-:Y:S03]  /*1c870*/  STL.64 [R1+0xe8], R14 ;  /* 0x0000e80e01007387 */ /* 0x0001e60000100a00 */
[----:B0-----:R-:W3:Y:S01]  /*1c880*/  LDL.LU.64 R14, [R1+0xfe0] ;  /* 0x000fe000010e7983 */ /* 0x001ee20000300a00 */
[----:B------:R-:W3:Y:S02]  /*1c890*/  LDL.LU.64 R12, [R1+0xfd8] ;  /* 0x000fd800010c7983 */ /* 0x000ee40000300a00 */
[----:B------:R-:W2:Y:S02]  /*1c8a0*/  LDL.LU R20, [R1+0xbbc] ;  /* 0x000bbc0001147983 */ /* 0x000ea40000300800 */
[----:B------:R-:W2:Y:S01]  /*1c8b0*/  LDL.LU R21, [R1+0xbb4] ;  /* 0x000bb40001157983 */ /* 0x000ea20000300800 */
[----:B---3--:R-:W-:Y:S11]  /*1c8c0*/  HMMA.16816.F32.BF16 R12, R24, R18, R12 ;  /* 0x00000012180c723c */ /* 0x008ff6000004180c */
[----:B------:R-:W-:Y:S11]  /*1c8d0*/  @!UPT UIADD3 URZ, URZ, URZ, URZ ;  /* 0x0000003f3f3ff290 */ /* 0x000ff6000fffe03f */
[----:B------:R-:W-:Y:S01]  /*1c8e0*/  @!UPT UIADD3 URZ, URZ, URZ, URZ ;  /* 0x0000003f3f3ff290 */ /* 0x000fe2000fffe03f */
[----:B------:R-:W-:Y:S01]  /*1c8f0*/  STL.64 [R1+0x110], R12 ;  /* 0x0001100c01007387 */ /* 0x000fe20000100a00 */
[----:B------:R0:W-:Y:S02]  /*1c900*/  STL.64 [R1+0x118], R14 ;  /* 0x0001180e01007387 */ /* 0x0001e40000100a00 */
[----:B------:R-:W3:Y:S01]  /*1c910*/  LDL.LU R22, [R1+0xbac] ;  /* 0x000bac0001167983 */ /* 0x000ee20000300800 */
[----:B0-----:R-:W3:Y:S01]  /*1c920*/  LDL.LU R15, [R1+0xba4] ;  /* 0x000ba400010f7983 */ /* 0x001ee20000300800 */
[----:B------:R-:W3:Y:S02]  /*1c930*/  LDL.LU R19, [R1+0xbc8] ;  /* 0x000bc80001137983 */ /* 0x000ee40000300800 */
[----:B------:R-:W3:Y:S02]  /*1c940*/  LDL.LU R16, [R1+0xb9c] ;  /* 0x000b9c0001107983 */ /* 0x000ee40000300800 */
[----:B------:R-:W-:Y:S02]  /*1c950*/  IMAD.MOV.U32 R4, RZ, RZ, R2 ;  /* 0x000000ffff047224 */ /* 0x000fe400078e0002 */
[----:B------:R-:W-:-:S07]  /*1c960*/  IMAD.MOV.U32 R7, RZ, RZ, R3 ;  /* 0x000000ffff077224 */ /* 0x000fce00078e0003 */
[----:B--2---:R-:W-:Y:S01]  /*1c970*/  HMMA.16816.F32.BF16 R8, R24, R10, R4 ;  /* 0x0000000a1808723c */ /* 0x004fe20000041804 */
[----:B---3--:R0:W-:Y:S04]  /*1c980*/  STL [R1+0xfa8], R16 ;  /* 0x000fa81001007387 */ /* 0x0081e80000100800 */
[----:B0-----:R-:W2:Y:S01]  /*1c990*/  LDL.LU R16, [R1+0x4bc] ;  /* 0x0004bc0001107983 */ /* 0x001ea20000300800 */
[----:B------:R-:W3:Y:S02]  /*1c9a0*/  LDL.LU R17, [R1+0xbc0] ;  /* 0x000bc00001117983 */ /* 0x000ee40000300800 */
[----:B------:R-:W2:Y:S02]  /*1c9b0*/  LDL.LU R18, [R1+0xb94] ;  /* 0x000b940001127983 */ /* 0x000ea40000300800 */
[----:B------:R-:W2:Y:S01]  /*1c9c0*/  LDL.LU R14, [R1+0xbb8] ;  /* 0x000bb800010e7983 */ /* 0x000ea20000300800 */
[----:B------:R-:W2:Y:S01]  /*1c9d0*/  LDL.LU R13, [R1+0xb8c] ;  /* 0x000b8c00010d7983 */ /* 0x000ea20000300800 */
[----:B------:R-:W2:Y:S02]  /*1c9e0*/  LDL.LU R12, [R1+0xbb0] ;  /* 0x000bb000010c7983 */ /* 0x000ea40000300800 */
[----:B------:R-:W2:Y:S02]  /*1c9f0*/  LDL.LU R29, [R1+0xb84] ;  /* 0x000b8400011d7983 */ /* 0x000ea40000300800 */
[----:B------:R-:W2:Y:S01]  /*1ca00*/  LDL.LU R28, [R1+0xba8] ;  /* 0x000ba800011c7983 */ /* 0x000ea20000300800 */
[----:B------:R-:W2:Y:S01]  /*1ca10*/  LDL.LU.64 R6, [R1+0xfd0] ;  /* 0x000fd00001067983 */ /* 0x000ea20000300a00 */
[----:B------:R-:W2:Y:S05]  /*1ca20*/  LDL.LU.64 R4, [R1+0xfc8] ;  /* 0x000fc80001047983 */ /* 0x000eaa0000300a00 */
[----:B------:R-:W-:Y:S02]  /*1ca30*/  STL.64 [R1+0x100], R8 ;  /* 0x0001000801007387 */ /* 0x000fe40000100a00 */
[----:B------:R0:W-:Y:S02]  /*1ca40*/  STL.64 [R1+0x108], R10 ;  /* 0x0001080a01007387 */ /* 0x0001e40000100a00 */
[----:B0-----:R-:W3:Y:S01]  /*1ca50*/  LDL.LU.64 R10, [R1+0xfc0] ;  /* 0x000fc000010a7983 */ /* 0x001ee20000300a00 */
[----:B------:R-:W-:-:S02]  /*1ca60*/  IMAD.MOV.U32 R2, RZ, RZ, c[0x0][0x188] ;  /* 0x00006200ff027624 */ /* 0x000fc400078e00ff */
[----:B------:R-:W3:Y:S02]  /*1ca70*/  LDL.LU.64 R8, [R1+0xfb8] ;  /* 0x000fb80001087983 */ /* 0x000ee40000300a00 */
[----:B------:R-:W-:-:S04]  /*1ca80*/  IMAD.SHL.U32 R23, R2, 0x80, RZ ;  /* 0x0000008002177824 */ /* 0x000fc800078e00ff */
[----:B------:R-:W-:-:S05]  /*1ca90*/  IMAD.SHL.U32 R23, R23, 0x2, RZ ;  /* 0x0000000217177824 */ /* 0x000fca00078e00ff */
[----:B--2---:R-:W-:-:S05]  /*1caa0*/  IADD3 R2, P0, R4, R23, RZ ;  /* 0x0000001704027210 */ /* 0x004fca0007f1e0ff */
[----:B----4-:R-:W-:Y:S01]  /*1cab0*/  IMAD.X R4, R5, 0x1, R0, P0 ;  /* 0x0000000105047824 */ /* 0x010fe200000e0600 */
[----:B------:R0:W-:Y:S01]  /*1cac0*/  STL [R1+0xe7c], R2 ;  /* 0x000e7c0201007387 */ /* 0x0001e20000100800 */
[----:B---3--:R-:W-:-:S03]  /*1cad0*/  IADD3 R3, P1, R10, R23, RZ ;  /* 0x000000170a037210 */ /* 0x008fc60007f3e0ff */
[----:B0-----:R-:W2:Y:S02]  /*1cae0*/  LDL.LU R2, [R1+0xbc4] ;  /* 0x000bc40001027983 */ /* 0x001ea40000300800 */
[----:B------:R0:W-:Y:S02]  /*1caf0*/  STL [R1+0xe80], R3 ;  /* 0x000e800301007387 */ /* 0x0001e40000100800 */
[----:B------:R-:W-:Y:S01]  /*1cb00*/  IMAD.X R5, R11, 0x1, R0, P1 ;  /* 0x000000010b057824 */ /* 0x000fe200008e0600 */
[----:B0-----:R-:W3:Y:S01]  /*1cb10*/  LDL.LU R3, [R1+0xbcc] ;  /* 0x000bcc0001037983 */ /* 0x001ee20000300800 */
[----:B------:R0:W-:Y:S03]  /*1cb20*/  STL [R1+0xe84], R4 ;  /* 0x000e840401007387 */ /* 0x0001e60000100800 */
[----:B0-----:R-:W4:Y:S01]  /*1cb30*/  LDL R4, [R1+0xdd8] ;  /* 0x000dd80001047983 */ /* 0x001f220000100800 */
[----:B------:R-:W2:Y:S01]  /*1cb40*/  LDL.LU.64 R10, [R1+0xfb0] ;  /* 0x000fb000010a7983 */ /* 0x000ea20000300a00 */
[----:B------:R-:W-:-:S05]  /*1cb50*/  IADD3 R16, R16, 0x1, RZ ;  /* 0x0000000110107810 */ /* 0x000fca0007ffe0ff */
[----:B------:R-:W-:Y:S01]  /*1cb60*/  STL [R1+0x4bc], R16 ;  /* 0x0004bc1001007387 */ /* 0x000fe20000100800 */
[----:B------:R-:W-:Y:S01]  /*1cb70*/  STL [R1+0xe88], R5 ;  /* 0x000e880501007387 */ /* 0x000fe20000100800 */
[----:B--2---:R-:W-:Y:S01]  /*1cb80*/  HMMA.16816.F32.BF16 R8, R24, R6, R8 ;  /* 0x000000061808723c */ /* 0x004fe20000041808 */
[----:B----4-:R-:W-:Y:S11]  /*1cb90*/  ISETP.NE.U32.AND P0, PT, R16, R4, PT ;  /* 0x000000041000720c */ /* 0x010ff60003f05070 */
[----:B------:R-:W-:Y:S11]  /*1cba0*/  @!UPT UIADD3 URZ, URZ, URZ, URZ ;  /* 0x0000003f3f3ff290 */ /* 0x000ff6000fffe03f */
[----:B------:R0:W-:Y:S01]  /*1cbb0*/  STL.64 [R1+0xf0], R8 ;  /* 0x0000f00801007387 */ /* 0x0001e20000100a00 */
[----:B------:R-:W-:Y:S02]  /*1cbc0*/  IMAD.MOV.U32 R6, RZ, RZ, R10 ;  /* 0x000000ffff067224 */ /* 0x000fe400078e000a */
[----:B------:R-:W-:Y:S02]  /*1cbd0*/  STL.64 [R1+0xf8], R10 ;  /* 0x0000f80a01007387 */ /* 0x000fe40000100a00 */
[----:B0-----:R-:W-:-:S05]  /*1cbe0*/  IMAD.MOV.U32 R8, RZ, RZ, R11 ;  /* 0x000000ffff087224 */ /* 0x001fca00078e000b */
[----:B------:R-:W-:Y:S01]  /*1cbf0*/  STL [R1+0xe90], R8 ;  /* 0x000e900801007387 */ /* 0x000fe20000100800 */
[----:B------:R-:W-:Y:S02]  /*1cc00*/  STL [R1+0xe8c], R6 ;  /* 0x000e8c0601007387 */ /* 0x000fe40000100800 */
[----:B------:R-:W2:Y:S01]  /*1cc10*/  LDL.LU R16, [R1+0xfa8] ;  /* 0x000fa80001107983 */ /* 0x000ea20000300800 */
[-C--:B---3--:R-:W-:Y:S02]  /*1cc20*/  IADD3 R3, P5, R3, R23.reuse, RZ ;  /* 0x0000001703037210 */ /* 0x088fe40007fbe0ff */
[-C--:B------:R-:W-:Y:S02]  /*1cc30*/  IADD3 R2, P6, R2, R23.reuse, RZ ;  /* 0x0000001702027210 */ /* 0x080fe40007fde0ff */
[-C--:B------:R-:W-:Y:S02]  /*1cc40*/  IADD3 R20, P1, R20, R23.reuse, RZ ;  /* 0x0000001714147210 */ /* 0x080fe40007f3e0ff */
[----:B------:R-:W-:-:S02]  /*1cc50*/  IADD3 R21, P2, R21, R23, RZ ;  /* 0x0000001715157210 */ /* 0x000fc40007f5e0ff */
[-C--:B------:R-:W-:Y:S01]  /*1cc60*/  IADD3 R22, P3, R22, R23.reuse, RZ ;  /* 0x0000001716167210 */ /* 0x080fe20007f7e0ff */
[----:B------:R-:W-:Y:S01]  /*1cc70*/  STL [R1+0xbcc], R3 ;  /* 0x000bcc0301007387 */ /* 0x000fe20000100800 */
[-C--:B------:R-:W-:Y:S01]  /*1cc80*/  IADD3 R15, P4, R15, R23.reuse, RZ ;  /* 0x000000170f0f7210 */ /* 0x080fe20007f9e0ff */
[----:B------:R-:W-:Y:S02]  /*1cc90*/  STL [R1+0xbc4], R2 ;  /* 0x000bc40201007387 */ /* 0x000fe40000100800 */
[--C-:B------:R-:W-:Y:S01]  /*1cca0*/  IMAD.X R19, R19, 0x1, R0.reuse, P5 ;  /* 0x0000000113137824 */ /* 0x100fe200028e0600 */
[----:B------:R-:W-:Y:S01]  /*1ccb0*/  STL [R1+0xbbc], R20 ;  /* 0x000bbc1401007387 */ /* 0x000fe20000100800 */
[----:B------:R-:W-:Y:S02]  /*1ccc0*/  STL [R1+0xbb4], R21 ;  /* 0x000bb41501007387 */ /* 0x000fe40000100800 */
[--C-:B------:R-:W-:Y:S02]  /*1ccd0*/  IMAD.X R17, R17, 0x1, R0.reuse, P6 ;  /* 0x0000000111117824 */ /* 0x100fe400030e0600 */
[----:B------:R-:W-:Y:S01]  /*1cce0*/  STL [R1+0xbac], R22 ;  /* 0x000bac1601007387 */ /* 0x000fe20000100800 */
[----:B------:R-:W-:Y:S01]  /*1ccf0*/  IADD3 R18, P6, R18, R23, RZ ;  /* 0x0000001712127210 */ /* 0x000fe20007fde0ff */
[----:B------:R-:W-:Y:S01]  /*1cd00*/  STL [R1+0xba4], R15 ;  /* 0x000ba40f01007387 */ /* 0x000fe20000100800 */
[----:B------:R-:W-:-:S02]  /*1cd10*/  IMAD.X R14, R14, 0x1, R0, P1 ;  /* 0x000000010e0e7824 */ /* 0x000fc400008e0600 */
[----:B------:R-:W-:Y:S01]  /*1cd20*/  STL [R1+0xbc8], R19 ;  /* 0x000bc81301007387 */ /* 0x000fe20000100800 */
[-C--:B------:R-:W-:Y:S01]  /*1cd30*/  IADD3 R13, P1, R13, R23.reuse, RZ ;  /* 0x000000170d0d7210 */ /* 0x080fe20007f3e0ff */
[--C-:B------:R-:W-:Y:S01]  /*1cd40*/  IMAD.X R12, R12, 0x1, R0.reuse, P2 ;  /* 0x000000010c0c7824 */ /* 0x100fe200010e0600 */
[-C--:B------:R-:W-:Y:S01]  /*1cd50*/  IADD3 R29, P2, R29, R23.reuse, RZ ;  /* 0x000000171d1d7210 */ /* 0x080fe20007f5e0ff */
[----:B------:R-:W-:Y:S01]  /*1cd60*/  IMAD.X R28, R28, 0x1, R0, P3 ;  /* 0x000000011c1c7824 */ /* 0x000fe200018e0600 */
[----:B--2---:R-:W-:-:S05]  /*1cd70*/  IADD3 R16, P5, R16, R23, RZ ;  /* 0x0000001710107210 */ /* 0x004fca0007fbe0ff */
[----:B------:R-:W-:Y:S01]  /*1cd80*/  STL [R1+0xb9c], R16 ;  /* 0x000b9c1001007387 */ /* 0x000fe20000100800 */
[----:B------:R-:W-:Y:S02]  /*1cd90*/  STL [R1+0xbc0], R17 ;  /* 0x000bc01101007387 */ /* 0x000fe40000100800 */
[----:B------:R-:W-:Y:S02]  /*1cda0*/  STL [R1+0xb94], R18 ;  /* 0x000b941201007387 */ /* 0x000fe40000100800 */
[----:B------:R-:W-:Y:S01]  /*1cdb0*/  STL [R1+0xbb8], R14 ;  /* 0x000bb80e01007387 */ /* 0x000fe20000100800 */
[----:B------:R-:W-:Y:S01]  /*1cdc0*/  STL [R1+0xb8c], R13 ;  /* 0x000b8c0d01007387 */ /* 0x000fe20000100800 */
[----:B------:R0:W-:Y:S02]  /*1cdd0*/  STL [R1+0xfa4], R0 ;  /* 0x000fa40001007387 */ /* 0x0001e40000100800 */
[----:B------:R-:W-:Y:S01]  /*1cde0*/  STL [R1+0xbb0], R12 ;  /* 0x000bb00c01007387 */ /* 0x000fe20000100800 */
[----:B0-----:R-:W2:Y:S01]  /*1cdf0*/  LDL.LU R0, [R1+0xb7c] ;  /* 0x000b7c0001007983 */ /* 0x001ea20000300800 */
[----:B------:R-:W-:Y:S02]  /*1ce00*/  STL [R1+0xb84], R29 ;  /* 0x000b841d01007387 */ /* 0x000fe40000100800 */
[----:B------:R-:W3:Y:S02]  /*1ce10*/  LDL.LU R6, [R1+0xb6c] ;  /* 0x000b6c0001067983 */ /* 0x000ee40000300800 */
[----:B------:R-:W-:Y:S01]  /*1ce20*/  STL [R1+0xba8], R28 ;  /* 0x000ba81c01007387 */ /* 0x000fe20000100800 */
[----:B---3--:R0:W-:Y:S04]  /*1ce30*/  STL [R1+0xf98], R6 ;  /* 0x000f980601007387 */ /* 0x0081e80000100800 */
[----:B0-----:R-:W3:Y:S04]  /*1ce40*/  LDL.LU R6, [R1+0xb98] ;  /* 0x000b980001067983 */ /* 0x001ee80000300800 */
[----:B---3--:R0:W-:Y:S04]  /*1ce50*/  STL [R1+0xf9c], R6 ;  /* 0x000f9c0601007387 */ /* 0x0081e80000100800 */
[----:B0-----:R-:W3:Y:S01]  /*1ce60*/  LDL.LU R6, [R1+0xb74] ;  /* 0x000b740001067983 */ /* 0x001ee20000300800 */
[----:B--2---:R-:W-:-:S03]  /*1ce70*/  IADD3 R0, P3, R0, R23, RZ ;  /* 0x0000001700007210 */ /* 0x004fc60007f7e0ff */
[----:B---3--:R0:W-:Y:S04]  /*1ce80*/  STL [R1+0xfa0], R6 ;  /* 0x000fa00601007387 */ /* 0x0081e80000100800 */
        /* <DEDUP_REMOVED lines=27> */
[----:B------:R0:W-:Y:S02]  /*1d040*/  STL [R1+0xb7c], R0 ;  /* 0x000b7c0001007387 */ /* 0x0001e40000100800 */
[----:B0-----:R-:W2:Y:S02]  /*1d050*/  LDL.LU R0, [R1+0xfa4] ;  /* 0x000fa40001007983 */ /* 0x001ea40000300800 */
[----:B--2---:R-:W-:-:S05]  /*1d060*/  IMAD.X R6, R6, 0x1, R0, P4 ;  /* 0x0000000106067824 */ /* 0x004fca00020e0600 */
[----:B------:R0:W-:Y:S04]  /*1d070*/  STL [R1+0xba0], R6 ;  /* 0x000ba00601007387 */ /* 0x0001e80000100800 */
[----:B0-----:R-:W2:Y:S02]  /*1d080*/  LDL.LU R6, [R1+0xfa0] ;  /* 0x000fa00001067983 */ /* 0x001ea40000300800 */
[----:B--2---:R-:W-:-:S05]  /*1d090*/  IADD3 R6, P4, R6, R23, RZ ;  /* 0x0000001706067210 */ /* 0x004fca0007f9e0ff */
[----:B------:R0:W-:Y:S04]  /*1d0a0*/  STL [R1+0xb74], R6 ;  /* 0x000b740601007387 */ /* 0x0001e80000100800 */
[----:B0-----:R-:W2:Y:S02]  /*1d0b0*/  LDL.LU R6, [R1+0xf9c] ;  /* 0x000f9c0001067983 */ /* 0x001ea40000300800 */
[----:B--2---:R-:W-:-:S05]  /*1d0c0*/  IMAD.X R6, R6, 0x1, R0, P5 ;  /* 0x0000000106067824 */ /* 0x004fca00028e0600 */
[----:B------:R0:W-:Y:S04]  /*1d0d0*/  STL [R1+0xb98], R6 ;  /* 0x000b980601007387 */ /* 0x0001e80000100800 */
[----:B0-----:R-:W2:Y:S01]  /*1d0e0*/  LDL.LU R6, [R1+0xf98] ;  /* 0x000f980001067983 */ /* 0x001ea20000300800 */
[--C-:B---3--:R-:W-:Y:S01]  /*1d0f0*/  IMAD.X R8, R8, 0x1, R0.reuse, P6 ;  /* 0x0000000108087824 */ /* 0x108fe200030e0600 */
[-C--:B----4-:R-:W-:Y:S01]  /*1d100*/  IADD3 R24, P6, R24, R23.reuse, RZ ;  /* 0x0000001718187210 */ /* 0x090fe20007fde0ff */
[--C-:B------:R-:W-:Y:S01]  /*1d110*/  IMAD.X R25, R25, 0x1, R0.reuse, P1 ;  /* 0x0000000119197824 */ /* 0x100fe200008e0600 */
[-C--:B------:R-:W-:Y:S01]  /*1d120*/  IADD3 R26, P1, R26, R23.reuse, RZ ;  /* 0x000000171a1a7210 */ /* 0x080fe20007f3e0ff */
        /* <DEDUP_REMOVED lines=16> */
[----:B------:R-:W-:Y:S01]  /*1d230*/  IMAD.X R29, R29, 0x1, R0, P6 ;  /* 0x000000011d1d7824 */ /* 0x000fe200030e0600 */
[----:B------:R-:W-:-:S02]  /*1d240*/  IADD3 R28, P6, R28, R23, RZ ;  /* 0x000000171c1c7210 */ /* 0x000fc40007fde0ff */
[----:B--2---:R-:W-:-:S05]  /*1d250*/  IADD3 R6, P5, R6, R23, RZ ;  /* 0x0000001706067210 */ /* 0x004fca0007fbe0ff */
[----:B------:R-:W-:Y:S01]  /*1d260*/  STL [R1+0xb6c], R6 ;  /* 0x000b6c0601007387 */ /* 0x000fe20000100800 */
[----:B------:R-:W-:Y:S02]  /*1d270*/  STL [R1+0xb90], R8 ;  /* 0x000b900801007387 */ /* 0x000fe40000100800 */
[----:B------:R-:W-:Y:S02]  /*1d280*/  STL [R1+0xb64], R24 ;  /* 0x000b641801007387 */ /* 0x000fe40000100800 */
[----:B------:R-:W-:Y:S01]  /*1d290*/  STL [R1+0xb88], R25 ;  /* 0x000b881901007387 */ /* 0x000fe20000100800 */
[----:B------:R-:W-:Y:S01]  /*1d2a0*/  STL [R1+0xb5c], R26 ;  /* 0x000b5c1a01007387 */ /* 0x000fe20000100800 */
[----:B------:R-:W-:Y:S02]  /*1d2b0*/  STL [R1+0xb80], R27 ;  /* 0x000b801b01007387 */ /* 0x000fe40000100800 */
[----:B------:R-:W-:Y:S02]  /*1d2c0*/  STL [R1+0xb54], R7 ;  /* 0x000b540701007387 */ /* 0x000fe40000100800 */
[--C-:B------:R-:W-:Y:S01]  /*1d2d0*/  IMAD.X R4, R4, 0x1, R0.reuse, P5 ;  /* 0x0000000104047824 */ /* 0x100fe200028e0600 */
[----:B------:R-:W-:Y:S01]  /*1d2e0*/  STL [R1+0xb78], R9 ;  /* 0x000b780901007387 */ /* 0x000fe20000100800 */
[----:B------:R-:W-:Y:S01]  /*1d2f0*/  IADD3 R3, P5, R3, R23, RZ ;  /* 0x0000001703037210 */ /* 0x000fe20007fbe0ff */
[----:B------:R-:W-:Y:S02]  /*1d300*/  STL [R1+0xb4c], R10 ;  /* 0x000b4c0a01007387 */ /* 0x000fe40000100800 */
[----:B------:R-:W-:Y:S01]  /*1d310*/  STL [R1+0xb70], R11 ;  /* 0x000b700b01007387 */ /* 0x000fe20000100800 */
[----:B------:R-:W-:Y:S01]  /*1d320*/  STL [R1+0xb44], R5 ;  /* 0x000b440501007387 */ /* 0x000fe20000100800 */
[----:B------:R-:W-:Y:S02]  /*1d330*/  STL [R1+0xb68], R4 ;  /* 0x000b680401007387 */ /* 0x000fe40000100800 */
[----:B------:R-:W-:Y:S02]  /*1d340*/  STL [R1+0xb3c], R3 ;  /* 0x000b3c0301007387 */ /* 0x000fe40000100800 */
[----:B------:R-:W-:Y:S01]  /*1d350*/  STL [R1+0xb60], R2 ;  /* 0x000b600201007387 */ /* 0x000fe20000100800 */
[----:B------:R-:W-:Y:S01]  /*1d360*/  STL [R1+0xb34], R20 ;  /* 0x000b341401007387 */ /* 0x000fe20000100800 */
[----:B------:R-:W-:Y:S02]  /*1d370*/  STL [R1+0xb58], R21 ;  /* 0x000b581501007387 */ /* 0x000fe40000100800 */
[----:B------:R-:W-:Y:S02]  /*1d380*/  STL [R1+0xb2c], R22 ;  /* 0x000b2c1601007387 */ /* 0x000fe40000100800 */
[----:B------:R-:W-:Y:S01]  /*1d390*/  STL [R1+0xb50], R15 ;  /* 0x000b500f01007387 */ /* 0x000fe20000100800 */
[----:B------:R-:W-:Y:S01]  /*1d3a0*/  STL [R1+0xb24], R19 ;  /* 0x000b241301007387 */ /* 0x000fe20000100800 */
[----:B------:R-:W-:-:S02]  /*1d3b0*/  IMAD.X R13, R13, 0x1, R0, P5 ;  /* 0x000000010d0d7824 */ /* 0x000fc400028e0600 */
[----:B------:R-:W-:Y:S02]  /*1d3c0*/  STL [R1+0xb48], R16 ;  /* 0x000b481001007387 */ /* 0x000fe40000100800 */
[----:B------:R-:W-:Y:S01]  /*1d3d0*/  STL [R1+0xb1c], R17 ;  /* 0x000b1c1101007387 */ /* 0x000fe20000100800 */
[----:B------:R-:W-:Y:S01]  /*1d3e0*/  IADD3 R12, P5, R12, R23, RZ ;  /* 0x000000170c0c7210 */ /* 0x000fe20007fbe0ff */
[----:B------:R-:W-:Y:S01]  /*1d3f0*/  STL [R1+0xb40], R18 ;  /* 0x000b401201007387 */ /* 0x000fe20000100800 */
[----:B------:R-:W-:Y:S02]  /*1d400*/  STL [R1+0xb14], R14 ;  /* 0x000b140e01007387 */ /* 0x000fe40000100800 */
[----:B------:R-:W-:Y:S02]  /*1d410*/  STL [R1+0xb38], R13 ;  /* 0x000b380d01007387 */ /* 0x000fe40000100800 */
[----:B------:R0:W-:Y:S01]  /*1d420*/  STL [R1+0xf94], R23 ;  /* 0x000f941701007387 */ /* 0x0001e20000100800 */
[----:B------:R-:W-:Y:S04]  /*1d430*/  STL [R1+0xb0c], R12 ;  /* 0x000b0c0c01007387 */ /* 0x000fe80000100800 */
        /* <DEDUP_REMOVED lines=8> */
[----:B--2---:R-:W-:-:S03]  /*1d4c0*/  IMAD.X R23, R23, 0x1, R0, P1 ;  /* 0x0000000117177824 */ /* 0x004fc600008e0600 */
        /* <DEDUP_REMOVED lines=30> */
[----:B--2---:R-:W-:-:S05]  /*1d6b0*/  IADD3 R6, P1, R6, R23, RZ ;  /* 0x0000001706067210 */ /* 0x004fca0007f3e0ff */
[----:B------:R0:W-:Y:S04]  /*1d6c0*/  STL [R1+0xafc], R6 ;  /* 0x000afc0601007387 */ /* 0x0001e80000100800 */
[----:B0-----:R-:W2:Y:S02]  /*1d6d0*/  LDL.LU R6, [R1+0xf90] ;  /* 0x000f900001067983 */ /* 0x001ea40000300800 */
[----:B--2---:R-:W-:-:S05]  /*1d6e0*/  IMAD.X R6, R6, 0x1, R0, P2 ;  /* 0x0000000106067824 */ /* 0x004fca00010e0600 */
[----:B------:R0:W-:Y:S04]  /*1d6f0*/  STL [R1+0xb20], R6 ;  /* 0x000b200601007387 */ /* 0x0001e80000100800 */
[----:B0-----:R-:W2:Y:S02]  /*1d700*/  LDL.LU R6, [R1+0xf8c] ;  /* 0x000f8c0001067983 */ /* 0x001ea40000300800 */
[----:B--2---:R-:W-:-:S05]  /*1d710*/  IADD3 R6, P2, R6, R23, RZ ;  /* 0x0000001706067210 */ /* 0x004fca0007f5e0ff */
[----:B------:R0:W-:Y:S04]  /*1d720*/  STL [R1+0xaf4], R6 ;  /* 0x000af40601007387 */ /* 0x0001e80000100800 */
[----:B0-----:R-:W2:Y:S01]  /*1d730*/  LDL.LU R6, [R1+0xf88] ;  /* 0x000f880001067983 */ /* 0x001ea20000300800 */
[--C-:B----4-:R-:W-:Y:S01]  /*1d740*/  IMAD.X R24, R24, 0x1, R0.reuse, P4 ;  /* 0x0000000118187824 */ /* 0x110fe200020e0600 */
        /* <DEDUP_REMOVED lines=18> */
[----:B------:R-:W-:Y:S01]  /*1d870*/  IADD3 R13, P2, R13, R23, RZ ;  /* 0x000000170d0d7210 */ /* 0x000fe20007f5e0ff */
[----:B------:R-:W-:-:S02]  /*1d880*/  IMAD.X R28, R28, 0x1, R0, P4 ;  /* 0x000000011c1c7824 */ /* 0x000fc400020e0600 */
[----:B--2---:R-:W-:Y:S01]  /*1d890*/  IMAD.X R6, R6, 0x1, R0, P3 ;  /* 0x0000000106067824 */ /* 0x004fe200018e0600 */
[----:B---3--:R-:W-:-:S04]  /*1d8a0*/  IADD3 R8, P3, R8, R23, RZ ;  /* 0x0000001708087210 */ /* 0x008fc80007f7e0ff */
[----:B------:R-:W-:Y:S01]  /*1d8b0*/  STL [R1+0xb18], R6 ;  /* 0x000b180601007387 */ /* 0x000fe20000100800 */
[----:B------:R-:W-:Y:S02]  /*1d8c0*/  STL [R1+0xaec], R8 ;  /* 0x000aec0801007387 */ /* 0x000fe40000100800 */
[----:B------:R-:W-:Y:S02]  /*1d8d0*/  STL [R1+0xb10], R24 ;  /* 0x000b101801007387 */ /* 0x000fe40000100800 */
[----:B------:R-:W-:Y:S01]  /*1d8e0*/  STL [R1+0xae4], R25 ;  /* 0x000ae41901007387 */ /* 0x000fe20000100800 */
[----:B------:R-:W-:Y:S01]  /*1d8f0*/  STL [R1+0xb08], R26 ;  /* 0x000b081a01007387 */ /* 0x000fe20000100800 */
[----:B------:R-:W-:Y:S02]  /*1d900*/  STL [R1+0xadc], R27 ;  /* 0x000adc1b01007387 */ /* 0x000fe40000100800 */
        /* <DEDUP_REMOVED lines=17> */
[----:B------:R-:W-:-:S02]  /*1da20*/  IMAD.X R12, R12, 0x1, R0, P3 ;  /* 0x000000010c0c7824 */ /* 0x000fc400018e0600 */
[----:B------:R-:W-:Y:S01]  /*1da30*/  STL [R1+0xa9c], R18 ;  /* 0x000a9c1201007387 */ /* 0x000fe20000100800 */
[-C--:B------:R-:W-:Y:S01]  /*1da40*/  IADD3 R29, P3, R29, R23.reuse, RZ ;  /* 0x000000171d1d7210 */ /* 0x080fe20007f7e0ff */
[----:B------:R-:W-:Y:S01]  /*1da50*/  STL [R1+0xac0], R14 ;  /* 0x000ac00e01007387 */ /* 0x000fe20000100800 */
[----:B------:R-:W-:Y:S02]  /*1da60*/  STL [R1+0xa94], R13 ;  /* 0x000a940d01007387 */ /* 0x000fe40000100800 */
        /* <DEDUP_REMOVED lines=1377> */
[--C-:B------:R-:W-:Y:S01]  /*23080*/  IMAD.X R19, R19, 0x1, R0.reuse, P1 ;  /* 0x0000000113137824 */ /* 0x100fe200008e0600 */
[----:B------:R-:W-:Y:S01]  /*23090*/  IADD3 R16, P1, R16, UR8, RZ ;  /* 0x0000000810107c10 */ /* 0x000fe2000ff3e0ff */
[--C-:B------:R-:W-:Y:S01]  /*230a0*/  IMAD.X R17, R17, 0x1, R0.reuse, P2 ;  /* 0x0000000111117824 */ /* 0x100fe200010e0600 */
[----:B------:R-:W-:Y:S01]  /*230b0*/  IADD3 R18, P2, R18, UR8, RZ ;  /* 0x0000000812127c10 */ /* 0x000fe2000ff5e0ff */
[--C-:B------:R-:W-:Y:S01]  /*230c0*/  IMAD.X R14, R14, 0x1, R0.reuse, P3 ;  /* 0x000000010e0e7824 */ /* 0x100fe200018e0600 */
[----:B------:R-:W-:Y:S01]  /*230d0*/  IADD3 R13, P3, R13, UR8, RZ ;  /* 0x000000080d0d7c10 */ /* 0x000fe2000ff7e0ff */
        /* <DEDUP_REMOVED lines=28> */
[----:B------:R-:W-:Y:S01]  /*232a0*/  IADD3 R29, P4, R29, UR8, RZ ;  /* 0x000000081d1d7c10 */ /* 0x000fe2000ff9e0ff */
        /* <DEDUP_REMOVED lines=9> */
[----:B0-----:R-:W3:Y:S01]  /*23340*/  LDL.LU R6, [R1+0x4c4] ;  /* 0x0004c40001067983 */ /* 0x001ee20000300800 */
[----:B------:R-:W4:Y:S02]  /*23350*/  LDL.LU R8, [R1+0x4c0] ;  /* 0x0004c00001087983 */ /* 0x000f240000300800 */
        /* <DEDUP_REMOVED lines=22> */
[----:B--2---:R-:W-:Y:S01]  /*234c0*/  IADD3 R0, P5, R0, UR8, RZ ;  /* 0x0000000800007c10 */ /* 0x004fe2000ffbe0ff */
[----:B------:R-:W2:Y:S01]  /*234d0*/  LDL.LU R13, [R1+0xd58] ;  /* 0x000d5800010d7983 */ /* 0x000ea20000300800 */
[----:B------:R-:W2:Y:S02]  /*234e0*/  LDL.LU R12, [R1+0xce4] ;  /* 0x000ce400010c7983 */ /* 0x000ea40000300800 */
[----:B------:R-:W2:Y:S02]  /*234f0*/  LDL.LU R29, [R1+0xd60] ;  /* 0x000d6000011d7983 */ /* 0x000ea40000300800 */
[----:B------:R-:W2:Y:S01]  /*23500*/  LDL.LU R28, [R1+0xce0] ;  /* 0x000ce000011c7983 */ /* 0x000ea20000300800 */
[----:B------:R0:W-:Y:S04]  /*23510*/  STL [R1+0xd1c], R0 ;  /* 0x000d1c0001007387 */ /* 0x0001e80000100800 */
[----:B0-----:R-:W3:Y:S02]  /*23520*/  LDL.LU R0, [R1+0xea4] ;  /* 0x000ea40001007983 */ /* 0x001ee40000300800 */
[----:B---3--:R-:W-:-:S05]  /*23530*/  IMAD.X R6, R6, 0x1, R0, P6 ;  /* 0x0000000106067824 */ /* 0x008fca00030e0600 */
[----:B------:R0:W-:Y:S04]  /*23540*/  STL [R1+0x4c4], R6 ;  /* 0x0004c40601007387 */ /* 0x0001e80000100800 */
[----:B0-----:R-:W3:Y:S01]  /*23550*/  LDL.LU R6, [R1+0xea0] ;  /* 0x000ea00001067983 */ /* 0x001ee20000300800 */
[----:B----4-:R-:W-:Y:S01]  /*23560*/  IADD3.X R8, R8, UR5, RZ, P1, !PT ;  /* 0x0000000508087c10 */ /* 0x010fe20008ffe4ff */
[----:B------:R-:W-:Y:S01]  /*23570*/  IADD3 R24, P1, R24, UR8, RZ ;  /* 0x0000000818187c10 */ /* 0x000fe2000ff3e0ff */
[----:B------:R-:W-:Y:S01]  /*23580*/  IADD3.X R25, R25, UR5, RZ, P2, !PT ;  /* 0x0000000519197c10 */ /* 0x000fe200097fe4ff */
[----:B------:R0:W-:Y:S01]  /*23590*/  STL [R1+0xe94], R0 ;  /* 0x000e940001007387 */ /* 0x0001e20000100800 */
[----:B------:R-:W-:Y:S02]  /*235a0*/  IADD3 R26, P2, R26, UR8, RZ ;  /* 0x000000081a1a7c10 */ /* 0x000fe4000ff5e0ff */
[----:B------:R-:W-:Y:S01]  /*235b0*/  IADD3.X R27, R27, UR5, RZ, P3, !PT ;  /* 0x000000051b1b7c10 */ /* 0x000fe20009ffe4ff */
[----:B------:R-:W-:Y:S01]  /*235c0*/  IADD3 R7, P3, R7, UR8, RZ ;  /* 0x0000000807077c10 */ /* 0x000fe2000ff7e0ff */
        /* <DEDUP_REMOVED lines=14> */
[----:B---3--:R-:W-:-:S05]  /*236b0*/  IADD3 R6, P6, R6, UR8, RZ ;  /* 0x0000000806067c10 */ /* 0x008fca000ffde0ff */
[----:B------:R-:W-:Y:S01]  /*236c0*/  STL [R1+0xd18], R6 ;  /* 0x000d180601007387 */ /* 0x000fe20000100800 */
[----:B------:R-:W-:Y:S02]  /*236d0*/  STL [R1+0x4c0], R8 ;  /* 0x0004c00801007387 */ /* 0x000fe40000100800 */
[----:B------:R-:W-:Y:S02]  /*236e0*/  STL [R1+0xd14], R24 ;  /* 0x000d141801007387 */ /* 0x000fe40000100800 */
[----:B------:R-:W-:Y:S01]  /*236f0*/  STL [R1+0xcc4], R25 ;  /* 0x000cc41901007387 */ /* 0x000fe20000100800 */
[----:B------:R-:W-:Y:S01]  /*23700*/  STL [R1+0xd0c], R26 ;  /* 0x000d0c1a01007387 */ /* 0x000fe20000100800 */
[----:B------:R-:W-:Y:S02]  /*23710*/  STL [R1+0xcc0], R27 ;  /* 0x000cc01b01007387 */ /* 0x000fe40000100800 */
[----:B------:R-:W-:Y:S01]  /*23720*/  STL [R1+0xd04], R7 ;  /* 0x000d040701007387 */ /* 0x000fe20000100800 */
[----:B------:R-:W-:Y:S01]  /*23730*/  IADD3.X R4, R4, UR5, RZ, P6, !PT ;  /* 0x0000000504047c10 */ /* 0x000fe2000b7fe4ff */
[----:B------:R-:W-:Y:S01]  /*23740*/  STL [R1+0xcbc], R9 ;  /* 0x000cbc0901007387 */ /* 0x000fe20000100800 */
[----:B------:R-:W-:Y:S01]  /*23750*/  IADD3 R3, P6, R3, UR8, RZ ;  /* 0x0000000803037c10 */ /* 0x000fe2000ffde0ff */
        /* <DEDUP_REMOVED lines=11> */
[----:B------:R-:W-:Y:S01]  /*23810*/  IADD3.X R14, R14, UR5, RZ, P6, !PT ;  /* 0x000000050e0e7c10 */ /* 0x000fe2000b7fe4ff */
[----:B------:R-:W-:Y:S01]  /*23820*/  STL [R1+0xcf8], R19 ;  /* 0x000cf81301007387 */ /* 0x000fe20000100800 */
[----:B--2---:R-:W-:Y:S01]  /*23830*/  IADD3 R13, P6, R13, UR8, RZ ;  /* 0x000000080d0d7c10 */ /* 0x004fe2000ffde0ff */
[----:B------:R-:W-:Y:S01]  /*23840*/  STL [R1+0xd48], R16 ;  /* 0x000d481001007387 */ /* 0x000fe20000100800 */
[----:B------:R-:W-:Y:S02]  /*23850*/  STL [R1+0xcf0], R17 ;  /* 0x000cf01101007387 */ /* 0x000fe40000100800 */
[----:B------:R-:W-:Y:S02]  /*23860*/  STL [R1+0xd50], R18 ;  /* 0x000d501201007387 */ /* 0x000fe40000100800 */
[----:B------:R-:W-:Y:S01]  /*23870*/  STL [R1+0xce8], R14 ;  /* 0x000ce80e01007387 */ /* 0x000fe20000100800 */
[----:B------:R-:W-:Y:S01]  /*23880*/  STL [R1+0xd58], R13 ;  /* 0x000d580d01007387 */ /* 0x000fe20000100800 */
[----:B0-----:R-:W2:Y:S01]  /*23890*/  LDL.LU R0, [R1+0xd70] ;  /* 0x000d700001007983 */ /* 0x001ea20000300800 */
[----:B------:R-:W-:Y:S01]  /*238a0*/  IADD3.X R12, R12, UR5, RZ, P1, !PT ;  /* 0x000000050c0c7c10 */ /* 0x000fe20008ffe4ff */
[----:B------:R-:W-:-:S04]  /*238b0*/  IADD3 R29, P1, R29, UR8, RZ ;  /* 0x000000081d1d7c10 */ /* 0x000fc8000ff3e0ff */
[----:B------:R-:W-:Y:S04]  /*238c0*/  STL [R1+0xce4], R12 ;  /* 0x000ce40c01007387 */ /* 0x000fe80000100800 */
[----:B--2---:R0:W-:Y:S01]  /*238d0*/  STL [R1+0xe98], R0 ;  /* 0x000e980001007387 */ /* 0x0041e20000100800 */
[----:B------:R-:W-:Y:S03]  /*238e0*/  STL [R1+0xd60], R29 ;  /* 0x000d601d01007387 */ /* 0x000fe60000100800 */
[----:B0-----:R-:W2:Y:S01]  /*238f0*/  LDL.LU R0, [R1+0xcdc] ;  /* 0x000cdc0001007983 */ /* 0x001ea20000300800 */
[----:B------:R-:W-:-:S05]  /*23900*/  IADD3.X R28, R28, UR5, RZ, P2, !PT ;  /* 0x000000051c1c7c10 */ /* 0x000fca00097fe4ff */
[----:B------:R-:W-:Y:S04]  /*23910*/  STL [R1+0xce0], R28 ;  /* 0x000ce01c01007387 */ /* 0x000fe80000100800 */
        /* <DEDUP_REMOVED lines=30> */
[----:B--2---:R-:W-:-:S05]  /*23b00*/  IADD3 R0, P2, R0, UR8, RZ ;  /* 0x0000000800007c10 */ /* 0x004fca000ff5e0ff */
[----:B------:R0:W-:Y:S04]  /*23b10*/  STL [R1+0xd68], R0 ;  /* 0x000d680001007387 */ /* 0x0001e80000100800 */
[----:B0-----:R-:W2:Y:S02]  /*23b20*/  LDL.LU R0, [R1+0xe9c] ;  /* 0x000e9c0001007983 */ /* 0x001ea40000300800 */
[----:B--2---:R-:W-:-:S05]  /*23b30*/  IADD3.X R0, R0, UR5, RZ, P3, !PT ;  /* 0x0000000500007c10 */ /* 0x004fca0009ffe4ff */
[----:B------:R0:W-:Y:S04]  /*23b40*/  STL [R1+0xcdc], R0 ;  /* 0x000cdc0001007387 */ /* 0x0001e80000100800 */
[----:B0-----:R-:W2:Y:S01]  /*23b50*/  LDL.LU R0, [R1+0xe98] ;  /* 0x000e980001007983 */ /* 0x001ea20000300800 */
[----:B---3--:R-:W-:Y:S01]  /*23b60*/  IADD3.X R8, R8, UR5, RZ, P4, !PT ;  /* 0x0000000508087c10 */ /* 0x008fe2000a7fe4ff */
[----:B----4-:R-:W-:Y:S01]  /*23b70*/  IADD3 R6, P4, R6, UR8, RZ ;  /* 0x0000000806067c10 */ /* 0x010fe2000ff9e0ff */
[----:B------:R-:W-:Y:S01]  /*23b80*/  IADD3.X R5, R5, UR5, RZ, P5, !PT ;  /* 0x0000000505057c10 */ /* 0x000fe2000affe4ff */
[----:B------:R-:W-:Y:S01]  /*23b90*/  IADD3 R4, P5, R4, UR8, RZ ;  /* 0x0000000804047c10 */ /* 0x000fe2000ffbe0ff */
[----:B------:R-:W-:Y:S01]  /*23ba0*/  IADD3.X R3, R3, UR5, RZ, P6, !PT ;  /* 0x0000000503037c10 */ /* 0x000fe2000b7fe4ff */
[----:B------:R-:W-:Y:S01]  /*23bb0*/  IADD3 R2, P6, R2, UR8, RZ ;  /* 0x0000000802027c10 */ /* 0x000fe2000ffde0ff */
[----:B------:R-:W-:-:S02]  /*23bc0*/  IADD3.X R19, R19, UR5, RZ, P1, !PT ;  /* 0x0000000513137c10 */ /* 0x000fc40008ffe4ff */
[----:B--2---:R-:W-:-:S05]  /*23bd0*/  IADD3 R0, P3, R0, UR8, RZ ;  /* 0x0000000800007c10 */ /* 0x004fca000ff7e0ff */
[----:B------:R0:W-:Y:S04]  /*23be0*/  STL [R1+0xd70], R0 ;  /* 0x000d700001007387 */ /* 0x0001e80000100800 */
[----:B0-----:R0:W5:Y:S01]  /*23bf0*/  LDL.LU R0, [R1+0xe94] ;  /* 0x000e940001007983 */ /* 0x0011620000300800 */
[----:B------:R1:W-:Y:S03]  /*23c00*/  STL [R1+0xcd8], R8 ;  /* 0x000cd80801007387 */ /* 0x0003e60000100800 */
[----:B-1----:R0:W5:Y:S01]  /*23c10*/  LDL.LU R8, [R1+0xe90] ;  /* 0x000e900001087983 */ /* 0x0021620000300800 */
[----:B------:R1:W-:Y:S03]  /*23c20*/  STL [R1+0xd78], R6 ;  /* 0x000d780601007387 */ /* 0x0003e60000100800 */
[----:B-1----:R0:W5:Y:S01]  /*23c30*/  LDL.LU R6, [R1+0xe8c] ;  /* 0x000e8c0001067983 */ /* 0x0021620000300800 */
[----:B------:R1:W-:Y:S03]  /*23c40*/  STL [R1+0xcd4], R5 ;  /* 0x000cd40501007387 */ /* 0x0003e60000100800 */
[----:B-1----:R-:W2:Y:S01]  /*23c50*/  LDL.LU R5, [R1+0xe88] ;  /* 0x000e880001057983 */ /* 0x002ea20000300800 */
[----:B------:R1:W-:Y:S03]  /*23c60*/  STL [R1+0xd80], R4 ;  /* 0x000d800401007387 */ /* 0x0003e60000100800 */
[----:B-1----:R-:W3:Y:S01]  /*23c70*/  LDL.LU R4, [R1+0xe84] ;  /* 0x000e840001047983 */ /* 0x002ee20000300800 */
[----:B------:R1:W-:Y:S03]  /*23c80*/  STL [R1+0xcd0], R3 ;  /* 0x000cd00301007387 */ /* 0x0003e60000100800 */
[----:B-1----:R-:W4:Y:S01]  /*23c90*/  LDL.LU R3, [R1+0xe80] ;  /* 0x000e800001037983 */ /* 0x002f220000300800 */
[----:B------:R1:W-:Y:S03]  /*23ca0*/  STL [R1+0xd88], R2 ;  /* 0x000d880201007387 */ /* 0x0003e60000100800 */
[----:B-1----:R-:W2:Y:S01]  /*23cb0*/  LDL.LU R2, [R1+0xe7c] ;  /* 0x000e7c0001027983 */ /* 0x002ea20000300800 */
[----:B------:R-:W-:-:S02]  /*23cc0*/  IADD3 R15, P1, R15, UR8, RZ ;  /* 0x000000080f0f7c10 */ /* 0x000fc4000ff3e0ff */
[----:B------:R-:W-:Y:S01]  /*23cd0*/  IADD3.X R14, R14, UR5, RZ, P2, !PT ;  /* 0x000000050e0e7c10 */ /* 0x000fe200097fe4ff */
[----:B------:R1:W-:Y:S01]  /*23ce0*/  STL [R1+0xccc], R19 ;  /* 0x000ccc1301007387 */ /* 0x0003e20000100800 */
[----:B------:R-:W-:Y:S02]  /*23cf0*/  IADD3 R13, P2, R13, UR8, RZ ;  /* 0x000000080d0d7c10 */ /* 0x000fe4000ff5e0ff */
[----:B------:R-:W-:Y:S01]  /*23d00*/  IADD3.X R12, R12, UR5, RZ, P3, !PT ;  /* 0x000000050c0c7c10 */ /* 0x000fe20009ffe4ff */
[----:B------:R-:W-:Y:S01]  /*23d10*/  IADD3 R28, P3, R28, UR8, RZ ;  /* 0x000000081c1c7c10 */ /* 0x000fe2000ff7e0ff */
[----:B------:R-:W-:Y:S01]  /*23d20*/  IADD3.X R29, R29, UR5, RZ, P4, !PT ;  /* 0x000000051d1d7c10 */ /* 0x000fe2000a7fe4ff */
[----:B-1----:R0:W5:Y:S01]  /*23d30*/  LDL.LU R19, [R1+0xe78] ;  /* 0x000e780001137983 */ /* 0x0021620000300800 */
[----:B------:R1:W-:Y:S01]  /*23d40*/  STL [R1+0xd90], R15 ;  /* 0x000d900f01007387 */ /* 0x0003e20000100800 */
[----:B------:R-:W-:Y:S02]  /*23d50*/  IADD3 R24, P4, R24, UR8, RZ ;  /* 0x0000000818187c10 */ /* 0x000fe4000ff9e0ff */
[----:B------:R-:W-:Y:S01]  /*23d60*/  IADD3.X R25, R25, UR5, RZ, P5, !PT ;  /* 0x0000000519197c10 */ /* 0x000fe2000affe4ff */
[----:B-1----:R0:W5:Y:S01]  /*23d70*/  LDL.LU R15, [R1+0xe74] ;  /* 0x000e7400010f7983 */ /* 0x0021620000300800 */
[----:B------:R1:W-:Y:S01]  /*23d80*/  STL [R1+0xd2c], R14 ;  /* 0x000d2c0e01007387 */ /* 0x0003e20000100800 */
[----:B------:R-:W-:-:S02]  /*23d90*/  IADD3 R26, P5, R26, UR8, RZ ;  /* 0x000000081a1a7c10 */ /* 0x000fc4000ffbe0ff */
[----:B------:R-:W-:Y:S01]  /*23da0*/  IADD3.X R27, R27, UR5, RZ, P6, !PT ;  /* 0x000000051b1b7c10 */ /* 0x000fe2000b7fe4ff */
[----:B-1----:R0:W5:Y:S01]  /*23db0*/  LDL.LU R14, [R1+0xe70] ;  /* 0x000e7000010e7983 */ /* 0x0021620000300800 */
[----:B------:R1:W-:Y:S01]  /*23dc0*/  STL [R1+0xdac], R13 ;  /* 0x000dac0d01007387 */ /* 0x0003e20000100800 */
[----:B------:R-:W-:Y:S02]  /*23dd0*/  IADD3 R7, P6, R7, UR8, RZ ;  /* 0x0000000807077c10 */ /* 0x000fe4000ffde0ff */
        /* <DEDUP_REMOVED lines=11> */
[----:B------:R-:W-:Y:S02]  /*23e90*/  IADD3.X R22, R22, UR5, RZ, P4, !PT ;  /* 0x0000000516167c10 */ /* 0x000fe4000a7fe4ff */
[----:B------:R-:W-:Y:S01]  /*23ea0*/  IADD3.X R23, R23, UR5, RZ, P5, !PT ;  /* 0x0000000517177c10 */ /* 0x000fe2000affe4ff */
[----:B-1----:R0:W5:Y:S01]  /*23eb0*/  LDL.LU R29, [R1+0xe60] ;  /* 0x000e6000011d7983 */ /* 0x0021620000300800 */
[----:B------:R-:W-:Y:S02]  /*23ec0*/  STL [R1+0xda4], R24 ;  /* 0x000da41801007387 */ /* 0x000fe40000100800 */
[----:B------:R-:W-:Y:S02]  /*23ed0*/  STL [R1+0xd44], R25 ;  /* 0x000d441901007387 */ /* 0x000fe40000100800 */
[----:B------:R-:W-:Y:S01]  /*23ee0*/  STL [R1+0xda0], R26 ;  /* 0x000da01a01007387 */ /* 0x000fe20000100800 */
[----:B------:R-:W-:Y:S01]  /*23ef0*/  STL [R1+0xd4c], R27 ;  /* 0x000d4c1b01007387 */ /* 0x000fe20000100800 */
[----:B------:R-:W-:Y:S02]  /*23f00*/  STL [R1+0xd9c], R7 ;  /* 0x000d9c0701007387 */ /* 0x000fe40000100800 */
[----:B------:R-:W-:Y:S02]  /*23f10*/  STL [R1+0xd54], R9 ;  /* 0x000d540901007387 */ /* 0x000fe40000100800 */
[----:B------:R-:W-:Y:S01]  /*23f20*/  STL [R1+0xd98], R10 ;  /* 0x000d980a01007387 */ /* 0x000fe20000100800 */
[----:B------:R3:W-:Y:S01]  /*23f30*/  STL [R1+0xd5c], R11 ;  /* 0x000d5c0b01007387 */ /* 0x0007e20000100800 */
[----:B------:R-:W-:Y:S01]  /*23f40*/  IADD3.X R16, R16, UR5, RZ, P6, !PT ;  /* 0x0000000510107c10 */ /* 0x000fe2000b7fe4ff */
[----:B------:R0:W-:Y:S01]  /*23f50*/  STL [R1+0xd94], R20 ;  /* 0x000d941401007387 */ /* 0x0001e20000100800 */
[----:B------:R-:W-:Y:S01]  /*23f60*/  IADD3.X R17, R17, UR5, RZ, P1, !PT ;  /* 0x0000000511117c10 */ /* 0x000fe20008ffe4ff */
[----:B------:R0:W-:Y:S01]  /*23f70*/  STL [R1+0xd64], R21 ;  /* 0x000d641501007387 */ /* 0x0001e20000100800 */
[----:B------:R0:W-:Y:S01]  /*23f80*/  STL [R1+0xd6c], R22 ;  /* 0x000d6c1601007387 */ /* 0x0001e20000100800 */
[----:B------:R-:W-:Y:S01]  /*23f90*/  IADD3.X R18, R18, UR5, RZ, P2, !PT ;  /* 0x0000000512127c10 */ /* 0x000fe200097fe4ff */
[----:B------:R0:W-:Y:S01]  /*23fa0*/  STL [R1+0xd74], R23 ;  /* 0x000d741701007387 */ /* 0x0001e20000100800 */
[----:B------:R0:W-:Y:S01]  /*23fb0*/  STL [R1+0xd7c], R16 ;  /* 0x000d7c1001007387 */ /* 0x0001e20000100800 */
[----:B------:R0:W-:Y:S02]  /*23fc0*/  STL [R1+0xd84], R17 ;  /* 0x000d841101007387 */ /* 0x0001e40000100800 */
[----:B---3--:R-:W-:-:S02]  /*23fd0*/  IMAD.MOV.U32 R11, RZ, RZ, R4 ;  /* 0x000000ffff0b7224 */ /* 0x008fc400078e0004 */
[----:B--2---:R-:W-:Y:S02]  /*23fe0*/  IMAD.MOV.U32 R10, RZ, RZ, R2 ;  /* 0x000000ffff0a7224 */ /* 0x004fe400078e0002 */
[----:B----4-:R-:W-:Y:S02]  /*23ff0*/  IMAD.MOV.U32 R2, RZ, RZ, R3 ;  /* 0x000000ffff027224 */ /* 0x010fe400078e0003 */
[----:B------:R-:W-:-:S05]  /*24000*/  IMAD.MOV.U32 R3, RZ, RZ, R5 ;  /* 0x000000ffff037224 */ /* 0x000fca00078e0005 */
[----:B------:R0:W-:Y:S01]  /*24010*/  STL.64 [R1+0x200], R2 ;  /* 0x0002000201007387 */ /* 0x0001e20000100a00 */
[----:B------:R0:W-:Y:S02]  /*24020*/  STL [R1+0xd8c], R18 ;  /* 0x000d8c1201007387 */ /* 0x0001e40000100800 */
[----:B------:R0:W-:Y:S01]  /*24030*/  STL.64 [R1+0x208], R10 ;  /* 0x0002080a01007387 */ /* 0x0001e20000100a00 */
[----:B------:R-:W-:Y:S01]  /*24040*/  @!P0 CALL.REL.NOINC `(.L_x_2) ;  /* 0x0000001000008944 */ /* 0x000fe20003c00000 */
[----:B------:R-:W-:Y:S05]  /*24050*/  BRA `(.L_x_3) ;  /* 0xfffe3c9000007947 */ /* 0x000fea000383ffff */
.L_x_2:
[----:B------:R-:W2:Y:S04]  /*24060*/  LDL.LU R7, [R1+0x128] ;  /* 0x0001280001077983 */ /* 0x000ea80000300800 */
[----:B--2---:R1:W-:Y:S04]  /*24070*/  STL [R1+0xeac], R7 ;  /* 0x000eac0701007387 */ /* 0x0043e80000100800 */
[----:B-1----:R-:W2:Y:S04]  /*24080*/  LDL.LU R7, [R1+0xe0] ;  /* 0x0000e00001077983 */ /* 0x002ea80000300800 */
        /* <DEDUP_REMOVED lines=12> */
[----:B--2---:R1:W-:Y:S02]  /*24150*/  STL [R1+0xee4], R7 ;  /* 0x000ee40701007387 */ /* 0x0043e40000100800 */
[----:B-1---5:R-:W-:-:S02]  /*24160*/  IMAD.MOV.U32 R7, RZ, RZ, R6 ;  /* 0x000000ffff077224 */ /* 0x022fc400078e0006 */
        /* <DEDUP_REMOVED lines=18> */
[----:B------:R-:W2:Y:S01]  /*24290*/  LDL.LU R5, [R1+0x148] ;  /* 0x0001480001057983 */ /* 0x000ea20000300800 */
[----:B-1----:R-:W-:-:S03]  /*242a0*/  IMAD.MOV.U32 R6, RZ, RZ, R8 ;  /* 0x000000ffff067224 */ /* 0x002fc600078e0008 */
[----:B--2---:R1:W-:Y:S04]  /*242b0*/  STL [R1+0xea4], R5 ;  /* 0x000ea40501007387 */ /* 0x0043e80000100800 */
[----:B-1----:R-:W2:Y:S04]  /*242c0*/  LDL.LU R5, [R1+0x13c] ;  /* 0x00013c0001057983 */ /* 0x002ea80000300800 */
[----:B------:R-:W3:Y:S04]  /*242d0*/  LDL.LU R4, [R1+0x158] ;  /* 0x0001580001047983 */ /* 0x000ee80000300800 */
[----:B---3--:R1:W-:Y:S04]  /*242e0*/  STL [R1+0xea0], R4 ;  /* 0x000ea00401007387 */ /* 0x0083e80000100800 */
[----:B-1----:R-:W3:Y:S04]  /*242f0*/  LDL.LU R4, [R1+0x14c] ;  /* 0x00014c0001047983 */ /* 0x002ee80000300800 */
[----:B0-----:R-:W4:Y:S04]  /*24300*/  LDL.LU R11, [R1+0x120] ;  /* 0x00012000010b7983 */ /* 0x001f280000300800 */
[----:B----4-:R0:W-:Y:S04]  /*24310*/  STL [R1+0xe9c], R11 ;  /* 0x000e9c0b01007387 */ /* 0x0101e80000100800 */
[----:B0-----:R-:W4:Y:S04]  /*24320*/  LDL.LU R11, [R1+0x15c] ;  /* 0x00015c00010b7983 */ /* 0x001f280000300800 */
[----:B------:R-:W2:Y:S04]  /*24330*/  LDL.LU R10, [R1+0x130] ;  /* 0x00013000010a7983 */ /* 0x000ea80000300800 */
[----:B--2---:R0:W-:Y:S04]  /*24340*/  STL [R1+0xe98], R10 ;  /* 0x000e980a01007387 */ /* 0x0041e80000100800 */
[----:B0-----:R-:W2:Y:S04]  /*24350*/  LDL.LU R10, [R1+0x124] ;  /* 0x00012400010a7983 */ /* 0x001ea80000300800 */
[----:B------:R-:W2:Y:S04]  /*24360*/  LDL.LU R9, [R1+0x140] ;  /* 0x0001400001097983 */ /* 0x000ea80000300800 */
[----:B--2---:R0:W-:Y:S04]  /*24370*/  STL [R1+0xe94], R9 ;  /* 0x000e940901007387 */ /* 0x0041e80000100800 */
[----:B0-----:R-:W2:Y:S04]  /*24380*/  LDL.LU R9, [R1+0x134] ;  /* 0x0001340001097983 */ /* 0x001ea80000300800 */
[----:B------:R0:W-:Y:S04]  /*24390*/  STL [R1+0xe8c], R15 ;  /* 0x000e8c0f01007387 */ /* 0x0001e80000100800 */
[----:B0-----:R-:W2:Y:S04]  /*243a0*/  LDL.LU R15, [R1+0x154] ;  /* 0x00015400010f7983 */ /* 0x001ea80000300800 */
[----:B--2---:R0:W-:Y:S04]  /*243b0*/  STL [R1+0xe90], R15 ;  /* 0x000e900f01007387 */ /* 0x0041e80000100800 */
[----:B0-----:R-:W2:Y:S04]  /*243c0*/  LDL.LU R15, [R1+0x144] ;  /* 0x00014400010f7983 */ /* 0x001ea80000300800 */
[----:B------:R-:W2:Y:S04]  /*243d0*/  LDL.LU R8, [R1+0x150] ;  /* 0x0001500001087983 */ /* 0x000ea80000300800 */
[----:B------:R0:W-:Y:S04]  /*243e0*/  STL [R1+0xe88], R14 ;  /* 0x000e880e01007387 */ /* 0x0001e80000100800 */
[----:B0-----:R-:W2:Y:S04]  /*243f0*/  LDL.LU R14, [R1+0x16c] ;  /* 0x00016c00010e7983 */ /* 0x001ea80000300800 */
[----:B------:R0:W-:Y:S04]  /*24400*/  STL [R1+0xe84], R13 ;  /* 0x000e840d01007387 */ /* 0x0001e80000100800 */
[----:B0-----:R-:W2:Y:S04]  /*24410*/  LDL.LU R13, [R1+0x17c] ;  /* 0x00017c00010d7983 */ /* 0x001ea80000300800 */
[----:B------:R0:W-:Y:S04]  /*24420*/  STL [R1+0xe80], R12 ;  /* 0x000e800c01007387 */ /* 0x0001e80000100800 */
[----:B0-----:R-:W2:Y:S04]  /*24430*/  LDL.LU R12, [R1+0x18c] ;  /* 0x00018c00010c7983 */ /* 0x001ea80000300800 */
[----:B------:R0:W-:Y:S04]  /*24440*/  STL [R1+0xe7c], R19 ;  /* 0x000e7c1301007387 */ /* 0x0001e80000100800 */
[----:B0-----:R-:W2:Y:S04]  /*24450*/  LDL.LU R19, [R1+0x19c] ;  /* 0x00019c0001137983 */ /* 0x001ea80000300800 */
[----:B------:R-:W2:Y:S04]  /*24460*/  LDL.LU R18, [R1+0x170] ;  /* 0x0001700001127983 */ /* 0x000ea80000300800 */
[----:B--2---:R0:W-:Y:S04]  /*24470*/  STL [R1+0xe78], R18 ;  /* 0x000e781201007387 */ /* 0x0041e80000100800 */
        /* <DEDUP_REMOVED lines=10> */
[----:B------:R0:W-:Y:S04]  /*24520*/  STL [R1+0xe64], R28 ;  /* 0x000e641c01007387 */ /* 0x0001e80000100800 */
[----:B0-----:R-:W2:Y:S01]  /*24530*/  LDL.LU R28, [R1+0x1bc] ;  /* 0x0001bc00011c7983 */ /* 0x001ea20000300800 */
[----:B------:R-:W-:-:S03]  /*24540*/  F2FP.BF16.PACK_AB R7, R6, R7 ;  /* 0x000000070607723e */ /* 0x000fc600000010ff */
[----:B--2---:R0:W-:Y:S04]  /*24550*/  STL [R1+0xe68], R28 ;  /* 0x000e681c01007387 */ /* 0x0041e80000100800 */
[----:B0-----:R-:W2:Y:S04]  /*24560*/  LDL.LU R28, [R1+0x1ac] ;  /* 0x0001ac00011c7983 */ /* 0x001ea80000300800 */
[----:B------:R-:W2:Y:S04]  /*24570*/  LDL.LU R22, [R1+0x1b8] ;  /* 0x0001b80001167983 */ /* 0x000ea80000300800 */
[----:B------:R0:W-:Y:S04]  /*24580*/  STL [R1+0xe60], R29 ;  /* 0x000e601d01007387 */ /* 0x0001e80000100800 */
[----:B0-----:R-:W2:Y:S04]  /*24590*/  LDL.LU R29, [R1+0x1cc] ;  /* 0x0001cc00011d7983 */ /* 0x001ea80000300800 */
[----:B------:R-:W2:Y:S04]  /*245a0*/  LDL.LU R21, [R1+0x1c8] ;  /* 0x0001c80001157983 */ /* 0x000ea80000300800 */
        /* <DEDUP_REMOVED lines=10> */
[----:B0-----:R-:W2:Y:S02]  /*24650*/  LDL.LU R7, [R1+0xee4] ;  /* 0x000ee40001077983 */ /* 0x001ea40000300800 */
[----:B--2---:R-:W-:-:S02]  /*24660*/  F2FP.BF16.PACK_AB R7, R6, R7 ;  /* 0x000000070607723e */ /* 0x004fc400000010ff */
        /* <DEDUP_REMOVED lines=25> */
[----:B------:R0:W-:Y:S04]  /*24800*/  STL [R1], R7 ;  /* 0x0000000701007387 */ /* 0x0001e80000100800 */
[----:B0-----:R-:W2:Y:S02]  /*24810*/  LDL.LU R7, [R1+0xeac] ;  /* 0x000eac0001077983 */ /* 0x001ea40000300800 */
[----:B--2---:R-:W-:-:S02]  /*24820*/  F2FP.BF16.PACK_AB R7, R6, R7 ;  /* 0x000000070607723e */ /* 0x004fc400000010ff */
[----:B------:R-:W2:Y:S02]  /*24830*/  LDL.LU R6, [R1+0xea8] ;  /* 0x000ea80001067983 */ /* 0x000ea40000300800 */
[----:B--2---:R-:W-:Y:S02]  /*24840*/  F2FP.BF16.PACK_AB R6, R5, R6 ;  /* 0x000000060506723e */ /* 0x004fe400000010ff */
[----:B------:R-:W3:Y:S02]  /*24850*/  LDL.LU R5, [R1+0xea4] ;  /* 0x000ea40001057983 */ /* 0x000ee40000300800 */
[----:B---3--:R-:W-:Y:S02]  /*24860*/  F2FP.BF16.PACK_AB R5, R4, R5 ;  /* 0x000000050405723e */ /* 0x008fe400000010ff */
[----:B------:R-:W4:Y:S02]  /*24870*/  LDL.LU R4, [R1+0xea0] ;  /* 0x000ea00001047983 */ /* 0x000f240000300800 */
[----:B----4-:R-:W-:-:S02]  /*24880*/  F2FP.BF16.PACK_AB R4, R11, R4 ;  /* 0x000000040b04723e */ /* 0x010fc400000010ff */
[----:B------:R-:W2:Y:S02]  /*24890*/  LDL.LU R11, [R1+0xe9c] ;  /* 0x000e9c00010b7983 */ /* 0x000ea40000300800 */
[----:B--2---:R-:W-:Y:S02]  /*248a0*/  F2FP.BF16.PACK_AB R11, R10, R11 ;  /* 0x0000000b0a0b723e */ /* 0x004fe400000010ff */
[----:B------:R-:W2:Y:S02]  /*248b0*/  LDL.LU R10, [R1+0xe98] ;  /* 0x000e9800010a7983 */ /* 0x000ea40000300800 */
[----:B--2---:R-:W-:Y:S02]  /*248c0*/  F2FP.BF16.PACK_AB R10, R9, R10 ;  /* 0x0000000a090a723e */ /* 0x004fe400000010ff */
[----:B------:R-:W2:Y:S02]  /*248d0*/  LDL.LU R9, [R1+0xe94] ;  /* 0x000e940001097983 */ /* 0x000ea40000300800 */
[----:B--2---:R-:W-:-:S02]  /*248e0*/  F2FP.BF16.PACK_AB R9, R15, R9 ;  /* 0x000000090f09723e */ /* 0x004fc400000010ff */
        /* <DEDUP_REMOVED lines=20> */
[----:B------:R-:W2:Y:S01]  /*24a30*/  LDL.LU R28, [R1+0xe68] ;  /* 0x000e6800011c7983 */ /* 0x000ea20000300800 */
[----:B------:R-:W-:Y:S02]  /*24a40*/  F2FP.BF16.PACK_AB R21, R29, R21 ;  /* 0x000000151d15723e */ /* 0x000fe400000010ff */
[----:B--2---:R-:W-:Y:S02]  /*24a50*/  F2FP.BF16.PACK_AB R22, R28, R22 ;  /* 0x000000161c16723e */ /* 0x004fe400000010ff */
[----:B------:R-:W2:Y:S04]  /*24a60*/  LDL.LU R28, [R1+0xe64] ;  /* 0x000e6400011c7983 */ /* 0x000ea80000300800 */
[----:B------:R-:W2:Y:S01]  /*24a70*/  LDL.LU R29, [R1+0xe60] ;  /* 0x000e6000011d7983 */ /* 0x000ea20000300800 */
[----:B------:R-:W-:-:S02]  /*24a80*/  F2FP.BF16.PACK_AB R25, R24, R25 ;  /* 0x000000191819723e */ /* 0x000fc400000010ff */
[----:B------:R-:W-:Y:S02]  /*24a90*/  F2FP.BF16.PACK_AB R20, R0, R20 ;  /* 0x000000140014723e */ /* 0x000fe400000010ff */
[----:B------:R-:W-:Y:S02]  /*24aa0*/  F2FP.BF16.PACK_AB R27, R3, R27 ;  /* 0x0000001b031b723e */ /* 0x000fe400000010ff */
[----:B------:R-:W-:Y:S02]  /*24ab0*/  F2FP.BF16.PACK_AB R26, R2, R26 ;  /* 0x0000001a021a723e */ /* 0x000fe400000010ff */
[----:B--2---:R-:W-:Y:S02]  /*24ac0*/  F2FP.BF16.PACK_AB R24, R29, R28 ;  /* 0x0000001c1d18723e */ /* 0x004fe400000010ff */
.L_x_1:
[----:B0-----:R-:W2:Y:S04]  /*24ad0*/  LDL.LU R0, [R1+0xde0] ;  /* 0x000de00001007983 */ /* 0x001ea80000300800 */
[----:B------:R-:W0:Y:S02]  /*24ae0*/  S2R R28, SR_TID.X ;  /* 0x00000000001c7919 */ /* 0x000e240000002100 */
[----:B0-----:R-:W-:-:S02]  /*24af0*/  IMAD.SHL.U32 R3, R28, 0x8, RZ ;  /* 0x000000081c037824 */ /* 0x001fc400078e00ff */
[C---:B------:R-:W-:Y:S02]  /*24b00*/  IMAD.SHL.U32 R2, R28.reuse, 0x20, RZ ;  /* 0x000000201c027824 */ /* 0x040fe400078e00ff */
[C---:B------:R-:W-:Y:S01]  /*24b10*/  IMAD.SHL.U32 R29, R28.reuse, 0x4, RZ ;  /* 0x000000041c1d7824 */ /* 0x040fe200078e00ff */
[----:B------:R-:W-:Y:S01]  /*24b20*/  LOP3.LUT R3, R3, 0x300, RZ, 0xc0, !PT ;  /* 0x0000030003037812 */ /* 0x000fe200078ec0ff */
[----:B------:R-:W-:Y:S01]  /*24b30*/  IMAD.SHL.U32 R28, R28, 0x400, RZ ;  /* 0x000004001c1c7824 */ /* 0x000fe200078e00ff */
[----:B------:R-:W-:Y:S01]  /*24b40*/  BAR.SYNC.DEFER_BLOCKING 0x0 ;  /* 0x0000000000007b1d */ /* 0x000fe20000010000 */
[----:B--2---:R-:W-:-:S04]  /*24b50*/  LOP3.LUT R0, R0, 0x1800, RZ, 0xc0, !PT ;  /* 0x0000180000007812 */ /* 0x004fc800078ec0ff */
[----:B------:R-:W-:Y:S02]  /*24b60*/  LOP3.LUT R2, R0, 0x60, R2, 0xf8, !PT ;  /* 0x0000006000027812 */ /* 0x000fe400078ef802 */
[----:B------:R-:W-:Y:S02]  /*24b70*/  LOP3.LUT R0, R3, 0x70, R29, 0xf8, !PT ;  /* 0x0000007003007812 */ /* 0x000fe400078ef81d */
[----:B------:R-:W0:Y:S01]  /*24b80*/  S2R R29, SR_TID.X ;  /* 0x00000000001d7919 */ /* 0x000e220000002100 */
[----:B------:R-:W-:Y:S02]  /*24b90*/  LOP3.LUT R3, R28, 0x1800, RZ, 0xc0, !PT ;  /* 0x000018001c037812 */ /* 0x000fe400078ec0ff */
[----:B------:R-:W-:-:S05]  /*24ba0*/  LOP3.LUT R0, R2, R0, RZ, 0x3c, !PT ;  /* 0x0000000002007212 */ /* 0x000fca00078e3cff */
[----:B------:R-:W-:Y:S04]  /*24bb0*/  STS.128 [R0], R24 ;  /* 0x0000001800007388 */ /* 0x000fe80000000c00 */
[----:B------:R1:W-:Y:S04]  /*24bc0*/  STS.128 [R0+0x80], R20 ;  /* 0x0000801400007388 */ /* 0x0003e80000000c00 */
[----:B------:R-:W-:Y:S04]  /*24bd0*/  STS.128 [R0+0x400], R16 ;  /* 0x0004001000007388 */ /* 0x000fe80000000c00 */
[----:B------:R-:W-:Y:S01]  /*24be0*/  STS.128 [R0+0x480], R12 ;  /* 0x0004800c00007388 */ /* 0x000fe20000000c00 */
[----:B0-----:R-:W-:-:S05]  /*24bf0*/  LOP3.LUT R29, R29, 0x7f, RZ, 0xc0, !PT ;  /* 0x0000007f1d1d7812 */ /* 0x001fca00078ec0ff */
[----:B------:R-:W-:Y:S01]  /*24c00*/  IMAD R2, R29, 0x10, R3 ;  /* 0x000000101d027824 */ /* 0x000fe200078e0203 */
[----:B------:R-:W-:Y:S04]  /*24c10*/  BAR.SYNC.DEFER_BLOCKING 0x0 ;  /* 0x0000000000007b1d */ /* 0x000fe80000010000 */
[C---:B-1----:R-:W-:Y:S02]  /*24c20*/  LOP3.LUT R20, R2.reuse, 0x20, RZ, 0x3c, !PT ;  /* 0x0000002002147812 */ /* 0x042fe400078e3cff */
[----:B------:R-:W-:Y:S01]  /*24c30*/  LOP3.LUT R23, R2, 0x40, RZ, 0x3c, !PT ;  /* 0x0000004002177812 */ /* 0x000fe200078e3cff */
[----:B------:R-:W0:Y:S04]  /*24c40*/  LDS.128 R12, [R2] ;  /* 0x00000000020c7984 */ /* 0x000e280000000c00 */
[----:B------:R-:W-:Y:S04]  /*24c50*/  LDS.128 R16, [R23] ;  /* 0x0000000017107984 */ /* 0x000fe80000000c00 */
[----:B0-----:R-:W-:Y:S01]  /*24c60*/  STL [R1+0x34], R13 ;  /* 0x0000340d01007387 */ /* 0x001fe20000100800 */
[----:B------:R-:W-:-:S03]  /*24c70*/  IMAD.MOV.U32 R24, RZ, RZ, R12 ;  /* 0x000000ffff187224 */ /* 0x000fc600078e000c */
[----:B------:R-:W-:Y:S04]  /*24c80*/  STL.64 [R1+0x38], R14 ;  /* 0x0000380e01007387 */ /* 0x000fe80000100a00 */
[----:B------:R-:W0:Y:S04]  /*24c90*/  LDS.128 R12, [R20] ;  /* 0x00000000140c7984 */ /* 0x000e280000000c00 */
[----:B------:R-:W2:Y:S04]  /*24ca0*/  LDL.LU R3, [R1+0xde4] ;  /* 0x000de40001037983 */ /* 0x000ea80000300800 */
[----:B------:R-:W3:Y:S04]  /*24cb0*/  LDL.LU R21, [R1+0xdb0] ;  /* 0x000db00001157983 */ /* 0x000ee80000300800 */
[----:B0-----:R-:W-:Y:S04]  /*24cc0*/  STL.64 [R1+0x20], R12 ;  /* 0x0000200c01007387 */ /* 0x001fe80000100a00 */
[----:B------:R-:W-:Y:S04]  /*24cd0*/  STL.64 [R1+0x28], R14 ;  /* 0x0000280e01007387 */ /* 0x000fe80000100a00 */
[----:B------:R0:W-:Y:S02]  /*24ce0*/  STL.64 [R1+0xe68], R18 ;  /* 0x000e681201007387 */ /* 0x0001e40000100a00 */
[----:B0-----:R-:W-:-:S05]  /*24cf0*/  LOP3.LUT R19, R2, 0x60, RZ, 0x3c, !PT ;  /* 0x0000006002137812 */ /* 0x001fca00078e3cff */
[----:B------:R-:W0:Y:S04]  /*24d00*/  LDS.128 R12, [R19] ;  /* 0x00000000130c7984 */ /* 0x000e280000000c00 */
[----:B------:R-:W-:Y:S06]  /*24d10*/  BAR.SYNC.DEFER_BLOCKING 0x0 ;  /* 0x0000000000007b1d */ /* 0x000fec0000010000 */
[----:B------:R-:W-:Y:S04]  /*24d20*/  STS.128 [R0], R8 ;  /* 0x0000000800007388 */ /* 0x000fe80000000c00 */
[----:B------:R-:W-:Y:S04]  /*24d30*/  STS.128 [R0+0x80], R4 ;  /* 0x0000800400007388 */ /* 0x000fe80000000c00 */
[----:B0-----:R0:W-:Y:S04]  /*24d40*/  STL.64 [R1+0xea0], R12 ;  /* 0x000ea00c01007387 */ /* 0x0011e80000100a00 */
[----:B0-----:R-:W4:Y:S04]  /*24d50*/  LDL R13, [R1+0xdb4] ;  /* 0x000db400010d7983 */ /* 0x001f280000100800 */
[----:B------:R0:W-:Y:S04]  /*24d60*/  STL [R1+0xe60], R15 ;  /* 0x000e600f01007387 */ /* 0x0001e80000100800 */
[----:B------:R-:W5:Y:S04]  /*24d70*/  LDL.LU R8, [R1+0x10] ;  /* 0x0000100001087983 */ /* 0x000f680000300800 */
[----:B------:R-:W5:Y:S04]  /*24d80*/  LDL.LU R9, [R1+0x14] ;  /* 0x0000140001097983 */ /* 0x000f680000300800 */
[----:B------:R-:W5:Y:S04]  /*24d90*/  LDL.LU R10, [R1+0x18] ;  /* 0x00001800010a7983 */ /* 0x000f680000300800 */
[----:B------:R-:W5:Y:S04]  /*24da0*/  LDL.LU R11, [R1+0x1c] ;  /* 0x00001c00010b7983 */ /* 0x000f680000300800 */
[----:B------:R-:W4:Y:S04]  /*24db0*/  LDL.LU R4, [R1] ;  /* 0x0000000001047983 */ /* 0x000f280000300800 */
[----:B------:R-:W4:Y:S04]  /*24dc0*/  LDL.LU R5, [R1+0x4] ;  /* 0x0000040001057983 */ /* 0x000f280000300800 */
[----:B------:R-:W4:Y:S04]  /*24dd0*/  LDL.LU R6, [R1+0x8] ;  /* 0x0000080001067983 */ /* 0x000f280000300800 */
[----:B------:R-:W4:Y:S04]  /*24de0*/  LDL.LU R7, [R1+0xc] ;  /* 0x00000c0001077983 */ /* 0x000f280000300800 */
[----:B0-----:R-:W4:Y:S04]  /*24df0*/  LDL.LU R15, [R1+0xdb8] ;  /* 0x000db800010f7983 */ /* 0x001f280000300800 */
[----:B------:R-:W4:Y:S01]  /*24e00*/  LDL.LU R26, [R1+0xdf0] ;  /* 0x000df000011a7983 */ /* 0x000f220000300800 */
[----:B------:R-:W-:-:S03]  /*24e10*/  IMAD.MOV.U32 R22, RZ, RZ, c[0x0][0x194] ;  /* 0x00006500ff167624 */ /* 0x000fc600078e00ff */
[----:B------:R-:W4:Y:S04]  /*24e20*/  LDL.LU R25, [R1+0xdec] ;  /* 0x000dec0001197983 */ /* 0x000f280000300800 */
[----:B------:R-:W4:Y:S01]  /*24e30*/  LDL.LU R12, [R1+0xde8] ;  /* 0x000de800010c7983 */ /* 0x000f220000300800 */
[----:B--2---:R-:W-:Y:S02]  /*24e40*/  ISETP.GE.AND P5, PT, R3, c[0x0][0x17c], PT ;  /* 0x00005f0003007a0c */ /* 0x004fe40003fa6270 */
[----:B---3--:R-:W-:Y:S01]  /*24e50*/  ISETP.GE.AND P4, PT, R21, c[0x0][0x17c], PT ;  /* 0x00005f0015007a0c */ /* 0x008fe20003f86270 */
[----:B-----5:R-:W-:Y:S04]  /*24e60*/  STS.128 [R0+0x480], R8 ;  /* 0x0004800800007388 */ /* 0x020fe80000000c00 */
[----:B----4-:R0:W-:Y:S04]  /*24e70*/  STS.128 [R0+0x400], R4 ;  /* 0x0004000400007388 */ /* 0x0101e80000000c00 */
[----:B------:R-:W-:Y:S06]  /*24e80*/  BAR.SYNC.DEFER_BLOCKING 0x0 ;  /* 0x0000000000007b1d */ /* 0x000fec0000010000 */
[----:B------:R1:W2:Y:S01]  /*24e90*/  LDS.128 R4, [R2] ;  /* 0x0000000002047984 */ /* 0x0002a20000000c00 */
[C---:B0-----:R-:W-:Y:S01]  /*24ea0*/  IMAD R0, R13.reuse, c[0x0][0x194], RZ ;  /* 0x000065000d007a24 */ /* 0x041fe200078e02ff */
[----:B------:R-:W-:-:S02]  /*24eb0*/  ISETP.GE.AND P0, PT, R13, c[0x0][0x178], PT ;  /* 0x00005e000d007a0c */ /* 0x000fc40003f06270 */
[----:B------:R0:W3:Y:S01]  /*24ec0*/  LDS.128 R8, [R20] ;  /* 0x0000000014087984 */ /* 0x0000e20000000c00 */
[----:B------:R-:W-:Y:S01]  /*24ed0*/  IMAD R22, R22, 0x80, R0 ;  /* 0x0000008016167824 */ /* 0x000fe200078e0200 */
[----:B------:R-:W-:Y:S02]  /*24ee0*/  ISETP.LT.AND P0, PT, R21, c[0x0][0x17c], !P0 ;  /* 0x00005f0015007a0c */ /* 0x000fe40004701270 */
[----:B-1----:R-:W-:-:S04]  /*24ef0*/  LEA R2, P1, R0, c[0x0][0x170], 0x1 ;  /* 0x00005c0000027a11 */ /* 0x002fc800078208ff */
[----:B------:R-:W-:Y:S01]  /*24f00*/  LEA.HI.X.SX32 R3, R0, c[0x0][0x174], 0x1, P1 ;  /* 0x00005d0000037a11 */ /* 0x000fe200008f0eff */
[----:B------:R-:W-:Y:S01]  /*24f10*/  IMAD R0, R21, c[0x0][0x198], RZ ;  /* 0x0000660015007a24 */ /* 0x000fe200078e02ff */
[----:B------:R-:W-:Y:S02]  /*24f20*/  LEA R28, P1, R22, c[0x0][0x170], 0x1 ;  /* 0x00005c00161c7a11 */ /* 0x000fe400078208ff */
[----:B------:R-:W-:Y:S01]  /*24f30*/  ISETP.LT.AND P4, PT, R15, c[0x0][0x178], !P4 ;  /* 0x00005e000f007a0c */ /* 0x000fe20006781270 */
[----:B0-----:R-:W-:Y:S01]  /*24f40*/  IMAD.WIDE R20, R0, 0x2, R2 ;  /* 0x0000000200147825 */ /* 0x001fe200078e0202 */
[----:B------:R-:W-:-:S04]  /*24f50*/  LEA.HI.X.SX32 R29, R22, c[0x0][0x174], 0x1, P1 ;  /* 0x00005d00161d7a11 */ /* 0x000fc800008f0eff */
[----:B------:R0:W-:Y:S04]  /*24f60*/  @P0 STG.E.U16 [R20.64], R24 ;  /* 0x0000001814000986 */ /* 0x0001e8000c101506 */
[----:B--2---:R-:W-:Y:S04]  /*24f70*/  STL.64 [R1+0xe70], R6 ;  /* 0x000e700601007387 */ /* 0x004fe80000100a00 */
[----:B------:R-:W2:Y:S01]  /*24f80*/  LDL.LU R18, [R1+0x20] ;  /* 0x0000200001127983 */ /* 0x000ea20000300800 */
[----:B0-----:R-:W-:-:S05]  /*24f90*/  IMAD.WIDE R20, R0, 0x2, R28 ;  /* 0x0000000200147825 */ /* 0x001fca00078e021c */
[----:B------:R-:W-:Y:S04]  /*24fa0*/  @P4 STG.E.U16 [R20.64], R4 ;  /* 0x0000000414004986 */ /* 0x000fe8000c101506 */
[----:B------:R-:W0:Y:S04]  /*24fb0*/  LDS.128 R20, [R23] ;  /* 0x0000000017147984 */ /* 0x000e280000000c00 */
[----:B---3--:R1:W-:Y:S01]  /*24fc0*/  STL.64 [R1+0xe78], R10 ;  /* 0x000e780a01007387 */ /* 0x0083e20000100a00 */
[----:B------:R-:W-:-:S03]  /*24fd0*/  ISETP.LT.AND P0, PT, R13, c[0x0][0x178], !P5 ;  /* 0x00005e000d007a0c */ /* 0x000fc60006f01270 */
[----:B-1----:R-:W3:Y:S01]  /*24fe0*/  LDL.LU R10, [R1+0xdf8] ;  /* 0x000df800010a7983 */ /* 0x002ee20000300800 */
[----:B------:R-:W-:-:S03]  /*24ff0*/  IADD3 R0, R0, c[0x0][0x198], RZ ;  /* 0x0000660000007a10 */ /* 0x000fc60007ffe0ff */
[----:B------:R-:W4:Y:S01]  /*25000*/  LDL.LU R6, [R1+0xdf4] ;  /* 0x000df40001067983 */ /* 0x000f220000300800 */
[----:B------:R-:W-:-:S03]  /*25010*/  PRMT R7, R24, 0x7632, R7 ;  /* 0x0000763218077816 */ /* 0x000fc60000000007 */
[----:B0-----:R0:W-:Y:S02]  /*25020*/  STL.64 [R1+0xe80], R22 ;  /* 0x000e801601007387 */ /* 0x0011e40000100a00 */
[----:B0-----:R-:W-:-:S05]  /*25030*/  IMAD.WIDE R22, R0, 0x2, R2 ;  /* 0x0000000200167825 */ /* 0x001fca00078e0202 */
[----:B------:R0:W-:Y:S04]  /*25040*/  @P0 STG.E.U16 [R22.64], R7 ;  /* 0x0000000716000986 */ /* 0x0001e8000c101506 */
[----:B0-----:R-:W5:Y:S01]  /*25050*/  LDL.LU R7, [R1+0xdfc] ;  /* 0x000dfc0001077983 */ /* 0x001f620000300800 */
[----:B------:R-:W-:Y:S02]  /*25060*/  ISETP.GE.AND P1, PT, R26, c[0x0][0x17c], PT ;  /* 0x00005f001a007a0c */ /* 0x000fe40003f26270 */
[----:B------:R-:W-:Y:S02]  /*25070*/  ISETP.LT.AND P5, PT, R15, c[0x0][0x178], !P5 ;  /* 0x00005e000f007a0c */ /* 0x000fe40006fa1270 */
[----:B------:R-:W-:Y:S02]  /*25080*/  ISETP.LT.AND P6, PT, R13, c[0x0][0x178], !P1 ;  /* 0x00005e000d007a0c */ /* 0x000fe40004fc1270 */
[C---:B------:R-:W-:Y:S01]  /*25090*/  IADD3 R11, R0.reuse, c[0x0][0x198], RZ ;  /* 0x00006600000b7a10 */ /* 0x040fe20007ffe0ff */
[----:B------:R-:W-:Y:S01]  /*250a0*/  IMAD.WIDE R26, R0, 0x2, R28 ;  /* 0x00000002001a7825 */ /* 0x000fe200078e021c */
[----:B------:R-:W-:-:S02]  /*250b0*/  ISETP.GE.AND P3, PT, R25, c[0x0][0x17c], PT ;  /* 0x00005f0019007a0c */ /* 0x000fc40003f66270 */
[----:B------:R-:W-:Y:S01]  /*250c0*/  PRMT R4, R4, 0x7632, R4 ;  /* 0x0000763204047816 */ /* 0x000fe20000000004 */
[----:B------:R-:W-:-:S04]  /*250d0*/  IMAD.WIDE R24, R11, 0x2, R2 ;  /* 0x000000020b187825 */ /* 0x000fc800078e0202 */
[----:B------:R0:W-:Y:S01]  /*250e0*/  @P5 STG.E.U16 [R26.64], R4 ;  /* 0x000000041a005986 */ /* 0x0001e2000c101506 */
[----:B------:R-:W-:Y:S02]  /*250f0*/  ISETP.GE.AND P2, PT, R12, c[0x0][0x17c], PT ;  /* 0x00005f000c007a0c */ /* 0x000fe40003f46270 */
[----:B------:R-:W-:Y:S02]  /*25100*/  ISETP.LT.AND P1, PT, R15, c[0x0][0x178], !P1 ;  /* 0x00005e000f007a0c */ /* 0x000fe40004f21270 */
[----:B------:R-:W-:Y:S02]  /*25110*/  ISETP.LT.AND P5, PT, R13, c[0x0][0x178], !P3 ;  /* 0x00005e000d007a0c */ /* 0x000fe40005fa1270 */
[----:B------:R-:W-:Y:S02]  /*25120*/  IADD3 R0, R11, c[0x0][0x198], RZ ;  /* 0x000066000b007a10 */ /* 0x000fe40007ffe0ff */
[----:B------:R-:W-:-:S03]  /*25130*/  ISETP.LT.AND P3, PT, R15, c[0x0][0x178], !P3 ;  /* 0x00005e000f007a0c */ /* 0x000fc60005f61270 */
[----:B------:R-:W-:Y:S01]  /*25140*/  IMAD.WIDE R22, R0, 0x2, R2 ;  /* 0x0000000200167825 */ /* 0x000fe200078e0202 */
[----:B--2---:R-:W-:Y:S04]  /*25150*/  @P6 STG.E.U16 [R24.64], R18 ;  /* 0x0000001218006986 */ /* 0x004fe8000c101506 */
[----:B------:R1:W2:Y:S01]  /*25160*/  LDS.128 R24, [R19] ;  /* 0x0000000013187984 */ /* 0x0002a20000000c00 */
[----:B------:R-:W-:Y:S02]  /*25170*/  ISETP.LT.AND P6, PT, R13, c[0x0][0x178], !P2 ;  /* 0x00005e000d007a0c */ /* 0x000fe400057c1270 */
[----:B0-----:R-:W-:Y:S01]  /*25180*/  PRMT R4, R18, 0x7632, R4 ;  /* 0x0000763212047816 */ /* 0x001fe20000000004 */
[----:B-1----:R-:W-:Y:S01]  /*25190*/  IMAD.WIDE R18, R0, 0x2, R28 ;  /* 0x0000000200127825 */ /* 0x002fe200078e021c */
[----:B---3--:R-:W-:-:S02]  /*251a0*/  ISETP.GE.AND P4, PT, R10, c[0x0][0x17c], PT ;  /* 0x00005f000a007a0c */ /* 0x008fc40003f86270 */
[----:B------:R-:W3:Y:S01]  /*251b0*/  LDL.LU R10, [R1+0xe00] ;  /* 0x000e0000010a7983 */ /* 0x000ee20000300800 */
[----:B----4-:R-:W-:Y:S02]  /*251c0*/  ISETP.GE.AND P0, PT, R6, c[0x0][0x17c], PT ;  /* 0x00005f0006007a0c */ /* 0x010fe40003f06270 */
[----:B------:R-:W-:Y:S01]  /*251d0*/  IADD3 R6, R0, c[0x0][0x198], RZ ;  /* 0x0000660000067a10 */ /* 0x000fe20007ffe0ff */
[----:B--2---:R-:W-:Y:S04]  /*251e0*/  STL.64 [R1+0xe98], R24 ;  /* 0x000e981801007387 */ /* 0x004fe80000100a00 */
[----:B------:R0:W-:Y:S04]  /*251f0*/  STL [R1+0xe64], R27 ;  /* 0x000e641b01007387 */ /* 0x0001e80000100800 */
[----:B0-----:R-:W2:Y:S01]  /*25200*/  LDL.LU R27, [R1+0xdb4] ;  /* 0x000db400011b7983 */ /* 0x001ea20000300800 */
[----:B------:R-:W-:Y:S01]  /*25210*/  IMAD.WIDE R24, R11, 0x2, R28 ;  /* 0x000000020b187825 */ /* 0x000fe200078e021c */
[----:B------:R-:W-:-:S03]  /*25220*/  PRMT R0, R8, 0x7632, R0 ;  /* 0x0000763208007816 */ /* 0x000fc60000000000 */
[----:B------:R-:W-:Y:S01]  /*25230*/  IMAD.WIDE R12, R6, 0x2, R2 ;  /* 0x00000002060c7825 */ /* 0x000fe200078e0202 */
[----:B------:R-:W-:Y:S04]  /*25240*/  @P1 STG.E.U16 [R24.64], R8 ;  /* 0x0000000818001986 */ /* 0x000fe8000c101506 */
[----:B------:R-:W-:Y:S04]  /*25250*/  @P5 STG.E.U16 [R22.64], R4 ;  /* 0x0000000416005986 */ /* 0x000fe8000c101506 */
[----:B------:R0:W-:Y:S04]  /*25260*/  @P3 STG.E.U16 [R18.64], R0 ;  /* 0x0000000012003986 */ /* 0x0001e8000c101506 */
[----:B------:R1:W-:Y:S01]  /*25270*/  @P6 STG.E.U16 [R12.64], R16 ;  /* 0x000000100c006986 */ /* 0x0003e2000c101506 */
[----:B-----5:R-:W-:-:S03]  /*25280*/  ISETP.GE.AND P1, PT, R7, c[0x0][0x17c], PT ;  /* 0x00005f0007007a0c */ /* 0x020fc60003f26270 */
[----:B------:R-:W4:Y:S01]  /*25290*/  LDL.LU R7, [R1+0xe04] ;  /* 0x000e040001077983 */ /* 0x000f220000300800 */
[C---:B0-----:R-:W-:Y:S01]  /*252a0*/  IADD3 R0, R6.reuse, c[0x0][0x198], RZ ;  /* 0x0000660006007a10 */ /* 0x041fe20007ffe0ff */
[----:B-1----:R-:W-:Y:S02]  /*252b0*/  IMAD.WIDE R12, R6, 0x2, R28 ;  /* 0x00000002060c7825 */ /* 0x002fe400078e021c */
[----:B------:R-:W5:Y:S01]  /*252c0*/  LDL.LU R6, [R1+0xe08] ;  /* 0x000e080001067983 */ /* 0x000f620000300800 */
[----:B------:R-:W-:Y:S01]  /*252d0*/  ISETP.LT.AND P2, PT, R15, c[0x0][0x178], !P2 ;  /* 0x00005e000f007a0c */ /* 0x000fe20005741270 */
[----:B------:R-:W-:Y:S01]  /*252e0*/  IMAD.WIDE R24, R0, 0x2, R2 ;  /* 0x0000000200187825 */ /* 0x000fe200078e0202 */
[----:B------:R-:W-:Y:S01]  /*252f0*/  PRMT R16, R16, 0x7632, R16 ;  /* 0x0000763210107816 */ /* 0x000fe20000000010 */
[----:B------:R-:W3:Y:S01]  /*25300*/  LDL.LU R18, [R1+0x34] ;  /* 0x0000340001127983 */ /* 0x000ee20000300800 */
[C---:B------:R-:W-:Y:S01]  /*25310*/  IADD3 R4, R0.reuse, c[0x0][0x198], RZ ;  /* 0x0000660000047a10 */ /* 0x040fe20007ffe0ff */
[----:B------:R-:W-:Y:S01]  /*25320*/  IMAD.WIDE R22, R0, 0x2, R28 ;  /* 0x0000000200167825 */ /* 0x000fe200078e021c */
[----:B------:R-:W-:-:S07]  /*25330*/  PRMT R0, R20, 0x7632, R0 ;  /* 0x0000763214007816 */ /* 0x000fce0000000000 */
[----:B------:R0:W-:Y:S04]  /*25340*/  @P2 STG.E.U16 [R12.64], R20 ;  /* 0x000000140c002986 */ /* 0x0001e8000c101506 */
[----:B0-----:R-:W3:Y:S04]  /*25350*/  LDL.LU.64 R12, [R1+0xea0] ;  /* 0x000ea000010c7983 */ /* 0x001ee80000300a00 */
[----:B------:R-:W-:Y:S01]  /*25360*/  STL.64 [R1+0xe88], R20 ;  /* 0x000e881401007387 */ /* 0x000fe20000100a00 */
[----:B--2---:R-:W-:Y:S02]  /*25370*/  ISETP.LT.AND P5, PT, R27, c[0x0][0x178], !P4 ;  /* 0x00005e001b007a0c */ /* 0x004fe400067a1270 */
[----:B------:R-:W-:-:S11]  /*25380*/  ISETP.LT.AND P4, PT, R15, c[0x0][0x178], !P4 ;  /* 0x00005e000f007a0c */ /* 0x000fd60006781270 */
[----:B------:R0:W-:Y:S04]  /*25390*/  @P5 STG.E.U16 [R24.64], R16 ;  /* 0x0000001018005986 */ /* 0x0001e8000c101506 */
[----:B------:R1:W-:Y:S04]  /*253a0*/  @P4 STG.E.U16 [R22.64], R0 ;  /* 0x0000000016004986 */ /* 0x0003e8000c101506 */
[----:B0-----:R-:W2:Y:S01]  /*253b0*/  LDL.LU.64 R24, [R1+0xe98] ;  /* 0x000e980001187983 */ /* 0x001ea20000300a00 */
[----:B----4-:R-:W-:-:S03]  /*253c0*/  ISETP.GE.AND P2, PT, R7, c[0x0][0x17c], PT ;  /* 0x00005f0007007a0c */ /* 0x010fc60003f46270 */
[----:B------:R0:W-:Y:S01]  /*253d0*/  STL [R1+0xe90], R17 ;  /* 0x000e901101007387 */ /* 0x0001e20000100800 */
[----:B-----5:R-:W-:-:S03]  /*253e0*/  ISETP.GE.AND P4, PT, R6, c[0x0][0x17c], PT ;  /* 0x00005f0006007a0c */ /* 0x020fc60003f86270 */
[----:B------:R-:W4:Y:S04]  /*253f0*/  LDL.LU R7, [R1+0xe0c] ;  /* 0x000e0c0001077983 */ /* 0x000f280000300800 */
[----:B------:R-:W5:Y:S01]  /*25400*/  LDL.LU R6, [R1+0xe10] ;  /* 0x000e100001067983 */ /* 0x000f620000300800 */
[----:B------:R-:W-:Y:S02]  /*25410*/  ISETP.LT.AND P6, PT, R27, c[0x0][0x178], !P0 ;  /* 0x00005e001b007a0c */ /* 0x000fe400047c1270 */
[----:B------:R-:W-:Y:S02]  /*25420*/  ISETP.LT.AND P0, PT, R15, c[0x0][0x178], !P0 ;  /* 0x00005e000f007a0c */ /* 0x000fe40004701270 */
[----:B------:R-:W-:Y:S02]  /*25430*/  ISETP.LT.AND P5, PT, R27, c[0x0][0x178], !P1 ;  /* 0x00005e001b007a0c */ /* 0x000fe40004fa1270 */
[----:B---3--:R-:W-:Y:S01]  /*25440*/  ISETP.GE.AND P3, PT, R10, c[0x0][0x17c], PT ;  /* 0x00005f000a007a0c */ /* 0x008fe20003f66270 */
[C---:B------:R-:W-:Y:S01]  /*25450*/  IMAD.WIDE R10, R4.reuse, 0x2, R2 ;  /* 0x00000002040a7825 */ /* 0x040fe200078e0202 */
[----:B------:R-:W-:Y:S01]  /*25460*/  ISETP.LT.AND P1, PT, R15, c[0x0][0x178], !P1 ;  /* 0x00005e000f007a0c */ /* 0x000fe20004f21270 */
[----:B------:R-:W3:Y:S01]  /*25470*/  LDL.LU R19, [R1+0x24] ;  /* 0x0000240001137983 */ /* 0x000ee20000300800 */
[C---:B-1----:R-:W-:Y:S01]  /*25480*/  IADD3 R0, R4.reuse, c[0x0][0x198], RZ ;  /* 0x0000660004007a10 */ /* 0x042fe20007ffe0ff */
[----:B------:R-:W-:-:S03]  /*25490*/  IMAD.WIDE R22, R4, 0x2, R28 ;  /* 0x0000000204167825 */ /* 0x000fc600078e021c */
[C---:B------:R-:W-:Y:S01]  /*254a0*/  IADD3 R8, R0.reuse, c[0x0][0x198], RZ ;  /* 0x0000660000087a10 */ /* 0x040fe20007ffe0ff */
[----:B------:R-:W-:-:S04]  /*254b0*/  IMAD.WIDE R20, R0, 0x2, R2 ;  /* 0x0000000200147825 */ /* 0x000fc800078e0202 */
[----:B0-----:R-:W-:Y:S01]  /*254c0*/  IMAD.WIDE R16, R0, 0x2, R28 ;  /* 0x0000000200107825 */ /* 0x001fe200078e021c */
[----:B------:R0:W-:Y:S02]  /*254d0*/  @P6 STG.E.U16 [R10.64], R12 ;  /* 0x0000000c0a006986 */ /* 0x0001e4000c101506 */
[----:B0-----:R-:W-:Y:S02]  /*254e0*/  PRMT R12, R12, 0x7632, R12 ;  /* 0x000076320c0c7816 */ /* 0x001fe4000000000c */
[----:B--2---:R-:W-:Y:S01]  /*254f0*/  PRMT R0, R24, 0x7632, R0 ;  /* 0x0000763218007816 */ /* 0x004fe20000000000 */
[----:B------:R-:W-:Y:S04]  /*25500*/  @P0 STG.E.U16 [R22.64], R24 ;  /* 0x0000001816000986 */ /* 0x000fe8000c101506 */
[----:B------:R-:W-:Y:S01]  /*25510*/  @P5 STG.E.U16 [R20.64], R12 ;  /* 0x0000000c14005986 */ /* 0x000fe2000c101506 */
[----:B----4-:R-:W-:-:S03]  /*25520*/  ISETP.GE.AND P0, PT, R7, c[0x0][0x17c], PT ;  /* 0x00005f0007007a0c */ /* 0x010fc60003f06270 */
[----:B------:R0:W-:Y:S01]  /*25530*/  @P1 STG.E.U16 [R16.64], R0 ;  /* 0x0000000010001986 */ /* 0x0001e2000c101506 */
[----:B-----5:R-:W-:-:S03]  /*25540*/  ISETP.GE.AND P1, PT, R6, c[0x0][0x17c], PT ;  /* 0x00005f0006007a0c */ /* 0x020fc60003f26270 */
[----:B------:R-:W2:Y:S04]  /*25550*/  LDL.LU R7, [R1+0xe14] ;  /* 0x000e140001077983 */ /* 0x000ea80000300800 */
[----:B------:R-:W4:Y:S01]  /*25560*/  LDL.LU R6, [R1+0xe18] ;  /* 0x000e180001067983 */ /* 0x000f220000300800 */
[----:B------:R-:W-:Y:S02]  /*25570*/  ISETP.LT.AND P6, PT, R27, c[0x0][0x178], !P3 ;  /* 0x00005e001b007a0c */ /* 0x000fe40005fc1270 */
[----:B------:R-:W-:Y:S02]  /*25580*/  ISETP.LT.AND P3, PT, R15, c[0x0][0x178], !P3 ;  /* 0x00005e000f007a0c */ /* 0x000fe40005f61270 */
[----:B------:R-:W-:Y:S01]  /*25590*/  ISETP.LT.AND P5, PT, R27, c[0x0][0x178], !P2 ;  /* 0x00005e001b007a0c */ /* 0x000fe200057a1270 */
[C---:B------:R-:W-:Y:S01]  /*255a0*/  IMAD.WIDE R10, R8.reuse, 0x2, R2 ;  /* 0x00000002080a7825 */ /* 0x040fe200078e0202 */
[----:B0-----:R-:W-:-:S02]  /*255b0*/  IADD3 R0, R8, c[0x0][0x198], RZ ;  /* 0x0000660008007a10 */ /* 0x001fc40007ffe0ff */
[----:B------:R-:W-:Y:S01]  /*255c0*/  ISETP.LT.AND P2, PT, R15, c[0x0][0x178], !P2 ;  /* 0x00005e000f007a0c */ /* 0x000fe20005741270 */
[----:B------:R-:W-:Y:S01]  /*255d0*/  IMAD.WIDE R16, R8, 0x2, R28 ;  /* 0x0000000208107825 */ /* 0x000fe200078e021c */
[----:B------:R-:W-:-:S03]  /*255e0*/  PRMT R12, R18, 0x7632, R12 ;  /* 0x00007632120c7816 */ /* 0x000fc6000000000c */
[----:B------:R0:W-:Y:S01]  /*255f0*/  @P6 STG.E.U16 [R10.64], R18 ;  /* 0x000000120a006986 */ /* 0x0001e2000c101506 */
[----:B------:R-:W-:Y:S01]  /*25600*/  ISETP.LT.AND P6, PT, R27, c[0x0][0x178], !P4 ;  /* 0x00005e001b007a0c */ /* 0x000fe200067c1270 */
[C---:B------:R-:W-:Y:S01]  /*25610*/  IMAD.WIDE R20, R0.reuse, 0x2, R2 ;  /* 0x0000000200147825 */ /* 0x040fe200078e0202 */
[C---:B------:R-:W-:Y:S01]  /*25620*/  IADD3 R4, R0.reuse, c[0x0][0x198], RZ ;  /* 0x0000660000047a10 */ /* 0x040fe20007ffe0ff */
[----:B------:R1:W-:Y:S01]  /*25630*/  @P3 STG.E.U16 [R16.64], R5 ;  /* 0x0000000510003986 */ /* 0x0003e2000c101506 */
[----:B------:R-:W-:Y:S01]  /*25640*/  ISETP.LT.AND P4, PT, R15, c[0x0][0x178], !P4 ;  /* 0x00005e000f007a0c */ /* 0x000fe20006781270 */
[----:B------:R-:W-:Y:S01]  /*25650*/  IMAD.WIDE R22, R0, 0x2, R28 ;  /* 0x0000000200167825 */ /* 0x000fe200078e021c */
[----:B------:R-:W-:Y:S01]  /*25660*/  PRMT R0, R5, 0x7632, R0 ;  /* 0x0000763205007816 */ /* 0x000fe20000000000 */
[----:B------:R5:W-:Y:S01]  /*25670*/  @P5 STG.E.U16 [R20.64], R12 ;  /* 0x0000000c14005986 */ /* 0x000be2000c101506 */
[----:B------:R-:W-:Y:S01]  /*25680*/  ISETP.LT.AND P5, PT, R27, c[0x0][0x178], !P0 ;  /* 0x00005e001b007a0c */ /* 0x000fe200047a1270 */
[----:B0-----:R-:W-:-:S02]  /*25690*/  IMAD.WIDE R10, R4, 0x2, R2 ;  /* 0x00000002040a7825 */ /* 0x001fc400078e0202 */
[----:B------:R0:W-:Y:S01]  /*256a0*/  @P2 STG.E.U16 [R22.64], R0 ;  /* 0x0000000016002986 */ /* 0x0001e2000c101506 */
[----:B-1----:R-:W-:-:S03]  /*256b0*/  IADD3 R5, R4, c[0x0][0x198], RZ ;  /* 0x0000660004057a10 */ /* 0x002fc60007ffe0ff */
[----:B------:R-:W4:Y:S04]  /*256c0*/  LDL.LU R17, [R1+0xe90] ;  /* 0x000e900001117983 */ /* 0x000f280000300800 */
[----:B-----5:R-:W5:Y:S01]  /*256d0*/  LDL.LU.64 R20, [R1+0xe88] ;  /* 0x000e880001147983 */ /* 0x020f620000300a00 */
[----:B---3--:R-:W-:-:S03]  /*256e0*/  PRMT R12, R19, 0x7632, R12 ;  /* 0x00007632130c7816 */ /* 0x008fc6000000000c */
[----:B------:R1:W-:Y:S01]  /*256f0*/  @P6 STG.E.U16 [R10.64], R19 ;  /* 0x000000130a006986 */ /* 0x0003e2000c101506 */
[----:B0-----:R-:W-:-:S05]  /*25700*/  IMAD.WIDE R22, R4, 0x2, R28 ;  /* 0x0000000204167825 */ /* 0x001fca00078e021c */
[----:B------:R0:W-:Y:S01]  /*25710*/  @P4 STG.E.U16 [R22.64], R9 ;  /* 0x0000000916004986 */ /* 0x0001e2000c101506 */
[----:B-1----:R-:W-:-:S05]  /*25720*/  IMAD.WIDE R10, R5, 0x2, R2 ;  /* 0x00000002050a7825 */ /* 0x002fca00078e0202 */
[----:B------:R1:W-:Y:S01]  /*25730*/  @P5 STG.E.U16 [R10.64], R12 ;  /* 0x0000000c0a005986 */ /* 0x0003e2000c101506 */
[----:B--2---:R-:W-:-:S03]  /*25740*/  ISETP.GE.AND P3, PT, R7, c[0x0][0x17c], PT ;  /* 0x00005f0007007a0c */ /* 0x004fc60003f66270 */
[----:B------:R-:W2:Y:S01]  /*25750*/  LDL.LU R7, [R1+0xe1c] ;  /* 0x000e1c0001077983 */ /* 0x000ea20000300800 */
[----:B----4-:R-:W-:-:S03]  /*25760*/  ISETP.GE.AND P2, PT, R6, c[0x0][0x17c], PT ;  /* 0x00005f0006007a0c */ /* 0x010fc60003f46270 */
[----:B------:R-:W3:Y:S04]  /*25770*/  LDL.LU R6, [R1+0xe20] ;  /* 0x000e200001067983 */ /* 0x000ee80000300800 */
[----:B0-----:R-:W4:Y:S04]  /*25780*/  LDL.LU.64 R22, [R1+0xe80] ;  /* 0x000e800001167983 */ /* 0x001f280000300a00 */
[----:B-1----:R-:W4:Y:S04]  /*25790*/  LDL.LU.64 R10, [R1+0xe78] ;  /* 0x000e7800010a7983 */ /* 0x002f280000300a00 */
[----:B------:R-:W4:Y:S01]  /*257a0*/  LDL.LU R24, [R1+0xe24] ;  /* 0x000e240001187983 */ /* 0x000f220000300800 */
[----:B------:R-:W-:-:S02]  /*257b0*/  ISETP.LT.AND P0, PT, R15, c[0x0][0x178], !P0 ;  /* 0x00005e000f007a0c */ /* 0x000fc40004701270 */
[----:B------:R-:W-:Y:S01]  /*257c0*/  ISETP.LT.AND P6, PT, R27, c[0x0][0x178], !P1 ;  /* 0x00005e001b007a0c */ /* 0x000fe20004fc1270 */
[C---:B------:R-:W-:Y:S01]  /*257d0*/  IMAD.WIDE R18, R5.reuse, 0x2, R28 ;  /* 0x0000000205127825 */ /* 0x040fe200078e021c */
[----:B------:R-:W-:Y:S01]  /*257e0*/  IADD3 R0, R5, c[0x0][0x198], RZ ;  /* 0x0000660005007a10 */ /* 0x000fe20007ffe0ff */
[----:B------:R-:W4:Y:S01]  /*257f0*/  LDL.LU R12, [R1+0xe28] ;  /* 0x000e2800010c7983 */ /* 0x000f220000300800 */
[----:B------:R-:W-:Y:S02]  /*25800*/  PRMT R8, R9, 0x7632, R8 ;  /* 0x0000763209087816 */ /* 0x000fe40000000008 */
[----:B------:R-:W-:Y:S02]  /*25810*/  ISETP.LT.AND P1, PT, R15, c[0x0][0x178], !P1 ;  /* 0x00005e000f007a0c */ /* 0x000fe40004f21270 */
[----:B------:R-:W-:Y:S01]  /*25820*/  ISETP.LT.AND P5, PT, R27, c[0x0][0x178], !P3 ;  /* 0x00005e001b007a0c */ /* 0x000fe20005fa1270 */
[C---:B------:R-:W-:Y:S02]  /*25830*/  IMAD.WIDE R4, R0.reuse, 0x2, R2 ;  /* 0x0000000200047825 */ /* 0x040fe400078e0202 */
[----:B------:R0:W-:Y:S04]  /*25840*/  @P0 STG.E.U16 [R18.64], R8 ;  /* 0x0000000812000986 */ /* 0x0001e8000c101506 */
[----:B------:R1:W-:Y:S01]  /*25850*/  @P6 STG.E.U16 [R4.64], R17 ;  /* 0x0000001104006986 */ /* 0x0003e2000c101506 */
[----:B0-----:R-:W-:-:S02]  /*25860*/  IADD3 R8, R0, c[0x0][0x198], RZ ;  /* 0x0000660000087a10 */ /* 0x001fc40007ffe0ff */
[----:B-1----:R-:W-:-:S03]  /*25870*/  PRMT R17, R17, 0x7632, R17 ;  /* 0x0000763211117816 */ /* 0x002fc60000000011 */
[----:B------:R-:W-:Y:S01]  /*25880*/  IMAD.WIDE R18, R8, 0x2, R2 ;  /* 0x0000000208127825 */ /* 0x000fe200078e0202 */
[----:B--2---:R-:W-:Y:S02]  /*25890*/  ISETP.GE.AND P4, PT, R7, c[0x0][0x17c], PT ;  /* 0x00005f0007007a0c */ /* 0x004fe40003f86270 */
[----:B---3--:R-:W-:Y:S01]  /*258a0*/  ISETP.GE.AND P0, PT, R6, c[0x0][0x17c], PT ;  /* 0x00005f0006007a0c */ /* 0x008fe20003f06270 */
[----:B------:R-:W-:-:S05]  /*258b0*/  IMAD.WIDE R6, R0, 0x2, R28 ;  /* 0x0000000200067825 */ /* 0x000fca00078e021c */
[----:B-----5:R0:W-:Y:S04]  /*258c0*/  @P1 STG.E.U16 [R6.64], R21 ;  /* 0x0000001506001986 */ /* 0x0201e8000c101506 */
[----:B------:R1:W-:Y:S01]  /*258d0*/  @P5 STG.E.U16 [R18.64], R17 ;  /* 0x0000001112005986 */ /* 0x0003e2000c101506 */
[----:B----4-:R-:W-:-:S03]  /*258e0*/  ISETP.GE.AND P1, PT, R24, c[0x0][0x17c], PT ;  /* 0x00005f0018007a0c */ /* 0x010fc60003f26270 */
[----:B0-----:R-:W2:Y:S04]  /*258f0*/  LDL.LU.64 R6, [R1+0xe70] ;  /* 0x000e700001067983 */ /* 0x001ea80000300a00 */
[----:B-1----:R-:W3:Y:S04]  /*25900*/  LDL.LU.64 R18, [R1+0xe68] ;  /* 0x000e680001127983 */ /* 0x002ee80000300a00 */
[----:B------:R-:W4:Y:S01]  /*25910*/  LDL.LU R24, [R1+0xe2c] ;  /* 0x000e2c0001187983 */ /* 0x000f220000300800 */
[----:B------:R-:W-:Y:S02]  /*25920*/  ISETP.LT.AND P3, PT, R15, c[0x0][0x178], !P3 ;  /* 0x00005e000f007a0c */ /* 0x000fe40005f61270 */
[----:B------:R-:W-:-:S02]  /*25930*/  ISETP.LT.AND P6, PT, R27, c[0x0][0x178], !P2 ;  /* 0x00005e001b007a0c */ /* 0x000fc400057c1270 */
[C---:B------:R-:W-:Y:S01]  /*25940*/  IADD3 R16, R8.reuse, c[0x0][0x198], RZ ;  /* 0x0000660008107a10 */ /* 0x040fe20007ffe0ff */
[----:B------:R-:W-:Y:S01]  /*25950*/  IMAD.WIDE R8, R8, 0x2, R28 ;  /* 0x0000000208087825 */ /* 0x000fe200078e021c */
[----:B------:R-:W-:Y:S02]  /*25960*/  ISETP.LT.AND P2, PT, R15, c[0x0][0x178], !P2 ;  /* 0x00005e000f007a0c */ /* 0x000fe40005741270 */
[----:B------:R-:W-:Y:S01]  /*25970*/  PRMT R0, R21, 0x7632, R0 ;  /* 0x0000763215007816 */ /* 0x000fe20000000000 */
[----:B------:R-:W-:-:S04]  /*25980*/  IMAD.WIDE R4, R16, 0x2, R2 ;  /* 0x0000000210047825 */ /* 0x000fc800078e0202 */
[----:B------:R0:W-:Y:S04]  /*25990*/  @P3 STG.E.U16 [R8.64], R0 ;  /* 0x0000000008003986 */ /* 0x0001e8000c101506 */
[----:B------:R-:W-:Y:S01]  /*259a0*/  @P6 STG.E.U16 [R4.64], R13 ;  /* 0x0000000d04006986 */ /* 0x000fe2000c101506 */
[C---:B0-----:R-:W-:Y:S01]  /*259b0*/  IADD3 R8, R16.reuse, c[0x0][0x198], RZ ;  /* 0x0000660010087a10 */ /* 0x041fe20007ffe0ff */
[----:B------:R-:W-:-:S05]  /*259c0*/  IMAD.WIDE R16, R16, 0x2, R28 ;  /* 0x0000000210107825 */ /* 0x000fca00078e021c */
[----:B------:R0:W-:Y:S01]  /*259d0*/  @P2 STG.E.U16 [R16.64], R25 ;  /* 0x0000001910002986 */ /* 0x0001e2000c101506 */
[----:B------:R-:W-:-:S03]  /*259e0*/  PRMT R20, R25, 0x7632, R20 ;  /* 0x0000763219147816 */ /* 0x000fc60000000014 */
[----:B0-----:R-:W5:Y:S04]  /*259f0*/  LDL.LU R16, [R1+0xe30] ;  /* 0x000e300001107983 */ /* 0x001f680000300800 */
[----:B------:R-:W2:Y:S04]  /*25a00*/  LDL.LU R17, [R1+0x38] ;  /* 0x0000380001117983 */ /* 0x000ea80000300800 */
[----:B------:R-:W3:Y:S01]  /*25a10*/  LDL.LU R25, [R1+0x28] ;  /* 0x0000280001197983 */ /* 0x000ee20000300800 */
[----:B----4-:R-:W-:-:S03]  /*25a20*/  ISETP.GE.AND P2, PT, R24, c[0x0][0x17c], PT ;  /* 0x00005f0018007a0c */ /* 0x010fc60003f46270 */
[----:B------:R-:W4:Y:S01]  /*25a30*/  LDL.LU R24, [R1+0xe34] ;  /* 0x000e340001187983 */ /* 0x000f220000300800 */
[----:B------:R-:W-:Y:S02]  /*25a40*/  ISETP.LT.AND P5, PT, R27, c[0x0][0x178], !P4 ;  /* 0x00005e001b007a0c */ /* 0x000fe400067a1270 */
[----:B------:R-:W-:Y:S02]  /*25a50*/  ISETP.LT.AND P4, PT, R15, c[0x0][0x178], !P4 ;  /* 0x00005e000f007a0c */ /* 0x000fe40006781270 */
[----:B------:R-:W-:Y:S02]  /*25a60*/  ISETP.LT.AND P6, PT, R27, c[0x0][0x178], !P0 ;  /* 0x00005e001b007a0c */ /* 0x000fe400047c1270 */
[----:B------:R-:W-:Y:S01]  /*25a70*/  ISETP.LT.AND P0, PT, R15, c[0x0][0x178], !P0 ;  /* 0x00005e000f007a0c */ /* 0x000fe20004701270 */
[C---:B------:R-:W-:Y:S01]  /*25a80*/  IMAD.WIDE R4, R8.reuse, 0x2, R2 ;  /* 0x0000000208047825 */ /* 0x040fe200078e0202 */
[----:B------:R-:W-:Y:S02]  /*25a90*/  PRMT R21, R13, 0x7632, R21 ;  /* 0x000076320d157816 */ /* 0x000fe40000000015 */
[C---:B------:R-:W-:Y:S01]  /*25aa0*/  IADD3 R0, R8.reuse, c[0x0][0x198], RZ ;  /* 0x0000660008007a10 */ /* 0x040fe20007ffe0ff */
[----:B------:R-:W-:Y:S01]  /*25ab0*/  IMAD.WIDE R8, R8, 0x2, R28 ;  /* 0x0000000208087825 */ /* 0x000fe200078e021c */
[----:B------:R-:W-:Y:S01]  /*25ac0*/  ISETP.GE.AND P3, PT, R12, c[0x0][0x17c], PT ;  /* 0x00005f000c007a0c */ /* 0x000fe20003f66270 */
[----:B------:R0:W-:Y:S02]  /*25ad0*/  @P5 STG.E.U16 [R4.64], R21 ;  /* 0x0000001504005986 */ /* 0x0001e4000c101506 */
[----:B------:R-:W-:-:S02]  /*25ae0*/  IMAD.WIDE R12, R0, 0x2, R2 ;  /* 0x00000002000c7825 */ /* 0x000fc400078e0202 */
[----:B------:R-:W-:Y:S02]  /*25af0*/  @P4 STG.E.U16 [R8.64], R20 ;  /* 0x0000001408004986 */ /* 0x000fe4000c101506 */
[----:B0-----:R-:W-:Y:S02]  /*25b00*/  IMAD.WIDE R4, R0, 0x2, R28 ;  /* 0x0000000200047825 */ /* 0x001fe400078e021c */
[----:B--2---:R-:W-:Y:S04]  /*25b10*/  @P6 STG.E.U16 [R12.64], R17 ;  /* 0x000000110c006986 */ /* 0x004fe8000c101506 */
[----:B------:R0:W-:Y:S04]  /*25b20*/  @P0 STG.E.U16 [R4.64], R6 ;  /* 0x0000000604000986 */ /* 0x0001e8000c101506 */
[----:B0-----:R-:W2:Y:S01]  /*25b30*/  LDL.LU R5, [R1+0xe38] ;  /* 0x000e380001057983 */ /* 0x001ea20000300800 */
[----:B----4-:R-:W-:-:S03]  /*25b40*/  ISETP.GE.AND P0, PT, R24, c[0x0][0x17c], PT ;  /* 0x00005f0018007a0c */ /* 0x010fc60003f06270 */
[----:B------:R-:W4:Y:S01]  /*25b50*/  LDL.LU R24, [R1+0xe40] ;  /* 0x000e400001187983 */ /* 0x000f220000300800 */
[----:B------:R-:W-:Y:S02]  /*25b60*/  ISETP.LT.AND P5, PT, R27, c[0x0][0x178], !P1 ;  /* 0x00005e001b007a0c */ /* 0x000fe40004fa1270 */
[----:B------:R-:W-:Y:S02]  /*25b70*/  ISETP.LT.AND P4, PT, R15, c[0x0][0x178], !P1 ;  /* 0x00005e000f007a0c */ /* 0x000fe40004f81270 */
[----:B------:R-:W-:Y:S02]  /*25b80*/  IADD3 R12, R0, c[0x0][0x198], RZ ;  /* 0x00006600000c7a10 */ /* 0x000fe40007ffe0ff */
[----:B------:R-:W-:Y:S02]  /*25b90*/  ISETP.LT.AND P6, PT, R27, c[0x0][0x178], !P3 ;  /* 0x00005e001b007a0c */ /* 0x000fe40005fc1270 */
[C---:B------:R-:W-:Y:S01]  /*25ba0*/  IADD3 R20, R12.reuse, c[0x0][0x198], RZ ;  /* 0x000066000c147a10 */ /* 0x040fe20007ffe0ff */
[----:B------:R-:W-:Y:S01]  /*25bb0*/  IMAD.WIDE R8, R12, 0x2, R2 ;  /* 0x000000020c087825 */ /* 0x000fe200078e0202 */
[----:B------:R-:W-:-:S02]  /*25bc0*/  PRMT R21, R17, 0x7632, R21 ;  /* 0x0000763211157816 */ /* 0x000fc40000000015 */
[----:B-----5:R-:W-:Y:S01]  /*25bd0*/  ISETP.GE.AND P1, PT, R16, c[0x0][0x17c], PT ;  /* 0x00005f0010007a0c */ /* 0x020fe20003f26270 */
[----:B------:R-:W-:Y:S01]  /*25be0*/  IMAD.WIDE R12, R12, 0x2, R28 ;  /* 0x000000020c0c7825 */ /* 0x000fe200078e021c */
[----:B------:R-:W-:Y:S01]  /*25bf0*/  PRMT R0, R6, 0x7632, R0 ;  /* 0x0000763206007816 */ /* 0x000fe20000000000 */
[----:B------:R0:W-:Y:S02]  /*25c00*/  @P5 STG.E.U16 [R8.64], R21 ;  /* 0x0000001508005986 */ /* 0x0001e4000c101506 */
[----:B------:R-:W-:Y:S01]  /*25c10*/  IMAD.WIDE R16, R20, 0x2, R2 ;  /* 0x0000000214107825 */ /* 0x000fe200078e0202 */
[----:B------:R-:W-:Y:S01]  /*25c20*/  ISETP.LT.AND P3, PT, R15, c[0x0][0x178], !P3 ;  /* 0x00005e000f007a0c */ /* 0x000fe20005f61270 */
[----:B------:R1:W-:Y:S01]  /*25c30*/  @P4 STG.E.U16 [R12.64], R0 ;  /* 0x000000000c004986 */ /* 0x0003e2000c101506 */
[----:B------:R-:W-:Y:S02]  /*25c40*/  ISETP.LT.AND P5, PT, R27, c[0x0][0x178], !P2 ;  /* 0x00005e001b007a0c */ /* 0x000fe400057a1270 */
[----:B------:R-:W-:Y:S01]  /*25c50*/  ISETP.LT.AND P4, PT, R15, c[0x0][0x178], !P2 ;  /* 0x00005e000f007a0c */ /* 0x000fe20005781270 */
[----:B---3--:R3:W-:Y:S01]  /*25c60*/  @P6 STG.E.U16 [R16.64], R25 ;  /* 0x0000001910006986 */ /* 0x0087e2000c101506 */
[----:B------:R-:W-:-:S02]  /*25c70*/  ISETP.LT.AND P6, PT, R27, c[0x0][0x178], !P1 ;  /* 0x00005e001b007a0c */ /* 0x000fc40004fc1270 */
[C---:B0-----:R-:W-:Y:S01]  /*25c80*/  IADD3 R8, R20.reuse, c[0x0][0x198], RZ ;  /* 0x0000660014087a10 */ /* 0x041fe20007ffe0ff */
[----:B------:R-:W-:Y:S01]  /*25c90*/  IMAD.WIDE R20, R20, 0x2, R28 ;  /* 0x0000000214147825 */ /* 0x000fe200078e021c */
[----:B------:R-:W-:Y:S02]  /*25ca0*/  PRMT R6, R25, 0x7632, R6 ;  /* 0x0000763219067816 */ /* 0x000fe40000000006 */
[----:B-1----:R-:W-:Y:S02]  /*25cb0*/  IADD3 R0, R8, c[0x0][0x198], RZ ;  /* 0x0000660008007a10 */ /* 0x002fe40007ffe0ff */
[----:B------:R-:W-:Y:S01]  /*25cc0*/  @P3 STG.E.U16 [R20.64], R10 ;  /* 0x0000000a14003986 */ /* 0x000fe2000c101506 */
[----:B---3--:R-:W-:Y:S02]  /*25cd0*/  PRMT R16, R10, 0x7632, R16 ;  /* 0x000076320a107816 */ /* 0x008fe40000000010 */
[----:B------:R-:W-:Y:S01]  /*25ce0*/  IMAD.WIDE R12, R0, 0x2, R2 ;  /* 0x00000002000c7825 */ /* 0x000fe200078e0202 */
[----:B------:R-:W3:Y:S01]  /*25cf0*/  LDL.LU R17, [R1+0xe3c] ;  /* 0x000e3c0001117983 */ /* 0x000ee20000300800 */
[----:B------:R-:W-:-:S03]  /*25d00*/  ISETP.LT.AND P1, PT, R15, c[0x0][0x178], !P1 ;  /* 0x00005e000f007a0c */ /* 0x000fc60004f21270 */
[----:B------:R-:W5:Y:S01]  /*25d10*/  LDL.LU R25, [R1+0xe48] ;  /* 0x000e480001197983 */ /* 0x000f620000300800 */
[----:B--2---:R-:W-:Y:S01]  /*25d20*/  ISETP.GE.AND P2, PT, R5, c[0x0][0x17c], PT ;  /* 0x00005f0005007a0c */ /* 0x004fe20003f46270 */
[----:B------:R-:W-:-:S04]  /*25d30*/  IMAD.WIDE R4, R8, 0x2, R2 ;  /* 0x0000000208047825 */ /* 0x000fc800078e0202 */
[----:B------:R-:W-:Y:S01]  /*25d40*/  IMAD.WIDE R8, R8, 0x2, R28 ;  /* 0x0000000208087825 */ /* 0x000fe200078e021c */
[----:B------:R0:W-:Y:S01]  /*25d50*/  @P5 STG.E.U16 [R4.64], R6 ;  /* 0x0000000604005986 */ /* 0x0001e2000c101506 */
[----:B------:R-:W-:-:S03]  /*25d60*/  ISETP.LT.AND P5, PT, R27, c[0x0][0x178], !P0 ;  /* 0x00005e001b007a0c */ /* 0x000fc600047a1270 */
[----:B------:R-:W-:Y:S04]  /*25d70*/  @P4 STG.E.U16 [R8.64], R16 ;  /* 0x0000001008004986 */ /* 0x000fe8000c101506 */
[----:B------:R1:W-:Y:S01]  /*25d80*/  @P6 STG.E.U16 [R12.64], R18 ;  /* 0x000000120c006986 */ /* 0x0003e2000c101506 */
[C---:B0-----:R-:W-:Y:S01]  /*25d90*/  IMAD.WIDE R4, R0.reuse, 0x2, R28 ;  /* 0x0000000200047825 */ /* 0x041fe200078e021c */
[----:B-1----:R-:W-:Y:S02]  /*25da0*/  IADD3 R12, R0, c[0x0][0x198], RZ ;  /* 0x00006600000c7a10 */ /* 0x002fe40007ffe0ff */
[----:B------:R-:W-:-:S03]  /*25db0*/  PRMT R18, R18, 0x7632, R18 ;  /* 0x0000763212127816 */ /* 0x000fc60000000012 */
[----:B------:R-:W-:Y:S01]  /*25dc0*/  IMAD.WIDE R8, R12, 0x2, R2 ;  /* 0x000000020c087825 */ /* 0x000fe200078e0202 */
[----:B------:R-:W-:Y:S04]  /*25dd0*/  @P1 STG.E.U16 [R4.64], R22 ;  /* 0x0000001604001986 */ /* 0x000fe8000c101506 */
[----:B------:R0:W-:Y:S01]  /*25de0*/  @P5 STG.E.U16 [R8.64], R18 ;  /* 0x0000001208005986 */ /* 0x0001e2000c101506 */
[----:B----4-:R-:W-:-:S03]  /*25df0*/  ISETP.GE.AND P3, PT, R24, c[0x0][0x17c], PT ;  /* 0x00005f0018007a0c */ /* 0x010fc60003f66270 */
[----:B------:R-:W2:Y:S04]  /*25e00*/  LDL.LU R24, [R1+0xe44] ;  /* 0x000e440001187983 */ /* 0x000ea80000300800 */
[----:B------:R-:W4:Y:S04]  /*25e10*/  LDL.LU R20, [R1+0xe50] ;  /* 0x000e500001147983 */ /* 0x000f280000300800 */
[----:B------:R-:W4:Y:S04]  /*25e20*/  LDL.LU R21, [R1+0x3c] ;  /* 0x00003c0001157983 */ /* 0x000f280000300800 */
[----:B0-----:R-:W4:Y:S01]  /*25e30*/  LDL.LU R18, [R1+0xe4c] ;  /* 0x000e4c0001127983 */ /* 0x001f220000300800 */
[----:B------:R-:W-:-:S02]  /*25e40*/  ISETP.LT.AND P4, PT, R15, c[0x0][0x178], !P0 ;  /* 0x00005e000f007a0c */ /* 0x000fc40004781270 */
[----:B------:R-:W-:Y:S02]  /*25e50*/  ISETP.LT.AND P6, PT, R27, c[0x0][0x178], !P2 ;  /* 0x00005e001b007a0c */ /* 0x000fe400057c1270 */
[C---:B------:R-:W-:Y:S01]  /*25e60*/  IADD3 R6, R12.reuse, c[0x0][0x198], RZ ;  /* 0x000066000c067a10 */ /* 0x040fe20007ffe0ff */
[----:B------:R-:W-:Y:S01]  /*25e70*/  IMAD.WIDE R12, R12, 0x2, R28 ;  /* 0x000000020c0c7825 */ /* 0x000fe200078e021c */
[----:B------:R-:W-:Y:S02]  /*25e80*/  PRMT R0, R22, 0x7632, R0 ;  /* 0x0000763216007816 */ /* 0x000fe40000000000 */
[----:B------:R-:W-:Y:S02]  /*25e90*/  ISETP.LT.AND P2, PT, R15, c[0x0][0x178], !P2 ;  /* 0x00005e000f007a0c */ /* 0x000fe40005741270 */
[----:B------:R-:W-:-:S03]  /*25ea0*/  ISETP.LT.AND P5, PT, R27, c[0x0][0x178], !P3 ;  /* 0x00005e001b007a0c */ /* 0x000fc60005fa1270 */
[----:B------:R0:W-:Y:S01]  /*25eb0*/  @P4 STG.E.U16 [R12.64], R0 ;  /* 0x000000000c004986 */ /* 0x0001e2000c101506 */
[----:B------:R-:W-:Y:S01]  /*25ec0*/  ISETP.LT.AND P4, PT, R15, c[0x0][0x178], !P3 ;  /* 0x00005e000f007a0c */ /* 0x000fe20005f81270 */
[----:B------:R-:W-:Y:S01]  /*25ed0*/  IMAD.WIDE R4, R6, 0x2, R28 ;  /* 0x0000000206047825 */ /* 0x000fe200078e021c */
[----:B---3--:R-:W-:-:S03]  /*25ee0*/  ISETP.GE.AND P0, PT, R17, c[0x0][0x17c], PT ;  /* 0x00005f0011007a0c */ /* 0x008fc60003f06270 */
[C---:B------:R-:W-:Y:S01]  /*25ef0*/  IMAD.WIDE R16, R6.reuse, 0x2, R2 ;  /* 0x0000000206107825 */ /* 0x040fe200078e0202 */
[----:B0-----:R-:W-:Y:S02]  /*25f00*/  IADD3 R12, R6, c[0x0][0x198], RZ ;  /* 0x00006600060c7a10 */ /* 0x001fe40007ffe0ff */
[----:B------:R-:W-:Y:S02]  /*25f10*/  PRMT R6, R26, 0x7632, R6 ;  /* 0x000076321a067816 */ /* 0x000fe40000000006 */
[----:B------:R0:W-:Y:S01]  /*25f20*/  @P6 STG.E.U16 [R16.64], R14 ;  /* 0x0000000e10006986 */ /* 0x0001e2000c101506 */
[C---:B------:R-:W-:Y:S01]  /*25f30*/  IADD3 R0, R12.reuse, c[0x0][0x198], RZ ;  /* 0x000066000c007a10 */ /* 0x040fe20007ffe0ff */
[----:B------:R-:W-:Y:S01]  /*25f40*/  IMAD.WIDE R8, R12, 0x2, R2 ;  /* 0x000000020c087825 */ /* 0x000fe200078e0202 */
[----:B-----5:R-:W-:-:S03]  /*25f50*/  ISETP.GE.AND P1, PT, R25, c[0x0][0x17c], PT ;  /* 0x00005f0019007a0c */ /* 0x020fc60003f26270 */
[----:B------:R-:W-:Y:S01]  /*25f60*/  IMAD.WIDE R12, R12, 0x2, R28 ;  /* 0x000000020c0c7825 */ /* 0x000fe200078e021c */
[----:B------:R1:W-:Y:S01]  /*25f70*/  @P2 STG.E.U16 [R4.64], R26 ;  /* 0x0000001a04002986 */ /* 0x0003e2000c101506 */
[----:B0-----:R-:W-:-:S05]  /*25f80*/  PRMT R14, R14, 0x7632, R14 ;  /* 0x000076320e0e7816 */ /* 0x001fca000000000e */
[----:B------:R0:W-:Y:S01]  /*25f90*/  @P5 STG.E.U16 [R8.64], R14 ;  /* 0x0000000e08005986 */ /* 0x0001e2000c101506 */
[----:B------:R-:W-:-:S03]  /*25fa0*/  ISETP.LT.AND P5, PT, R27, c[0x0][0x178], !P1 ;  /* 0x00005e001b007a0c */ /* 0x000fc60004fa1270 */
[----:B------:R3:W-:Y:S01]  /*25fb0*/  @P4 STG.E.U16 [R12.64], R6 ;  /* 0x000000060c004986 */ /* 0x0007e2000c101506 */
[----:B------:R-:W-:Y:S02]  /*25fc0*/  ISETP.LT.AND P4, PT, R15, c[0x0][0x178], !P1 ;  /* 0x00005e000f007a0c */ /* 0x000fe40004f81270 */
[----:B--2---:R-:W-:Y:S02]  /*25fd0*/  ISETP.GE.AND P3, PT, R24, c[0x0][0x17c], PT ;  /* 0x00005f0018007a0c */ /* 0x004fe40003f66270 */
[----:B------:R-:W2:Y:S01]  /*25fe0*/  LDL.LU R24, [R1+0x2c] ;  /* 0x00002c0001187983 */ /* 0x000ea20000300800 */
[----:B----4-:R-:W-:-:S03]  /*25ff0*/  ISETP.GE.AND P2, PT, R20, c[0x0][0x17c], PT ;  /* 0x00005f0014007a0c */ /* 0x010fc60003f46270 */
[----:B------:R-:W4:Y:S04]  /*26000*/  LDL.LU R22, [R1+0xe5c] ;  /* 0x000e5c0001167983 */ /* 0x000f280000300800 */
[----:B------:R-:W5:Y:S01]  /*26010*/  LDL.LU R20, [R1+0xe58] ;  /* 0x000e580001147983 */ /* 0x000f620000300800 */
[----:B------:R-:W-:-:S03]  /*26020*/  ISETP.GE.AND P1, PT, R18, c[0x0][0x17c], PT ;  /* 0x00005f0012007a0c */ /* 0x000fc60003f26270 */
[----:B------:R-:W5:Y:S01]  /*26030*/  LDL.LU R18, [R1+0xe54] ;  /* 0x000e540001127983 */ /* 0x000f620000300800 */
[----:B------:R-:W-:Y:S01]  /*26040*/  ISETP.LT.AND P6, PT, R27, c[0x0][0x178], !P0 ;  /* 0x00005e001b007a0c */ /* 0x000fe200047c1270 */
[C---:B------:R-:W-:Y:S01]  /*26050*/  IMAD.WIDE R16, R0.reuse, 0x2, R2 ;  /* 0x0000000200107825 */ /* 0x040fe200078e0202 */
[----:B------:R-:W-:Y:S02]  /*26060*/  ISETP.LT.AND P0, PT, R15, c[0x0][0x178], !P0 ;  /* 0x00005e000f007a0c */ /* 0x000fe40004701270 */
[C---:B------:R-:W-:Y:S02]  /*26070*/  IADD3 R25, R0.reuse, c[0x0][0x198], RZ ;  /* 0x0000660000197a10 */ /* 0x040fe40007ffe0ff */
[----:B------:R-:W-:Y:S01]  /*26080*/  PRMT R10, R21, 0x7632, R10 ;  /* 0x00007632150a7816 */ /* 0x000fe2000000000a */
[----:B-1----:R-:W-:-:S06]  /*26090*/  IMAD.WIDE R4, R0, 0x2, R28 ;  /* 0x0000000200047825 */ /* 0x002fcc00078e021c */
[----:B------:R1:W-:Y:S01]  /*260a0*/  @P6 STG.E.U16 [R16.64], R21 ;  /* 0x0000001510006986 */ /* 0x0003e2000c101506 */
[----:B------:R-:W-:Y:S01]  /*260b0*/  ISETP.LT.AND P6, PT, R27, c[0x0][0x178], !P3 ;  /* 0x00005e001b007a0c */ /* 0x000fe20005fc1270 */
[----:B0-----:R-:W-:Y:S01]  /*260c0*/  IMAD.WIDE R8, R25, 0x2, R2 ;  /* 0x0000000219087825 */ /* 0x001fe200078e0202 */
[----:B---3--:R-:W-:-:S03]  /*260d0*/  PRMT R6, R7, 0x7632, R6 ;  /* 0x0000763207067816 */ /* 0x008fc60000000006 */
[C---:B------:R-:W-:Y:S01]  /*260e0*/  IMAD.WIDE R12, R25.reuse, 0x2, R28 ;  /* 0x00000002190c7825 */ /* 0x040fe200078e021c */
[----:B-1----:R-:W-:Y:S01]  /*260f0*/  IADD3 R21, R25, c[0x0][0x198], RZ ;  /* 0x0000660019157a10 */ /* 0x002fe20007ffe0ff */
[----:B------:R0:W-:Y:S01]  /*26100*/  @P0 STG.E.U16 [R4.64], R7 ;  /* 0x0000000704000986 */ /* 0x0001e2000c101506 */
[----:B------:R-:W-:-:S03]  /*26110*/  ISETP.LT.AND P3, PT, R15, c[0x0][0x178], !P3 ;  /* 0x00005e000f007a0c */ /* 0x000fc60005f61270 */
[----:B------:R-:W-:Y:S01]  /*26120*/  IMAD.WIDE R16, R21, 0x2, R2 ;  /* 0x0000000215107825 */ /* 0x000fe200078e0202 */
[----:B------:R1:W-:Y:S01]  /*26130*/  @P5 STG.E.U16 [R8.64], R10 ;  /* 0x0000000a08005986 */ /* 0x0003e2000c101506 */
[----:B------:R-:W-:Y:S02]  /*26140*/  ISETP.LT.AND P5, PT, R27, c[0x0][0x178], !P2 ;  /* 0x00005e001b007a0c */ /* 0x000fe400057a1270 */
[----:B------:R-:W-:Y:S01]  /*26150*/  IADD3 R25, R21, c[0x0][0x198], RZ ;  /* 0x0000660015197a10 */ /* 0x000fe20007ffe0ff */
[----:B------:R3:W-:Y:S01]  /*26160*/  @P4 STG.E.U16 [R12.64], R6 ;  /* 0x000000060c004986 */ /* 0x0007e2000c101506 */
[----:B------:R-:W-:Y:S02]  /*26170*/  ISETP.LT.AND P4, PT, R15, c[0x0][0x178], !P2 ;  /* 0x00005e000f007a0c */ /* 0x000fe40005781270 */
[----:B------:R-:W-:Y:S01]  /*26180*/  IADD3 R0, R25, c[0x0][0x198], RZ ;  /* 0x0000660019007a10 */ /* 0x000fe20007ffe0ff */
[----:B0-----:R-:W-:Y:S01]  /*26190*/  IMAD.WIDE R4, R21, 0x2, R28 ;  /* 0x0000000215047825 */ /* 0x001fe200078e021c */
[----:B-1----:R-:W-:-:S03]  /*261a0*/  PRMT R10, R11, 0x7632, R10 ;  /* 0x000076320b0a7816 */ /* 0x002fc6000000000a */
[----:B------:R-:W-:-:S04]  /*261b0*/  IMAD.WIDE R8, R25, 0x2, R28 ;  /* 0x0000000219087825 */ /* 0x000fc800078e021c */
[----:B---3--:R-:W-:-:S04]  /*261c0*/  IMAD.WIDE R6, R25, 0x2, R2 ;  /* 0x0000000219067825 */ /* 0x008fc800078e0202 */
[----:B------:R-:W-:Y:S01]  /*261d0*/  IMAD.WIDE R12, R0, 0x2, R2 ;  /* 0x00000002000c7825 */ /* 0x000fe200078e0202 */
[----:B--2---:R0:W-:Y:S01]  /*261e0*/  @P6 STG.E.U16 [R16.64], R24 ;  /* 0x0000001810006986 */ /* 0x0041e2000c101506 */
[----:B------:R-:W-:Y:S02]  /*261f0*/  ISETP.LT.AND P6, PT, R27, c[0x0][0x178], !P1 ;  /* 0x00005e001b007a0c */ /* 0x000fe40004fc1270 */
[----:B------:R-:W-:Y:S01]  /*26200*/  PRMT R14, R24, 0x7632, R14 ;  /* 0x00007632180e7816 */ /* 0x000fe2000000000e */
[----:B------:R1:W-:Y:S01]  /*26210*/  @P3 STG.E.U16 [R4.64], R11 ;  /* 0x0000000b04003986 */ /* 0x0003e2000c101506 */
[----:B----4-:R-:W-:Y:S02]  /*26220*/  ISETP.GE.AND P0, PT, R22, c[0x0][0x17c], PT ;  /* 0x00005f0016007a0c */ /* 0x010fe40003f06270 */
[----:B-----5:R-:W-:Y:S01]  /*26230*/  ISETP.GE.AND P2, PT, R20, c[0x0][0x17c], PT ;  /* 0x00005f0014007a0c */ /* 0x020fe20003f46270 */
[----:B------:R2:W-:Y:S01]  /*26240*/  @P5 STG.E.U16 [R6.64], R14 ;  /* 0x0000000e06005986 */ /* 0x0005e2000c101506 */
[----:B------:R-:W-:-:S03]  /*26250*/  ISETP.GE.AND P3, PT, R18, c[0x0][0x17c], PT ;  /* 0x00005f0012007a0c */ /* 0x000fc60003f66270 */
[----:B------:R-:W-:Y:S01]  /*26260*/  @P4 STG.E.U16 [R8.64], R10 ;  /* 0x0000000a08004986 */ /* 0x000fe2000c101506 */
[C---:B------:R-:W-:Y:S02]  /*26270*/  ISETP.LT.AND P5, PT, R27.reuse, c[0x0][0x178], !P2 ;  /* 0x00005e001b007a0c */ /* 0x040fe400057a1270 */
[C---:B------:R-:W-:Y:S01]  /*26280*/  ISETP.LT.AND P4, PT, R27.reuse, c[0x0][0x178], !P3 ;  /* 0x00005e001b007a0c */ /* 0x040fe20005f81270 */
[----:B------:R3:W-:Y:S01]  /*26290*/  @P6 STG.E.U16 [R12.64], R19 ;  /* 0x000000130c006986 */ /* 0x0007e2000c101506 */
[----:B------:R-:W-:Y:S02]  /*262a0*/  ISETP.LT.AND P6, PT, R27, c[0x0][0x178], !P0 ;  /* 0x00005e001b007a0c */ /* 0x000fe400047c1270 */
[C---:B------:R-:W-:Y:S01]  /*262b0*/  ISETP.LT.AND P1, PT, R15.reuse, c[0x0][0x178], !P1 ;  /* 0x00005e000f007a0c */ /* 0x040fe20004f21270 */
[----:B------:R-:W4:Y:S01]  /*262c0*/  LDL.LU R27, [R1+0xe64] ;  /* 0x000e6400011b7983 */ /* 0x000f220000300800 */
[C---:B------:R-:W-:Y:S02]  /*262d0*/  ISETP.LT.AND P0, PT, R15.reuse, c[0x0][0x178], !P0 ;  /* 0x00005e000f007a0c */ /* 0x040fe40004701270 */
[----:B------:R-:W-:-:S02]  /*262e0*/  ISETP.LT.AND P2, PT, R15, c[0x0][0x178], !P2 ;  /* 0x00005e000f007a0c */ /* 0x000fc40005741270 */
[----:B------:R-:W-:Y:S02]  /*262f0*/  ISETP.LT.AND P3, PT, R15, c[0x0][0x178], !P3 ;  /* 0x00005e000f007a0c */ /* 0x000fe40005f61270 */
[----:B------:R-:W5:Y:S01]  /*26300*/  LDL.LU R15, [R1+0xe60] ;  /* 0x000e6000010f7983 */ /* 0x000f620000300800 */
[----:B0-----:R-:W-:-:S04]  /*26310*/  IADD3 R17, R0, c[0x0][0x198], RZ ;  /* 0x0000660000117a10 */ /* 0x001fc80007ffe0ff */
[----:B------:R-:W-:Y:S01]  /*26320*/  IADD3 R21, R17, c[0x0][0x198], RZ ;  /* 0x0000660011157a10 */ /* 0x000fe20007ffe0ff */
[----:B-1----:R-:W-:Y:S01]  /*26330*/  IMAD.WIDE R4, R0, 0x2, R28 ;  /* 0x0000000200047825 */ /* 0x002fe200078e021c */
[----:B--2---:R-:W-:Y:S02]  /*26340*/  PRMT R14, R19, 0x7632, R14 ;  /* 0x00007632130e7816 */ /* 0x004fe4000000000e */
[----:B---3--:R-:W-:Y:S01]  /*26350*/  IADD3 R19, R21, c[0x0][0x198], RZ ;  /* 0x0000660015137a10 */ /* 0x008fe20007ffe0ff */
[----:B------:R-:W-:Y:S01]  /*26360*/  IMAD.WIDE R6, R17, 0x2, R2 ;  /* 0x0000000211067825 */ /* 0x000fe200078e0202 */
[----:B------:R-:W-:-:S03]  /*26370*/  PRMT R16, R23, 0x7632, R16 ;  /* 0x0000763217107816 */ /* 0x000fc60000000010 */
[----:B------:R-:W-:Y:S01]  /*26380*/  IMAD.WIDE R8, R17, 0x2, R28 ;  /* 0x0000000211087825 */ /* 0x000fe200078e021c */
[----:B------:R0:W-:Y:S03]  /*26390*/  @P1 STG.E.U16 [R4.64], R23 ;  /* 0x0000001704001986 */ /* 0x0001e6000c101506 */
[C---:B------:R-:W-:Y:S01]  /*263a0*/  IMAD.WIDE R10, R21.reuse, 0x2, R2 ;  /* 0x00000002150a7825 */ /* 0x040fe200078e0202 */
[----:B------:R0:W-:Y:S03]  /*263b0*/  @P6 STG.E.U16 [R6.64], R14 ;  /* 0x0000000e06006986 */ /* 0x0001e6000c101506 */
[----:B------:R-:W-:Y:S01]  /*263c0*/  IMAD.WIDE R12, R21, 0x2, R28 ;  /* 0x00000002150c7825 */ /* 0x000fe200078e021c */
[----:B------:R0:W-:Y:S03]  /*263d0*/  @P0 STG.E.U16 [R8.64], R16 ;  /* 0x0000001008000986 */ /* 0x0001e6000c101506 */
[----:B------:R-:W-:-:S04]  /*263e0*/  IMAD.WIDE R2, R19, 0x2, R2 ;  /* 0x0000000213027825 */ /* 0x000fc800078e0202 */
[----:B------:R-:W-:Y:S01]  /*263f0*/  IMAD.WIDE R28, R19, 0x2, R28 ;  /* 0x00000002131c7825 */ /* 0x000fe200078e021c */
[----:B-----5:R-:W-:Y:S01]  /*26400*/  PRMT R0, R15, 0x7632, R0 ;  /* 0x000076320f007816 */ /* 0x020fe20000000000 */
[----:B------:R0:W-:Y:S04]  /*26410*/  @P5 STG.E.U16 [R10.64], R15 ;  /* 0x0000000f0a005986 */ /* 0x0001e8000c101506 */
[----:B----4-:R0:W-:Y:S04]  /*26420*/  @P2 STG.E.U16 [R12.64], R27 ;  /* 0x0000001b0c002986 */ /* 0x0101e8000c101506 */
[----:B------:R0:W-:Y:S01]  /*26430*/  @P4 STG.E.U16 [R2.64], R0 ;  /* 0x0000000002004986 */ /* 0x0001e2000c101506 */
[----:B------:R-:W-:Y:S05]  /*26440*/  @!P3 EXIT ;  /* 0x000000000000b94d */ /* 0x000fea0003800000 */
[----:B0-----:R-:W-:-:S05]  /*26450*/  PRMT R14, R27, 0x7632, R14 ;  /* 0x000076321b0e7816 */ /* 0x001fca000000000e */
[----:B------:R-:W-:Y:S01]  /*26460*/  STG.E.U16 [R28.64], R14 ;  /* 0x0000000e1c007986 */ /* 0x000fe2000c101506 */
[----:B------:R-:W-:Y:S05]  /*26470*/  EXIT ;  /* 0x000000000000794d */ /* 0x000fea0003800000 */
.L_x_4:
[----:B------:R-:W-:-:S00]  /*26480*/  BRA `(.L_x_4) ;  /* 0xfffffff000007947 */ /* 0x000fc0000383ffff */
[----:B------:R-:W-:-:S00]  /*26490*/  NOP ;  /* 0x0000000000007918 */ /* 0x000fc00000000000 */
        /* <DEDUP_REMOVED lines=14> */
.L_x_5:


//--------------------- .nv.shared.matmul_kernel  --------------------------
	.section	.nv.shared.matmul_kernel,"aw",@nobits
	.sectionflags	@""
	.align	16
